	.target	sm_103a

	.elftype	@"ET_EXEC"


//--------------------- .note.nv.tkinfo           --------------------------
	.section	.note.nv.tkinfo,"",@"SHT_NOTE"
	.sectionflags	@"SHF_NOTE_NV_TKINFO"
	.tkinfo
        /*0018*/ 	.word	0x00000002
        /*0030*/ 	.string	""
        /*0030*/ 	.string	"ptxas"
        /*0030*/ 	.string	"Cuda compilation tools, release 13.0, V13.0.88"
        /*0030*/ 	.string	"Build cuda_13.0.r13.0/compiler.36424714_0"
        /*0030*/ 	.string	"-arch sm_103a -m 64 "



//--------------------- .note.nv.cuinfo           --------------------------
	.section	.note.nv.cuinfo,"",@"SHT_NOTE"
	.sectionflags	@"SHF_NOTE_NV_CUINFO"
        /*0018*/ 	.short	0x0002
        /*001a*/ 	.short	0x0067
        /*001c*/ 	.short	0x0082
	.zero		2


//--------------------- .nv.info                  --------------------------
	.section	.nv.info,"",@"SHT_CUDA_INFO"
	.align	4


	//----- nvinfo : EIATTR_REGCOUNT
	.align		4
        /*0000*/ 	.byte	0x04, 0x2f
        /*0002*/ 	.short	(.L_29 - .L_28)
	.align		4
.L_28:
        /*0004*/ 	.word	index@(_ZN2at6native43_GLOBAL__N__c95f0927_10_LossCTC_cu_88d8892b29ctc_loss_log_alpha_gpu_kernelIdlEEvPT_PKS3_PKllPKT0_S8_lS4_llllllS8_lll)
        /*0008*/ 	.word	0x0000004c


	//----- nvinfo : EIATTR_FRAME_SIZE
	.align		4
.L_29:
        /*000c*/ 	.byte	0x04, 0x11
        /*000e*/ 	.short	(.L_31 - .L_30)
	.align		4
.L_30:
        /*0010*/ 	.word	index@($__internal_11_$__cuda_sm20_div_u64)
        /*0014*/ 	.word	0x00000000


	//----- nvinfo : EIATTR_FRAME_SIZE
	.align		4
.L_31:
        /*0018*/ 	.byte	0x04, 0x11
        /*001a*/ 	.short	(.L_33 - .L_32)
	.align		4
.L_32:
        /*001c*/ 	.word	index@(_ZN2at6native43_GLOBAL__N__c95f0927_10_LossCTC_cu_88d8892b29ctc_loss_log_alpha_gpu_kernelIdlEEvPT_PKS3_PKllPKT0_S8_lS4_llllllS8_lll)
        /*0020*/ 	.word	0x00000000


	//----- nvinfo : EIATTR_REGCOUNT
	.align		4
.L_33:
        /*0024*/ 	.byte	0x04, 0x2f
        /*0026*/ 	.short	(.L_35 - .L_34)
	.align		4
.L_34:
        /*0028*/ 	.word	index@(_ZN2at6native43_GLOBAL__N__c95f0927_10_LossCTC_cu_88d8892b29ctc_loss_log_alpha_gpu_kernelIdiEEvPT_PKS3_PKllPKT0_S8_lS4_llllllS8_lll)
        /*002c*/ 	.word	0x0000004c


	//----- nvinfo : EIATTR_FRAME_SIZE
	.align		4
.L_35:
        /*0030*/ 	.byte	0x04, 0x11
        /*0032*/ 	.short	(.L_37 - .L_36)
	.align		4
.L_36:
        /*0034*/ 	.word	index@($__internal_10_$__cuda_sm20_div_u64)
        /*0038*/ 	.word	0x00000000


	//----- nvinfo : EIATTR_FRAME_SIZE
	.align		4
.L_37:
        /*003c*/ 	.byte	0x04, 0x11
        /*003e*/ 	.short	(.L_39 - .L_38)
	.align		4
.L_38:
        /*0040*/ 	.word	index@(_ZN2at6native43_GLOBAL__N__c95f0927_10_LossCTC_cu_88d8892b29ctc_loss_log_alpha_gpu_kernelIdiEEvPT_PKS3_PKllPKT0_S8_lS4_llllllS8_lll)
        /*0044*/ 	.word	0x00000000


	//----- nvinfo : EIATTR_REGCOUNT
	.align		4
.L_39:
        /*0048*/ 	.byte	0x04, 0x2f
        /*004a*/ 	.short	(.L_41 - .L_40)
	.align		4
.L_40:
        /*004c*/ 	.word	index@(_ZN2at6native43_GLOBAL__N__c95f0927_10_LossCTC_cu_88d8892b29ctc_loss_log_alpha_gpu_kernelIflEEvPT_PKS3_PKllPKT0_S8_lS4_llllllS8_lll)
        /*0050*/ 	.word	0x00000040


	//----- nvinfo : EIATTR_FRAME_SIZE
	.align		4
.L_41:
        /*0054*/ 	.byte	0x04, 0x11
        /*0056*/ 	.short	(.L_43 - .L_42)
	.align		4
.L_42:
        /*0058*/ 	.word	index@($__internal_9_$__cuda_sm20_div_u64)
        /*005c*/ 	.word	0x00000000


	//----- nvinfo : EIATTR_FRAME_SIZE
	.align		4
.L_43:
        /*0060*/ 	.byte	0x04, 0x11
        /*0062*/ 	.short	(.L_45 - .L_44)
	.align		4
.L_44:
        /*0064*/ 	.word	index@(_ZN2at6native43_GLOBAL__N__c95f0927_10_LossCTC_cu_88d8892b29ctc_loss_log_alpha_gpu_kernelIflEEvPT_PKS3_PKllPKT0_S8_lS4_llllllS8_lll)
        /*0068*/ 	.word	0x00000000


	//----- nvinfo : EIATTR_REGCOUNT
	.align		4
.L_45:
        /*006c*/ 	.byte	0x04, 0x2f
        /*006e*/ 	.short	(.L_47 - .L_46)
	.align		4
.L_46:
        /*0070*/ 	.word	index@(_ZN2at6native43_GLOBAL__N__c95f0927_10_LossCTC_cu_88d8892b29ctc_loss_log_alpha_gpu_kernelIfiEEvPT_PKS3_PKllPKT0_S8_lS4_llllllS8_lll)
        /*0074*/ 	.word	0x00000040


	//----- nvinfo : EIATTR_FRAME_SIZE
	.align		4
.L_47:
        /*0078*/ 	.byte	0x04, 0x11
        /*007a*/ 	.short	(.L_49 - .L_48)
	.align		4
.L_48:
        /*007c*/ 	.word	index@($__internal_8_$__cuda_sm20_div_u64)
        /*0080*/ 	.word	0x00000000


	//----- nvinfo : EIATTR_FRAME_SIZE
	.align		4
.L_49:
        /*0084*/ 	.byte	0x04, 0x11
        /*0086*/ 	.short	(.L_51 - .L_50)
	.align		4
.L_50:
        /*0088*/ 	.word	index@(_ZN2at6native43_GLOBAL__N__c95f0927_10_LossCTC_cu_88d8892b29ctc_loss_log_alpha_gpu_kernelIfiEEvPT_PKS3_PKllPKT0_S8_lS4_llllllS8_lll)
        /*008c*/ 	.word	0x00000000


	//----- nvinfo : EIATTR_REGCOUNT
	.align		4
.L_51:
        /*0090*/ 	.byte	0x04, 0x2f
        /*0092*/ 	.short	(.L_53 - .L_52)
	.align		4
.L_52:
        /*0094*/ 	.word	index@(_ZN2at6native43_GLOBAL__N__c95f0927_10_LossCTC_cu_88d8892b37ctc_loss_backward_log_beta_gpu_kernelIdlEEvPT_PKS3_PKllPKT0_S8_lllllllS8_lll)
        /*0098*/ 	.word	0x00000048


	//----- nvinfo : EIATTR_FRAME_SIZE
	.align		4
.L_53:
        /*009c*/ 	.byte	0x04, 0x11
        /*009e*/ 	.short	(.L_55 - .L_54)
	.align		4
.L_54:
        /*00a0*/ 	.word	index@($__internal_7_$__cuda_sm20_rem_s64)
        /*00a4*/ 	.word	0x00000018


	//----- nvinfo : EIATTR_FRAME_SIZE
	.align		4
.L_55:
        /*00a8*/ 	.byte	0x04, 0x11
        /*00aa*/ 	.short	(.L_57 - .L_56)
	.align		4
.L_56:
        /*00ac*/ 	.word	index@($__internal_6_$__cuda_sm20_div_u64)
        /*00b0*/ 	.word	0x00000018


	//----- nvinfo : EIATTR_FRAME_SIZE
	.align		4
.L_57:
        /*00b4*/ 	.byte	0x04, 0x11
        /*00b6*/ 	.short	(.L_59 - .L_58)
	.align		4
.L_58:
        /*00b8*/ 	.word	index@(_ZN2at6native43_GLOBAL__N__c95f0927_10_LossCTC_cu_88d8892b37ctc_loss_backward_log_beta_gpu_kernelIdlEEvPT_PKS3_PKllPKT0_S8_lllllllS8_lll)
        /*00bc*/ 	.word	0x00000018


	//----- nvinfo : EIATTR_REGCOUNT
	.align		4
.L_59:
        /*00c0*/ 	.byte	0x04, 0x2f
        /*00c2*/ 	.short	(.L_61 - .L_60)
	.align		4
.L_60:
        /*00c4*/ 	.word	index@(_ZN2at6native43_GLOBAL__N__c95f0927_10_LossCTC_cu_88d8892b45ctc_loss_backward_collect_nonblank_gpu_kernelIdlEEvPT_PKS3_lS6_S6_S6_PKlPKT0_S8_S6_llllllllllllS8_llb)
        /*00c8*/ 	.word	0x0000005f


	//----- nvinfo : EIATTR_FRAME_SIZE
	.align		4
.L_61:
        /*00cc*/ 	.byte	0x04, 0x11
        /*00ce*/ 	.short	(.L_63 - .L_62)
	.align		4
.L_62:
        /*00d0*/ 	.word	index@(_ZN2at6native43_GLOBAL__N__c95f0927_10_LossCTC_cu_88d8892b45ctc_loss_backward_collect_nonblank_gpu_kernelIdlEEvPT_PKS3_lS6_S6_S6_PKlPKT0_S8_S6_llllllllllllS8_llb)
        /*00d4*/ 	.word	0x00000000


	//----- nvinfo : EIATTR_REGCOUNT
	.align		4
.L_63:
        /*00d8*/ 	.byte	0x04, 0x2f
        /*00da*/ 	.short	(.L_65 - .L_64)
	.align		4
.L_64:
        /*00dc*/ 	.word	index@(_ZN2at6native43_GLOBAL__N__c95f0927_10_LossCTC_cu_88d8892b36ctc_loss_backward_collect_gpu_kernelIdlEEvPT_PKS3_lS6_S6_S6_PKllPKT0_S8_lS6_llllllllllllS8_llllb)
        /*00e0*/ 	.word	0x00000042


	//----- nvinfo : EIATTR_FRAME_SIZE
	.align		4
.L_65:
        /*00e4*/ 	.byte	0x04, 0x11
        /*00e6*/ 	.short	(.L_67 - .L_66)
	.align		4
.L_66:
        /*00e8*/ 	.word	index@(_ZN2at6native43_GLOBAL__N__c95f0927_10_LossCTC_cu_88d8892b36ctc_loss_backward_collect_gpu_kernelIdlEEvPT_PKS3_lS6_S6_S6_PKllPKT0_S8_lS6_llllllllllllS8_llllb)
        /*00ec*/ 	.word	0x00000000


	//----- nvinfo : EIATTR_REGCOUNT
	.align		4
.L_67:
        /*00f0*/ 	.byte	0x04, 0x2f
        /*00f2*/ 	.short	(.L_69 - .L_68)
	.align		4
.L_68:
        /*00f4*/ 	.word	index@(_ZN2at6native43_GLOBAL__N__c95f0927_10_LossCTC_cu_88d8892b30ctc_loss_zero_padded_gradientsIdEEvPT_PKlllllll)
        /*00f8*/ 	.word	0x00000020


	//----- nvinfo : EIATTR_FRAME_SIZE
	.align		4
.L_69:
        /*00fc*/ 	.byte	0x04, 0x11
        /*00fe*/ 	.short	(.L_71 - .L_70)
	.align		4
.L_70:
        /*0100*/ 	.word	index@(_ZN2at6native43_GLOBAL__N__c95f0927_10_LossCTC_cu_88d8892b30ctc_loss_zero_padded_gradientsIdEEvPT_PKlllllll)
        /*0104*/ 	.word	0x00000000


	//----- nvinfo : EIATTR_REGCOUNT
	.align		4
.L_71:
        /*0108*/ 	.byte	0x04, 0x2f
        /*010a*/ 	.short	(.L_73 - .L_72)
	.align		4
.L_72:
        /*010c*/ 	.word	index@(_ZN2at6native43_GLOBAL__N__c95f0927_10_LossCTC_cu_88d8892b37ctc_loss_backward_log_beta_gpu_kernelIdiEEvPT_PKS3_PKllPKT0_S8_lllllllS8_lll)
        /*0110*/ 	.word	0x00000048


	//----- nvinfo : EIATTR_FRAME_SIZE
	.align		4
.L_73:
        /*0114*/ 	.byte	0x04, 0x11
        /*0116*/ 	.short	(.L_75 - .L_74)
	.align		4
.L_74:
        /*0118*/ 	.word	index@($__internal_5_$__cuda_sm20_rem_s64)
        /*011c*/ 	.word	0x00000018


	//----- nvinfo : EIATTR_FRAME_SIZE
	.align		4
.L_75:
        /*0120*/ 	.byte	0x04, 0x11
        /*0122*/ 	.short	(.L_77 - .L_76)
	.align		4
.L_76:
        /*0124*/ 	.word	index@($__internal_4_$__cuda_sm20_div_u64)
        /*0128*/ 	.word	0x00000018


	//----- nvinfo : EIATTR_FRAME_SIZE
	.align		4
.L_77:
        /*012c*/ 	.byte	0x04, 0x11
        /*012e*/ 	.short	(.L_79 - .L_78)
	.align		4
.L_78:
        /*0130*/ 	.word	index@(_ZN2at6native43_GLOBAL__N__c95f0927_10_LossCTC_cu_88d8892b37ctc_loss_backward_log_beta_gpu_kernelIdiEEvPT_PKS3_PKllPKT0_S8_lllllllS8_lll)
        /*0134*/ 	.word	0x00000018


	//----- nvinfo : EIATTR_REGCOUNT
	.align		4
.L_79:
        /*0138*/ 	.byte	0x04, 0x2f
        /*013a*/ 	.short	(.L_81 - .L_80)
	.align		4
.L_80:
        /*013c*/ 	.word	index@(_ZN2at6native43_GLOBAL__N__c95f0927_10_LossCTC_cu_88d8892b45ctc_loss_backward_collect_nonblank_gpu_kernelIdiEEvPT_PKS3_lS6_S6_S6_PKlPKT0_S8_S6_llllllllllllS8_llb)
        /*0140*/ 	.word	0x0000005f


	//----- nvinfo : EIATTR_FRAME_SIZE
	.align		4
.L_81:
        /*0144*/ 	.byte	0x04, 0x11
        /*0146*/ 	.short	(.L_83 - .L_82)
	.align		4
.L_82:
        /*0148*/ 	.word	index@(_ZN2at6native43_GLOBAL__N__c95f0927_10_LossCTC_cu_88d8892b45ctc_loss_backward_collect_nonblank_gpu_kernelIdiEEvPT_PKS3_lS6_S6_S6_PKlPKT0_S8_S6_llllllllllllS8_llb)
        /*014c*/ 	.word	0x00000000


	//----- nvinfo : EIATTR_REGCOUNT
	.align		4
.L_83:
        /*0150*/ 	.byte	0x04, 0x2f
        /*0152*/ 	.short	(.L_85 - .L_84)
	.align		4
.L_84:
        /*0154*/ 	.word	index@(_ZN2at6native43_GLOBAL__N__c95f0927_10_LossCTC_cu_88d8892b36ctc_loss_backward_collect_gpu_kernelIdiEEvPT_PKS3_lS6_S6_S6_PKllPKT0_S8_lS6_llllllllllllS8_llllb)
        /*0158*/ 	.word	0x00000042


	//----- nvinfo : EIATTR_FRAME_SIZE
	.align		4
.L_85:
        /*015c*/ 	.byte	0x04, 0x11
        /*015e*/ 	.short	(.L_87 - .L_86)
	.align		4
.L_86:
        /*0160*/ 	.word	index@(_ZN2at6native43_GLOBAL__N__c95f0927_10_LossCTC_cu_88d8892b36ctc_loss_backward_collect_gpu_kernelIdiEEvPT_PKS3_lS6_S6_S6_PKllPKT0_S8_lS6_llllllllllllS8_llllb)
        /*0164*/ 	.word	0x00000000


	//----- nvinfo : EIATTR_REGCOUNT
	.align		4
.L_87:
        /*0168*/ 	.byte	0x04, 0x2f
        /*016a*/ 	.short	(.L_89 - .L_88)
	.align		4
.L_88:
        /*016c*/ 	.word	index@(_ZN2at6native43_GLOBAL__N__c95f0927_10_LossCTC_cu_88d8892b37ctc_loss_backward_log_beta_gpu_kernelIflEEvPT_PKS3_PKllPKT0_S8_lllllllS8_lll)
        /*0170*/ 	.word	0x0000003e


	//----- nvinfo : EIATTR_FRAME_SIZE
	.align		4
.L_89:
        /*0174*/ 	.byte	0x04, 0x11
        /*0176*/ 	.short	(.L_91 - .L_90)
	.align		4
.L_90:
        /*0178*/ 	.word	index@($__internal_3_$__cuda_sm20_rem_s64)
        /*017c*/ 	.word	0x00000000


	//----- nvinfo : EIATTR_FRAME_SIZE
	.align		4
.L_91:
        /*0180*/ 	.byte	0x04, 0x11
        /*0182*/ 	.short	(.L_93 - .L_92)
	.align		4
.L_92:
        /*0184*/ 	.word	index@($__internal_2_$__cuda_sm20_div_u64)
        /*0188*/ 	.word	0x00000000


	//----- nvinfo : EIATTR_FRAME_SIZE
	.align		4
.L_93:
        /*018c*/ 	.byte	0x04, 0x11
        /*018e*/ 	.short	(.L_95 - .L_94)
	.align		4
.L_94:
        /*0190*/ 	.word	index@(_ZN2at6native43_GLOBAL__N__c95f0927_10_LossCTC_cu_88d8892b37ctc_loss_backward_log_beta_gpu_kernelIflEEvPT_PKS3_PKllPKT0_S8_lllllllS8_lll)
        /*0194*/ 	.word	0x00000000


	//----- nvinfo : EIATTR_REGCOUNT
	.align		4
.L_95:
        /*0198*/ 	.byte	0x04, 0x2f
        /*019a*/ 	.short	(.L_97 - .L_96)
	.align		4
.L_96:
        /*019c*/ 	.word	index@(_ZN2at6native43_GLOBAL__N__c95f0927_10_LossCTC_cu_88d8892b45ctc_loss_backward_collect_nonblank_gpu_kernelIflEEvPT_PKS3_lS6_S6_S6_PKlPKT0_S8_S6_llllllllllllS8_llb)
        /*01a0*/ 	.word	0x0000003b


	//----- nvinfo : EIATTR_FRAME_SIZE
	.align		4
.L_97:
        /*01a4*/ 	.byte	0x04, 0x11
        /*01a6*/ 	.short	(.L_99 - .L_98)
	.align		4
.L_98:
        /*01a8*/ 	.word	index@(_ZN2at6native43_GLOBAL__N__c95f0927_10_LossCTC_cu_88d8892b45ctc_loss_backward_collect_nonblank_gpu_kernelIflEEvPT_PKS3_lS6_S6_S6_PKlPKT0_S8_S6_llllllllllllS8_llb)
        /*01ac*/ 	.word	0x00000000


	//----- nvinfo : EIATTR_REGCOUNT
	.align		4
.L_99:
        /*01b0*/ 	.byte	0x04, 0x2f
        /*01b2*/ 	.short	(.L_101 - .L_100)
	.align		4
.L_100:
        /*01b4*/ 	.word	index@(_ZN2at6native43_GLOBAL__N__c95f0927_10_LossCTC_cu_88d8892b36ctc_loss_backward_collect_gpu_kernelIflEEvPT_PKS3_lS6_S6_S6_PKllPKT0_S8_lS6_llllllllllllS8_llllb)
        /*01b8*/ 	.word	0x00000038


	//----- nvinfo : EIATTR_FRAME_SIZE
	.align		4
.L_101:
        /*01bc*/ 	.byte	0x04, 0x11
        /*01be*/ 	.short	(.L_103 - .L_102)
	.align		4
.L_102:
        /*01c0*/ 	.word	index@(_ZN2at6native43_GLOBAL__N__c95f0927_10_LossCTC_cu_88d8892b36ctc_loss_backward_collect_gpu_kernelIflEEvPT_PKS3_lS6_S6_S6_PKllPKT0_S8_lS6_llllllllllllS8_llllb)
        /*01c4*/ 	.word	0x00000000


	//----- nvinfo : EIATTR_REGCOUNT
	.align		4
.L_103:
        /*01c8*/ 	.byte	0x04, 0x2f
        /*01ca*/ 	.short	(.L_105 - .L_104)
	.align		4
.L_104:
        /*01cc*/ 	.word	index@(_ZN2at6native43_GLOBAL__N__c95f0927_10_LossCTC_cu_88d8892b30ctc_loss_zero_padded_gradientsIfEEvPT_PKlllllll)
        /*01d0*/ 	.word	0x00000020


	//----- nvinfo : EIATTR_FRAME_SIZE
	.align		4
.L_105:
        /*01d4*/ 	.byte	0x04, 0x11
        /*01d6*/ 	.short	(.L_107 - .L_106)
	.align		4
.L_106:
        /*01d8*/ 	.word	index@(_ZN2at6native43_GLOBAL__N__c95f0927_10_LossCTC_cu_88d8892b30ctc_loss_zero_padded_gradientsIfEEvPT_PKlllllll)
        /*01dc*/ 	.word	0x00000000


	//----- nvinfo : EIATTR_REGCOUNT
	.align		4
.L_107:
        /*01e0*/ 	.byte	0x04, 0x2f
        /*01e2*/ 	.short	(.L_109 - .L_108)
	.align		4
.L_108:
        /*01e4*/ 	.word	index@(_ZN2at6native43_GLOBAL__N__c95f0927_10_LossCTC_cu_88d8892b37ctc_loss_backward_log_beta_gpu_kernelIfiEEvPT_PKS3_PKllPKT0_S8_lllllllS8_lll)
        /*01e8*/ 	.word	0x0000003e


	//----- nvinfo : EIATTR_FRAME_SIZE
	.align		4
.L_109:
        /*01ec*/ 	.byte	0x04, 0x11
        /*01ee*/ 	.short	(.L_111 - .L_110)
	.align		4
.L_110:
        /*01f0*/ 	.word	index@($__internal_1_$__cuda_sm20_rem_s64)
        /*01f4*/ 	.word	0x00000000


	//----- nvinfo : EIATTR_FRAME_SIZE
	.align		4
.L_111:
        /*01f8*/ 	.byte	0x04, 0x11
        /*01fa*/ 	.short	(.L_113 - .L_112)
	.align		4
.L_112:
        /*01fc*/ 	.word	index@($__internal_0_$__cuda_sm20_div_u64)
        /*0200*/ 	.word	0x00000000


	//----- nvinfo : EIATTR_FRAME_SIZE
	.align		4
.L_113:
        /*0204*/ 	.byte	0x04, 0x11
        /*0206*/ 	.short	(.L_115 - .L_114)
	.align		4
.L_114:
        /*0208*/ 	.word	index@(_ZN2at6native43_GLOBAL__N__c95f0927_10_LossCTC_cu_88d8892b37ctc_loss_backward_log_beta_gpu_kernelIfiEEvPT_PKS3_PKllPKT0_S8_lllllllS8_lll)
        /*020c*/ 	.word	0x00000000


	//----- nvinfo : EIATTR_REGCOUNT
	.align		4
.L_115:
        /*0210*/ 	.byte	0x04, 0x2f
        /*0212*/ 	.short	(.L_117 - .L_116)
	.align		4
.L_116:
        /*0214*/ 	.word	index@(_ZN2at6native43_GLOBAL__N__c95f0927_10_LossCTC_cu_88d8892b45ctc_loss_backward_collect_nonblank_gpu_kernelIfiEEvPT_PKS3_lS6_S6_S6_PKlPKT0_S8_S6_llllllllllllS8_llb)
        /*0218*/ 	.word	0x0000003b


	//----- nvinfo : EIATTR_FRAME_SIZE
	.align		4
.L_117:
        /*021c*/ 	.byte	0x04, 0x11
        /*021e*/ 	.short	(.L_119 - .L_118)
	.align		4
.L_118:
        /*0220*/ 	.word	index@(_ZN2at6native43_GLOBAL__N__c95f0927_10_LossCTC_cu_88d8892b45ctc_loss_backward_collect_nonblank_gpu_kernelIfiEEvPT_PKS3_lS6_S6_S6_PKlPKT0_S8_S6_llllllllllllS8_llb)
        /*0224*/ 	.word	0x00000000


	//----- nvinfo : EIATTR_REGCOUNT
	.align		4
.L_119:
        /*0228*/ 	.byte	0x04, 0x2f
        /*022a*/ 	.short	(.L_121 - .L_120)
	.align		4
.L_120:
        /*022c*/ 	.word	index@(_ZN2at6native43_GLOBAL__N__c95f0927_10_LossCTC_cu_88d8892b36ctc_loss_backward_collect_gpu_kernelIfiEEvPT_PKS3_lS6_S6_S6_PKllPKT0_S8_lS6_llllllllllllS8_llllb)
        /*0230*/ 	.word	0x00000038


	//----- nvinfo : EIATTR_FRAME_SIZE
	.align		4
.L_121:
        /*0234*/ 	.byte	0x04, 0x11
        /*0236*/ 	.short	(.L_123 - .L_122)
	.align		4
.L_122:
        /*0238*/ 	.word	index@(_ZN2at6native43_GLOBAL__N__c95f0927_10_LossCTC_cu_88d8892b36ctc_loss_backward_collect_gpu_kernelIfiEEvPT_PKS3_lS6_S6_S6_PKllPKT0_S8_lS6_llllllllllllS8_llllb)
        /*023c*/ 	.word	0x00000000


	//----- nvinfo : EIATTR_MIN_STACK_SIZE
	.align		4
.L_123:
        /*0240*/ 	.byte	0x04, 0x12
        /*0242*/ 	.short	(.L_125 - .L_124)
	.align		4
.L_124:
        /*0244*/ 	.word	index@(_ZN2at6native43_GLOBAL__N__c95f0927_10_LossCTC_cu_88d8892b36ctc_loss_backward_collect_gpu_kernelIfiEEvPT_PKS3_lS6_S6_S6_PKllPKT0_S8_lS6_llllllllllllS8_llllb)
        /*0248*/ 	.word	0x00000000


	//----- nvinfo : EIATTR_MIN_STACK_SIZE
	.align		4
.L_125:
        /*024c*/ 	.byte	0x04, 0x12
        /*024e*/ 	.short	(.L_127 - .L_126)
	.align		4
.L_126:
        /*0250*/ 	.word	index@(_ZN2at6native43_GLOBAL__N__c95f0927_10_LossCTC_cu_88d8892b45ctc_loss_backward_collect_nonblank_gpu_kernelIfiEEvPT_PKS3_lS6_S6_S6_PKlPKT0_S8_S6_llllllllllllS8_llb)
        /*0254*/ 	.word	0x00000000


	//----- nvinfo : EIATTR_MIN_STACK_SIZE
	.align		4
.L_127:
        /*0258*/ 	.byte	0x04, 0x12
        /*025a*/ 	.short	(.L_129 - .L_128)
	.align		4
.L_128:
        /*025c*/ 	.word	index@(_ZN2at6native43_GLOBAL__N__c95f0927_10_LossCTC_cu_88d8892b37ctc_loss_backward_log_beta_gpu_kernelIfiEEvPT_PKS3_PKllPKT0_S8_lllllllS8_lll)
        /*0260*/ 	.word	0x00000000


	//----- nvinfo : EIATTR_MIN_STACK_SIZE
	.align		4
.L_129:
        /*0264*/ 	.byte	0x04, 0x12
        /*0266*/ 	.short	(.L_131 - .L_130)
	.align		4
.L_130:
        /*0268*/ 	.word	index@(_ZN2at6native43_GLOBAL__N__c95f0927_10_LossCTC_cu_88d8892b30ctc_loss_zero_padded_gradientsIfEEvPT_PKlllllll)
        /*026c*/ 	.word	0x00000000


	//----- nvinfo : EIATTR_MIN_STACK_SIZE
	.align		4
.L_131:
        /*0270*/ 	.byte	0x04, 0x12
        /*0272*/ 	.short	(.L_133 - .L_132)
	.align		4
.L_132:
        /*0274*/ 	.word	index@(_ZN2at6native43_GLOBAL__N__c95f0927_10_LossCTC_cu_88d8892b36ctc_loss_backward_collect_gpu_kernelIflEEvPT_PKS3_lS6_S6_S6_PKllPKT0_S8_lS6_llllllllllllS8_llllb)
        /*0278*/ 	.word	0x00000000


	//----- nvinfo : EIATTR_MIN_STACK_SIZE
	.align		4
.L_133:
        /*027c*/ 	.byte	0x04, 0x12
        /*027e*/ 	.short	(.L_135 - .L_134)
	.align		4
.L_134:
        /*0280*/ 	.word	index@(_ZN2at6native43_GLOBAL__N__c95f0927_10_LossCTC_cu_88d8892b45ctc_loss_backward_collect_nonblank_gpu_kernelIflEEvPT_PKS3_lS6_S6_S6_PKlPKT0_S8_S6_llllllllllllS8_llb)
        /*0284*/ 	.word	0x00000000


	//----- nvinfo : EIATTR_MIN_STACK_SIZE
	.align		4
.L_135:
        /*0288*/ 	.byte	0x04, 0x12
        /*028a*/ 	.short	(.L_137 - .L_136)
	.align		4
.L_136:
        /*028c*/ 	.word	index@(_ZN2at6native43_GLOBAL__N__c95f0927_10_LossCTC_cu_88d8892b37ctc_loss_backward_log_beta_gpu_kernelIflEEvPT_PKS3_PKllPKT0_S8_lllllllS8_lll)
        /*0290*/ 	.word	0x00000000


	//----- nvinfo : EIATTR_MIN_STACK_SIZE
	.align		4
.L_137:
        /*0294*/ 	.byte	0x04, 0x12
        /*0296*/ 	.short	(.L_139 - .L_138)
	.align		4
.L_138:
        /*0298*/ 	.word	index@(_ZN2at6native43_GLOBAL__N__c95f0927_10_LossCTC_cu_88d8892b36ctc_loss_backward_collect_gpu_kernelIdiEEvPT_PKS3_lS6_S6_S6_PKllPKT0_S8_lS6_llllllllllllS8_llllb)
        /*029c*/ 	.word	0x00000000


	//----- nvinfo : EIATTR_MIN_STACK_SIZE
	.align		4
.L_139:
        /*02a0*/ 	.byte	0x04, 0x12
        /*02a2*/ 	.short	(.L_141 - .L_140)
	.align		4
.L_140:
        /*02a4*/ 	.word	index@(_ZN2at6native43_GLOBAL__N__c95f0927_10_LossCTC_cu_88d8892b45ctc_loss_backward_collect_nonblank_gpu_kernelIdiEEvPT_PKS3_lS6_S6_S6_PKlPKT0_S8_S6_llllllllllllS8_llb)
        /*02a8*/ 	.word	0x00000000


	//----- nvinfo : EIATTR_MIN_STACK_SIZE
	.align		4
.L_141:
        /*02ac*/ 	.byte	0x04, 0x12
        /*02ae*/ 	.short	(.L_143 - .L_142)
	.align		4
.L_142:
        /*02b0*/ 	.word	index@(_ZN2at6native43_GLOBAL__N__c95f0927_10_LossCTC_cu_88d8892b37ctc_loss_backward_log_beta_gpu_kernelIdiEEvPT_PKS3_PKllPKT0_S8_lllllllS8_lll)
        /*02b4*/ 	.word	0x00000018


	//----- nvinfo : EIATTR_MIN_STACK_SIZE
	.align		4
.L_143:
        /*02b8*/ 	.byte	0x04, 0x12
        /*02ba*/ 	.short	(.L_145 - .L_144)
	.align		4
.L_144:
        /*02bc*/ 	.word	index@(_ZN2at6native43_GLOBAL__N__c95f0927_10_LossCTC_cu_88d8892b30ctc_loss_zero_padded_gradientsIdEEvPT_PKlllllll)
        /*02c0*/ 	.word	0x00000000


	//----- nvinfo : EIATTR_MIN_STACK_SIZE
	.align		4
.L_145:
        /*02c4*/ 	.byte	0x04, 0x12
        /*02c6*/ 	.short	(.L_147 - .L_146)
	.align		4
.L_146:
        /*02c8*/ 	.word	index@(_ZN2at6native43_GLOBAL__N__c95f0927_10_LossCTC_cu_88d8892b36ctc_loss_backward_collect_gpu_kernelIdlEEvPT_PKS3_lS6_S6_S6_PKllPKT0_S8_lS6_llllllllllllS8_llllb)
        /*02cc*/ 	.word	0x00000000


	//----- nvinfo : EIATTR_MIN_STACK_SIZE
	.align		4
.L_147:
        /*02d0*/ 	.byte	0x04, 0x12
        /*02d2*/ 	.short	(.L_149 - .L_148)
	.align		4
.L_148:
        /*02d4*/ 	.word	index@(_ZN2at6native43_GLOBAL__N__c95f0927_10_LossCTC_cu_88d8892b45ctc_loss_backward_collect_nonblank_gpu_kernelIdlEEvPT_PKS3_lS6_S6_S6_PKlPKT0_S8_S6_llllllllllllS8_llb)
        /*02d8*/ 	.word	0x00000000


	//----- nvinfo : EIATTR_MIN_STACK_SIZE
	.align		4
.L_149:
        /*02dc*/ 	.byte	0x04, 0x12
        /*02de*/ 	.short	(.L_151 - .L_150)
	.align		4
.L_150:
        /*02e0*/ 	.word	index@(_ZN2at6native43_GLOBAL__N__c95f0927_10_LossCTC_cu_88d8892b37ctc_loss_backward_log_beta_gpu_kernelIdlEEvPT_PKS3_PKllPKT0_S8_lllllllS8_lll)
        /*02e4*/ 	.word	0x00000018


	//----- nvinfo : EIATTR_MIN_STACK_SIZE
	.align		4
.L_151:
        /*02e8*/ 	.byte	0x04, 0x12
        /*02ea*/ 	.short	(.L_153 - .L_152)
	.align		4
.L_152:
        /*02ec*/ 	.word	index@(_ZN2at6native43_GLOBAL__N__c95f0927_10_LossCTC_cu_88d8892b29ctc_loss_log_alpha_gpu_kernelIfiEEvPT_PKS3_PKllPKT0_S8_lS4_llllllS8_lll)
        /*02f0*/ 	.word	0x00000000


	//----- nvinfo : EIATTR_MIN_STACK_SIZE
	.align		4
.L_153:
        /*02f4*/ 	.byte	0x04, 0x12
        /*02f6*/ 	.short	(.L_155 - .L_154)
	.align		4
.L_154:
        /*02f8*/ 	.word	index@(_ZN2at6native43_GLOBAL__N__c95f0927_10_LossCTC_cu_88d8892b29ctc_loss_log_alpha_gpu_kernelIflEEvPT_PKS3_PKllPKT0_S8_lS4_llllllS8_lll)
        /*02fc*/ 	.word	0x00000000


	//----- nvinfo : EIATTR_MIN_STACK_SIZE
	.align		4
.L_155:
        /*0300*/ 	.byte	0x04, 0x12
        /*0302*/ 	.short	(.L_157 - .L_156)
	.align		4
.L_156:
        /*0304*/ 	.word	index@(_ZN2at6native43_GLOBAL__N__c95f0927_10_LossCTC_cu_88d8892b29ctc_loss_log_alpha_gpu_kernelIdiEEvPT_PKS3_PKllPKT0_S8_lS4_llllllS8_lll)
        /*0308*/ 	.word	0x00000000


	//----- nvinfo : EIATTR_MIN_STACK_SIZE
	.align		4
.L_157:
        /*030c*/ 	.byte	0x04, 0x12
        /*030e*/ 	.short	(.L_159 - .L_158)
	.align		4
.L_158:
        /*0310*/ 	.word	index@(_ZN2at6native43_GLOBAL__N__c95f0927_10_LossCTC_cu_88d8892b29ctc_loss_log_alpha_gpu_kernelIdlEEvPT_PKS3_PKllPKT0_S8_lS4_llllllS8_lll)
        /*0314*/ 	.word	0x00000000
.L_159:


//--------------------- .nv.compat                --------------------------
	.section	.nv.compat,"",@"SHT_CUDA_COMPAT_INFO"
	.align	4
        /*0000*/ 	.byte	0x02, 0x09, 0x01, 0x00, 0x02, 0x02, 0x01, 0x00, 0x02, 0x05, 0x05, 0x00, 0x03, 0x07, 0x01, 0x01
        /*0010*/ 	.byte	0x02, 0x03, 0x00, 0x00, 0x02, 0x06, 0x01, 0x00, 0x04, 0x0b, 0x08, 0x00, 0x00, 0x00, 0x00, 0x00
        /*0020*/ 	.byte	0x00, 0x00, 0x00, 0x00


//--------------------- .nv.info._ZN2at6native43_GLOBAL__N__c95f0927_10_LossCTC_cu_88d8892b36ctc_loss_backward_collect_gpu_kernelIfiEEvPT_PKS3_lS6_S6_S6_PKllPKT0_S8_lS6_llllllllllllS8_llllb --------------------------
	.section	.nv.info._ZN2at6native43_GLOBAL__N__c95f0927_10_LossCTC_cu_88d8892b36ctc_loss_backward_collect_gpu_kernelIfiEEvPT_PKS3_lS6_S6_S6_PKllPKT0_S8_lS6_llllllllllllS8_llllb,"",@"SHT_CUDA_INFO"
	.sectionflags	@""
	.align	4


	//----- nvinfo : EIATTR_CUDA_API_VERSION
	.align		4
        /*0000*/ 	.byte	0x04, 0x37
        /*0002*/ 	.short	(.L_161 - .L_160)
.L_160:
        /*0004*/ 	.word	0x00000082


	//----- nvinfo : EIATTR_KPARAM_INFO
	.align		4
.L_161:
        /*0008*/ 	.byte	0x04, 0x17
        /*000a*/ 	.short	(.L_163 - .L_162)
.L_162:
        /*000c*/ 	.word	0x00000000
        /*0010*/ 	.short	0x001d
        /*0012*/ 	.short	0x00e8
        /*0014*/ 	.byte	0x00, 0xf0, 0x05, 0x00


	//----- nvinfo : EIATTR_KPARAM_INFO
	.align		4
.L_163:
        /*0018*/ 	.byte	0x04, 0x17
        /*001a*/ 	.short	(.L_165 - .L_164)
.L_164:
        /*001c*/ 	.word	0x00000000
        /*0020*/ 	.short	0x001c
        /*0022*/ 	.short	0x00e0
        /*0024*/ 	.byte	0x00, 0xf0, 0x21, 0x00


	//----- nvinfo : EIATTR_KPARAM_INFO
	.align		4
.L_165:
        /*0028*/ 	.byte	0x04, 0x17
        /*002a*/ 	.short	(.L_167 - .L_166)
.L_166:
        /*002c*/ 	.word	0x00000000
        /*0030*/ 	.short	0x001b
        /*0032*/ 	.short	0x00d8
        /*0034*/ 	.byte	0x00, 0xf0, 0x21, 0x00


	//----- nvinfo : EIATTR_KPARAM_INFO
	.align		4
.L_167:
        /*0038*/ 	.byte	0x04, 0x17
        /*003a*/ 	.short	(.L_169 - .L_168)
.L_168:
        /*003c*/ 	.word	0x00000000
        /*0040*/ 	.short	0x001a
        /*0042*/ 	.short	0x00d0
        /*0044*/ 	.byte	0x00, 0xf0, 0x21, 0x00


	//----- nvinfo : EIATTR_KPARAM_INFO
	.align		4
.L_169:
        /*0048*/ 	.byte	0x04, 0x17
        /*004a*/ 	.short	(.L_171 - .L_170)
.L_170:
        /*004c*/ 	.word	0x00000000
        /*0050*/ 	.short	0x0019
        /*0052*/ 	.short	0x00c8
        /*0054*/ 	.byte	0x00, 0xf0, 0x21, 0x00


	//----- nvinfo : EIATTR_KPARAM_INFO
	.align		4
.L_171:
        /*0058*/ 	.byte	0x04, 0x17
        /*005a*/ 	.short	(.L_173 - .L_172)
.L_172:
        /*005c*/ 	.word	0x00000000
        /*0060*/ 	.short	0x0018
        /*0062*/ 	.short	0x00c0
        /*0064*/ 	.byte	0x00, 0xf5, 0x21, 0x00


	//----- nvinfo : EIATTR_KPARAM_INFO
	.align		4
.L_173:
        /*0068*/ 	.byte	0x04, 0x17
        /*006a*/ 	.short	(.L_175 - .L_174)
.L_174:
        /*006c*/ 	.word	0x00000000
        /*0070*/ 	.short	0x0017
        /*0072*/ 	.short	0x00b8
        /*0074*/ 	.byte	0x00, 0xf0, 0x21, 0x00


	//----- nvinfo : EIATTR_KPARAM_INFO
	.align		4
.L_175:
        /*0078*/ 	.byte	0x04, 0x17
        /*007a*/ 	.short	(.L_177 - .L_176)
.L_176:
        /*007c*/ 	.word	0x00000000
        /*0080*/ 	.short	0x0016
        /*0082*/ 	.short	0x00b0
        /*0084*/ 	.byte	0x00, 0xf0, 0x21, 0x00


	//----- nvinfo : EIATTR_KPARAM_INFO
	.align		4
.L_177:
        /*0088*/ 	.byte	0x04, 0x17
        /*008a*/ 	.short	(.L_179 - .L_178)
.L_178:
        /*008c*/ 	.word	0x00000000
        /*0090*/ 	.short	0x0015
        /*0092*/ 	.short	0x00a8
        /*0094*/ 	.byte	0x00, 0xf0, 0x21, 0x00


	//----- nvinfo : EIATTR_KPARAM_INFO
	.align		4
.L_179:
        /*0098*/ 	.byte	0x04, 0x17
        /*009a*/ 	.short	(.L_181 - .L_180)
.L_180:
        /*009c*/ 	.word	0x00000000
        /*00a0*/ 	.short	0x0014
        /*00a2*/ 	.short	0x00a0
        /*00a4*/ 	.byte	0x00, 0xf0, 0x21, 0x00


	//----- nvinfo : EIATTR_KPARAM_INFO
	.align		4
.L_181:
        /*00a8*/ 	.byte	0x04, 0x17
        /*00aa*/ 	.short	(.L_183 - .L_182)
.L_182:
        /*00ac*/ 	.word	0x00000000
        /*00b0*/ 	.short	0x0013
        /*00b2*/ 	.short	0x0098
        /*00b4*/ 	.byte	0x00, 0xf0, 0x21, 0x00


	//----- nvinfo : EIATTR_KPARAM_INFO
	.align		4
.L_183:
        /*00b8*/ 	.byte	0x04, 0x17
        /*00ba*/ 	.short	(.L_185 - .L_184)
.L_184:
        /*00bc*/ 	.word	0x00000000
        /*00c0*/ 	.short	0x0012
        /*00c2*/ 	.short	0x0090
        /*00c4*/ 	.byte	0x00, 0xf0, 0x21, 0x00


	//----- nvinfo : EIATTR_KPARAM_INFO
	.align		4
.L_185:
        /*00c8*/ 	.byte	0x04, 0x17
        /*00ca*/ 	.short	(.L_187 - .L_186)
.L_186:
        /*00cc*/ 	.word	0x00000000
        /*00d0*/ 	.short	0x0011
        /*00d2*/ 	.short	0x0088
        /*00d4*/ 	.byte	0x00, 0xf0, 0x21, 0x00


	//----- nvinfo : EIATTR_KPARAM_INFO
	.align		4
.L_187:
        /*00d8*/ 	.byte	0x04, 0x17
        /*00da*/ 	.short	(.L_189 - .L_188)
.L_188:
        /*00dc*/ 	.word	0x00000000
        /*00e0*/ 	.short	0x0010
        /*00e2*/ 	.short	0x0080
        /*00e4*/ 	.byte	0x00, 0xf0, 0x21, 0x00


	//----- nvinfo : EIATTR_KPARAM_INFO
	.align		4
.L_189:
        /*00e8*/ 	.byte	0x04, 0x17
        /*00ea*/ 	.short	(.L_191 - .L_190)
.L_190:
        /*00ec*/ 	.word	0x00000000
        /*00f0*/ 	.short	0x000f
        /*00f2*/ 	.short	0x0078
        /*00f4*/ 	.byte	0x00, 0xf0, 0x21, 0x00


	//----- nvinfo : EIATTR_KPARAM_INFO
	.align		4
.L_191:
        /*00f8*/ 	.byte	0x04, 0x17
        /*00fa*/ 	.short	(.L_193 - .L_192)
.L_192:
        /*00fc*/ 	.word	0x00000000
        /*0100*/ 	.short	0x000e
        /*0102*/ 	.short	0x0070
        /*0104*/ 	.byte	0x00, 0xf0, 0x21, 0x00


	//----- nvinfo : EIATTR_KPARAM_INFO
	.align		4
.L_193:
        /*0108*/ 	.byte	0x04, 0x17
        /*010a*/ 	.short	(.L_195 - .L_194)
.L_194:
        /*010c*/ 	.word	0x00000000
        /*0110*/ 	.short	0x000d
        /*0112*/ 	.short	0x0068
        /*0114*/ 	.byte	0x00, 0xf0, 0x21, 0x00


	//----- nvinfo : EIATTR_KPARAM_INFO
	.align		4
.L_195:
        /*0118*/ 	.byte	0x04, 0x17
        /*011a*/ 	.short	(.L_197 - .L_196)
.L_196:
        /*011c*/ 	.word	0x00000000
        /*0120*/ 	.short	0x000c
        /*0122*/ 	.short	0x0060
        /*0124*/ 	.byte	0x00, 0xf0, 0x21, 0x00


	//----- nvinfo : EIATTR_KPARAM_INFO
	.align		4
.L_197:
        /*0128*/ 	.byte	0x04, 0x17
        /*012a*/ 	.short	(.L_199 - .L_198)
.L_198:
        /*012c*/ 	.word	0x00000000
        /*0130*/ 	.short	0x000b
        /*0132*/ 	.short	0x0058
        /*0134*/ 	.byte	0x00, 0xf5, 0x21, 0x00


	//----- nvinfo : EIATTR_KPARAM_INFO
	.align		4
.L_199:
        /*0138*/ 	.byte	0x04, 0x17
        /*013a*/ 	.short	(.L_201 - .L_200)
.L_200:
        /*013c*/ 	.word	0x00000000
        /*0140*/ 	.short	0x000a
        /*0142*/ 	.short	0x0050
        /*0144*/ 	.byte	0x00, 0xf0, 0x21, 0x00


	//----- nvinfo : EIATTR_KPARAM_INFO
	.align		4
.L_201:
        /*0148*/ 	.byte	0x04, 0x17
        /*014a*/ 	.short	(.L_203 - .L_202)
.L_202:
        /*014c*/ 	.word	0x00000000
        /*0150*/ 	.short	0x0009
        /*0152*/ 	.short	0x0048
        /*0154*/ 	.byte	0x00, 0xf5, 0x21, 0x00


	//----- nvinfo : EIATTR_KPARAM_INFO
	.align		4
.L_203:
        /*0158*/ 	.byte	0x04, 0x17
        /*015a*/ 	.short	(.L_205 - .L_204)
.L_204:
        /*015c*/ 	.word	0x00000000
        /*0160*/ 	.short	0x0008
        /*0162*/ 	.short	0x0040
        /*0164*/ 	.byte	0x00, 0xf5, 0x21, 0x00


	//----- nvinfo : EIATTR_KPARAM_INFO
	.align		4
.L_205:
        /*0168*/ 	.byte	0x04, 0x17
        /*016a*/ 	.short	(.L_207 - .L_206)
.L_206:
        /*016c*/ 	.word	0x00000000
        /*0170*/ 	.short	0x0007
        /*0172*/ 	.short	0x0038
        /*0174*/ 	.byte	0x00, 0xf0, 0x21, 0x00


	//----- nvinfo : EIATTR_KPARAM_INFO
	.align		4
.L_207:
        /*0178*/ 	.byte	0x04, 0x17
        /*017a*/ 	.short	(.L_209 - .L_208)
.L_208:
        /*017c*/ 	.word	0x00000000
        /*0180*/ 	.short	0x0006
        /*0182*/ 	.short	0x0030
        /*0184*/ 	.byte	0x00, 0xf5, 0x21, 0x00


	//----- nvinfo : EIATTR_KPARAM_INFO
	.align		4
.L_209:
        /*0188*/ 	.byte	0x04, 0x17
        /*018a*/ 	.short	(.L_211 - .L_210)
.L_210:
        /*018c*/ 	.word	0x00000000
        /*0190*/ 	.short	0x0005
        /*0192*/ 	.short	0x0028
        /*0194*/ 	.byte	0x00, 0xf5, 0x21, 0x00


	//----- nvinfo : EIATTR_KPARAM_INFO
	.align		4
.L_211:
        /*0198*/ 	.byte	0x04, 0x17
        /*019a*/ 	.short	(.L_213 - .L_212)
.L_212:
        /*019c*/ 	.word	0x00000000
        /*01a0*/ 	.short	0x0004
        /*01a2*/ 	.short	0x0020
        /*01a4*/ 	.byte	0x00, 0xf5, 0x21, 0x00


	//----- nvinfo : EIATTR_KPARAM_INFO
	.align		4
.L_213:
        /*01a8*/ 	.byte	0x04, 0x17
        /*01aa*/ 	.short	(.L_215 - .L_214)
.L_214:
        /*01ac*/ 	.word	0x00000000
        /*01b0*/ 	.short	0x0003
        /*01b2*/ 	.short	0x0018
        /*01b4*/ 	.byte	0x00, 0xf5, 0x21, 0x00


	//----- nvinfo : EIATTR_KPARAM_INFO
	.align		4
.L_215:
        /*01b8*/ 	.byte	0x04, 0x17
        /*01ba*/ 	.short	(.L_217 - .L_216)
.L_216:
        /*01bc*/ 	.word	0x00000000
        /*01c0*/ 	.short	0x0002
        /*01c2*/ 	.short	0x0010
        /*01c4*/ 	.byte	0x00, 0xf0, 0x21, 0x00


	//----- nvinfo : EIATTR_KPARAM_INFO
	.align		4
.L_217:
        /*01c8*/ 	.byte	0x04, 0x17
        /*01ca*/ 	.short	(.L_219 - .L_218)
.L_218:
        /*01cc*/ 	.word	0x00000000
        /*01d0*/ 	.short	0x0001
        /*01d2*/ 	.short	0x0008
        /*01d4*/ 	.byte	0x00, 0xf5, 0x21, 0x00


	//----- nvinfo : EIATTR_KPARAM_INFO
	.align		4
.L_219:
        /*01d8*/ 	.byte	0x04, 0x17
        /*01da*/ 	.short	(.L_221 - .L_220)
.L_220:
        /*01dc*/ 	.word	0x00000000
        /*01e0*/ 	.short	0x0000
        /*01e2*/ 	.short	0x0000
        /*01e4*/ 	.byte	0x00, 0xf5, 0x21, 0x00


	//----- nvinfo : EIATTR_SPARSE_MMA_MASK
	.align		4
.L_221:
        /*01e8*/ 	.byte	0x03, 0x50
        /*01ea*/ 	.short	0x0000


	//----- nvinfo : EIATTR_MAXREG_COUNT
	.align		4
        /*01ec*/ 	.byte	0x03, 0x1b
        /*01ee*/ 	.short	0x00ff


	//----- nvinfo : EIATTR_MERCURY_ISA_VERSION
	.align		4
        /*01f0*/ 	.byte	0x03, 0x5f
        /*01f2*/ 	.short	0x0101


	//----- nvinfo : EIATTR_VRC_CTA_INIT_COUNT
	.align		4
        /*01f4*/ 	.byte	0x02, 0x4a
	.zero		1
	.zero		1


	//----- nvinfo : EIATTR_EXIT_INSTR_OFFSETS
	.align		4
        /*01f8*/ 	.byte	0x04, 0x1c
        /*01fa*/ 	.short	(.L_223 - .L_222)


	//   ....[0]....
.L_222:
        /*01fc*/ 	.word	0x00000100


	//   ....[1]....
        /*0200*/ 	.word	0x000011a0


	//   ....[2]....
        /*0204*/ 	.word	0x00001b60


	//   ....[3]....
        /*0208*/ 	.word	0x00001e90


	//----- nvinfo : EIATTR_CRS_STACK_SIZE
	.align		4
.L_223:
        /*020c*/ 	.byte	0x04, 0x1e
        /*020e*/ 	.short	(.L_225 - .L_224)
.L_224:
        /*0210*/ 	.word	0x00000000


	//----- nvinfo : EIATTR_CBANK_PARAM_SIZE
	.align		4
.L_225:
        /*0214*/ 	.byte	0x03, 0x19
        /*0216*/ 	.short	0x00e9


	//----- nvinfo : EIATTR_PARAM_CBANK
	.align		4
        /*0218*/ 	.byte	0x04, 0x0a
        /*021a*/ 	.short	(.L_227 - .L_226)
	.align		4
.L_226:
        /*021c*/ 	.word	index@(.nv.constant0._ZN2at6native43_GLOBAL__N__c95f0927_10_LossCTC_cu_88d8892b36ctc_loss_backward_collect_gpu_kernelIfiEEvPT_PKS3_lS6_S6_S6_PKllPKT0_S8_lS6_llllllllllllS8_llllb)
        /*0220*/ 	.short	0x0380
        /*0222*/ 	.short	0x00e9


	//----- nvinfo : EIATTR_SW_WAR
	.align		4
.L_227:
        /*0224*/ 	.byte	0x04, 0x36
        /*0226*/ 	.short	(.L_229 - .L_228)
.L_228:
        /*0228*/ 	.word	0x00000008
.L_229:


//--------------------- .nv.info._ZN2at6native43_GLOBAL__N__c95f0927_10_LossCTC_cu_88d8892b45ctc_loss_backward_collect_nonblank_gpu_kernelIfiEEvPT_PKS3_lS6_S6_S6_PKlPKT0_S8_S6_llllllllllllS8_llb --------------------------
	.section	.nv.info._ZN2at6native43_GLOBAL__N__c95f0927_10_LossCTC_cu_88d8892b45ctc_loss_backward_collect_nonblank_gpu_kernelIfiEEvPT_PKS3_lS6_S6_S6_PKlPKT0_S8_S6_llllllllllllS8_llb,"",@"SHT_CUDA_INFO"
	.sectionflags	@""
	.align	4


	//----- nvinfo : EIATTR_CUDA_API_VERSION
	.align		4
        /*0000*/ 	.byte	0x04, 0x37
        /*0002*/ 	.short	(.L_231 - .L_230)
.L_230:
        /*0004*/ 	.word	0x00000082


	//----- nvinfo : EIATTR_KPARAM_INFO
	.align		4
.L_231:
        /*0008*/ 	.byte	0x04, 0x17
        /*000a*/ 	.short	(.L_233 - .L_232)
.L_232:
        /*000c*/ 	.word	0x00000000
        /*0010*/ 	.short	0x0019
        /*0012*/ 	.short	0x00c8
        /*0014*/ 	.byte	0x00, 0xf0, 0x05, 0x00


	//----- nvinfo : EIATTR_KPARAM_INFO
	.align		4
.L_233:
        /*0018*/ 	.byte	0x04, 0x17
        /*001a*/ 	.short	(.L_235 - .L_234)
.L_234:
        /*001c*/ 	.word	0x00000000
        /*0020*/ 	.short	0x0018
        /*0022*/ 	.short	0x00c0
        /*0024*/ 	.byte	0x00, 0xf0, 0x21, 0x00


	//----- nvinfo : EIATTR_KPARAM_INFO
	.align		4
.L_235:
        /*0028*/ 	.byte	0x04, 0x17
        /*002a*/ 	.short	(.L_237 - .L_236)
.L_236:
        /*002c*/ 	.word	0x00000000
        /*0030*/ 	.short	0x0017
        /*0032*/ 	.short	0x00b8
        /*0034*/ 	.byte	0x00, 0xf0, 0x21, 0x00


	//----- nvinfo : EIATTR_KPARAM_INFO
	.align		4
.L_237:
        /*0038*/ 	.byte	0x04, 0x17
        /*003a*/ 	.short	(.L_239 - .L_238)
.L_238:
        /*003c*/ 	.word	0x00000000
        /*0040*/ 	.short	0x0016
        /*0042*/ 	.short	0x00b0
        /*0044*/ 	.byte	0x00, 0xf5, 0x21, 0x00


	//----- nvinfo : EIATTR_KPARAM_INFO
	.align		4
.L_239:
        /*0048*/ 	.byte	0x04, 0x17
        /*004a*/ 	.short	(.L_241 - .L_240)
.L_240:
        /*004c*/ 	.word	0x00000000
        /*0050*/ 	.short	0x0015
        /*0052*/ 	.short	0x00a8
        /*0054*/ 	.byte	0x00, 0xf0, 0x21, 0x00


	//----- nvinfo : EIATTR_KPARAM_INFO
	.align		4
.L_241:
        /*0058*/ 	.byte	0x04, 0x17
        /*005a*/ 	.short	(.L_243 - .L_242)
.L_242:
        /*005c*/ 	.word	0x00000000
        /*0060*/ 	.short	0x0014
        /*0062*/ 	.short	0x00a0
        /*0064*/ 	.byte	0x00, 0xf0, 0x21, 0x00


	//----- nvinfo : EIATTR_KPARAM_INFO
	.align		4
.L_243:
        /*0068*/ 	.byte	0x04, 0x17
        /*006a*/ 	.short	(.L_245 - .L_244)
.L_244:
        /*006c*/ 	.word	0x00000000
        /*0070*/ 	.short	0x0013
        /*0072*/ 	.short	0x0098
        /*0074*/ 	.byte	0x00, 0xf0, 0x21, 0x00


	//----- nvinfo : EIATTR_KPARAM_INFO
	.align		4
.L_245:
        /*0078*/ 	.byte	0x04, 0x17
        /*007a*/ 	.short	(.L_247 - .L_246)
.L_246:
        /*007c*/ 	.word	0x00000000
        /*0080*/ 	.short	0x0012
        /*0082*/ 	.short	0x0090
        /*0084*/ 	.byte	0x00, 0xf0, 0x21, 0x00


	//----- nvinfo : EIATTR_KPARAM_INFO
	.align		4
.L_247:
        /*0088*/ 	.byte	0x04, 0x17
        /*008a*/ 	.short	(.L_249 - .L_248)
.L_248:
        /*008c*/ 	.word	0x00000000
        /*0090*/ 	.short	0x0011
        /*0092*/ 	.short	0x0088
        /*0094*/ 	.byte	0x00, 0xf0, 0x21, 0x00


	//----- nvinfo : EIATTR_KPARAM_INFO
	.align		4
.L_249:
        /*0098*/ 	.byte	0x04, 0x17
        /*009a*/ 	.short	(.L_251 - .L_250)
.L_250:
        /*009c*/ 	.word	0x00000000
        /*00a0*/ 	.short	0x0010
        /*00a2*/ 	.short	0x0080
        /*00a4*/ 	.byte	0x00, 0xf0, 0x21, 0x00


	//----- nvinfo : EIATTR_KPARAM_INFO
	.align		4
.L_251:
        /*00a8*/ 	.byte	0x04, 0x17
        /*00aa*/ 	.short	(.L_253 - .L_252)
.L_252:
        /*00ac*/ 	.word	0x00000000
        /*00b0*/ 	.short	0x000f
        /*00b2*/ 	.short	0x0078
        /*00b4*/ 	.byte	0x00, 0xf0, 0x21, 0x00


	//----- nvinfo : EIATTR_KPARAM_INFO
	.align		4
.L_253:
        /*00b8*/ 	.byte	0x04, 0x17
        /*00ba*/ 	.short	(.L_255 - .L_254)
.L_254:
        /*00bc*/ 	.word	0x00000000
        /*00c0*/ 	.short	0x000e
        /*00c2*/ 	.short	0x0070
        /*00c4*/ 	.byte	0x00, 0xf0, 0x21, 0x00


	//----- nvinfo : EIATTR_KPARAM_INFO
	.align		4
.L_255:
        /*00c8*/ 	.byte	0x04, 0x17
        /*00ca*/ 	.short	(.L_257 - .L_256)
.L_256:
        /*00cc*/ 	.word	0x00000000
        /*00d0*/ 	.short	0x000d
        /*00d2*/ 	.short	0x0068
        /*00d4*/ 	.byte	0x00, 0xf0, 0x21, 0x00


	//----- nvinfo : EIATTR_KPARAM_INFO
	.align		4
.L_257:
        /*00d8*/ 	.byte	0x04, 0x17
        /*00da*/ 	.short	(.L_259 - .L_258)
.L_258:
        /*00dc*/ 	.word	0x00000000
        /*00e0*/ 	.short	0x000c
        /*00e2*/ 	.short	0x0060
        /*00e4*/ 	.byte	0x00, 0xf0, 0x21, 0x00


	//----- nvinfo : EIATTR_KPARAM_INFO
	.align		4
.L_259:
        /*00e8*/ 	.byte	0x04, 0x17
        /*00ea*/ 	.short	(.L_261 - .L_260)
.L_260:
        /*00ec*/ 	.word	0x00000000
        /*00f0*/ 	.short	0x000b
        /*00f2*/ 	.short	0x0058
        /*00f4*/ 	.byte	0x00, 0xf0, 0x21, 0x00


	//----- nvinfo : EIATTR_KPARAM_INFO
	.align		4
.L_261:
        /*00f8*/ 	.byte	0x04, 0x17
        /*00fa*/ 	.short	(.L_263 - .L_262)
.L_262:
        /*00fc*/ 	.word	0x00000000
        /*0100*/ 	.short	0x000a
        /*0102*/ 	.short	0x0050
        /*0104*/ 	.byte	0x00, 0xf0, 0x21, 0x00


	//----- nvinfo : EIATTR_KPARAM_INFO
	.align		4
.L_263:
        /*0108*/ 	.byte	0x04, 0x17
        /*010a*/ 	.short	(.L_265 - .L_264)
.L_264:
        /*010c*/ 	.word	0x00000000
        /*0110*/ 	.short	0x0009
        /*0112*/ 	.short	0x0048
        /*0114*/ 	.byte	0x00, 0xf5, 0x21, 0x00


	//----- nvinfo : EIATTR_KPARAM_INFO
	.align		4
.L_265:
        /*0118*/ 	.byte	0x04, 0x17
        /*011a*/ 	.short	(.L_267 - .L_266)
.L_266:
        /*011c*/ 	.word	0x00000000
        /*0120*/ 	.short	0x0008
        /*0122*/ 	.short	0x0040
        /*0124*/ 	.byte	0x00, 0xf5, 0x21, 0x00


	//----- nvinfo : EIATTR_KPARAM_INFO
	.align		4
.L_267:
        /*0128*/ 	.byte	0x04, 0x17
        /*012a*/ 	.short	(.L_269 - .L_268)
.L_268:
        /*012c*/ 	.word	0x00000000
        /*0130*/ 	.short	0x0007
        /*0132*/ 	.short	0x0038
        /*0134*/ 	.byte	0x00, 0xf5, 0x21, 0x00


	//----- nvinfo : EIATTR_KPARAM_INFO
	.align		4
.L_269:
        /*0138*/ 	.byte	0x04, 0x17
        /*013a*/ 	.short	(.L_271 - .L_270)
.L_270:
        /*013c*/ 	.word	0x00000000
        /*0140*/ 	.short	0x0006
        /*0142*/ 	.short	0x0030
        /*0144*/ 	.byte	0x00, 0xf5, 0x21, 0x00


	//----- nvinfo : EIATTR_KPARAM_INFO
	.align		4
.L_271:
        /*0148*/ 	.byte	0x04, 0x17
        /*014a*/ 	.short	(.L_273 - .L_272)
.L_272:
        /*014c*/ 	.word	0x00000000
        /*0150*/ 	.short	0x0005
        /*0152*/ 	.short	0x0028
        /*0154*/ 	.byte	0x00, 0xf5, 0x21, 0x00


	//----- nvinfo : EIATTR_KPARAM_INFO
	.align		4
.L_273:
        /*0158*/ 	.byte	0x04, 0x17
        /*015a*/ 	.short	(.L_275 - .L_274)
.L_274:
        /*015c*/ 	.word	0x00000000
        /*0160*/ 	.short	0x0004
        /*0162*/ 	.short	0x0020
        /*0164*/ 	.byte	0x00, 0xf5, 0x21, 0x00


	//----- nvinfo : EIATTR_KPARAM_INFO
	.align		4
.L_275:
        /*0168*/ 	.byte	0x04, 0x17
        /*016a*/ 	.short	(.L_277 - .L_276)
.L_276:
        /*016c*/ 	.word	0x00000000
        /*0170*/ 	.short	0x0003
        /*0172*/ 	.short	0x0018
        /*0174*/ 	.byte	0x00, 0xf5, 0x21, 0x00


	//----- nvinfo : EIATTR_KPARAM_INFO
	.align		4
.L_277:
        /*0178*/ 	.byte	0x04, 0x17
        /*017a*/ 	.short	(.L_279 - .L_278)
.L_278:
        /*017c*/ 	.word	0x00000000
        /*0180*/ 	.short	0x0002
        /*0182*/ 	.short	0x0010
        /*0184*/ 	.byte	0x00, 0xf0, 0x21, 0x00


	//----- nvinfo : EIATTR_KPARAM_INFO
	.align		4
.L_279:
        /*0188*/ 	.byte	0x04, 0x17
        /*018a*/ 	.short	(.L_281 - .L_280)
.L_280:
        /*018c*/ 	.word	0x00000000
        /*0190*/ 	.short	0x0001
        /*0192*/ 	.short	0x0008
        /*0194*/ 	.byte	0x00, 0xf5, 0x21, 0x00


	//----- nvinfo : EIATTR_KPARAM_INFO
	.align		4
.L_281:
        /*0198*/ 	.byte	0x04, 0x17
        /*019a*/ 	.short	(.L_283 - .L_282)
.L_282:
        /*019c*/ 	.word	0x00000000
        /*01a0*/ 	.short	0x0000
        /*01a2*/ 	.short	0x0000
        /*01a4*/ 	.byte	0x00, 0xf5, 0x21, 0x00


	//----- nvinfo : EIATTR_SPARSE_MMA_MASK
	.align		4
.L_283:
        /*01a8*/ 	.byte	0x03, 0x50
        /*01aa*/ 	.short	0x0000


	//----- nvinfo : EIATTR_MAXREG_COUNT
	.align		4
        /*01ac*/ 	.byte	0x03, 0x1b
        /*01ae*/ 	.short	0x00ff


	//----- nvinfo : EIATTR_MERCURY_ISA_VERSION
	.align		4
        /*01b0*/ 	.byte	0x03, 0x5f
        /*01b2*/ 	.short	0x0101


	//----- nvinfo : EIATTR_VRC_CTA_INIT_COUNT
	.align		4
        /*01b4*/ 	.byte	0x02, 0x4a
	.zero		1
	.zero		1


	//----- nvinfo : EIATTR_EXIT_INSTR_OFFSETS
	.align		4
        /*01b8*/ 	.byte	0x04, 0x1c
        /*01ba*/ 	.short	(.L_285 - .L_284)


	//   ....[0]....
.L_284:
        /*01bc*/ 	.word	0x000000d0


	//   ....[1]....
        /*01c0*/ 	.word	0x000001a0


	//   ....[2]....
        /*01c4*/ 	.word	0x00000370


	//   ....[3]....
        /*01c8*/ 	.word	0x00000f70


	//   ....[4]....
        /*01cc*/ 	.word	0x00001470


	//   ....[5]....
        /*01d0*/ 	.word	0x00001760


	//----- nvinfo : EIATTR_CRS_STACK_SIZE
	.align		4
.L_285:
        /*01d4*/ 	.byte	0x04, 0x1e
        /*01d6*/ 	.short	(.L_287 - .L_286)
.L_286:
        /*01d8*/ 	.word	0x00000000


	//----- nvinfo : EIATTR_CBANK_PARAM_SIZE
	.align		4
.L_287:
        /*01dc*/ 	.byte	0x03, 0x19
        /*01de*/ 	.short	0x00c9


	//----- nvinfo : EIATTR_PARAM_CBANK
	.align		4
        /*01e0*/ 	.byte	0x04, 0x0a
        /*01e2*/ 	.short	(.L_289 - .L_288)
	.align		4
.L_288:
        /*01e4*/ 	.word	index@(.nv.constant0._ZN2at6native43_GLOBAL__N__c95f0927_10_LossCTC_cu_88d8892b45ctc_loss_backward_collect_nonblank_gpu_kernelIfiEEvPT_PKS3_lS6_S6_S6_PKlPKT0_S8_S6_llllllllllllS8_llb)
        /*01e8*/ 	.short	0x0380
        /*01ea*/ 	.short	0x00c9


	//----- nvinfo : EIATTR_SW_WAR
	.align		4
.L_289:
        /*01ec*/ 	.byte	0x04, 0x36
        /*01ee*/ 	.short	(.L_291 - .L_290)
.L_290:
        /*01f0*/ 	.word	0x00000008
.L_291:


//--------------------- .nv.info._ZN2at6native43_GLOBAL__N__c95f0927_10_LossCTC_cu_88d8892b37ctc_loss_backward_log_beta_gpu_kernelIfiEEvPT_PKS3_PKllPKT0_S8_lllllllS8_lll --------------------------
	.section	.nv.info._ZN2at6native43_GLOBAL__N__c95f0927_10_LossCTC_cu_88d8892b37ctc_loss_backward_log_beta_gpu_kernelIfiEEvPT_PKS3_PKllPKT0_S8_lllllllS8_lll,"",@"SHT_CUDA_INFO"
	.sectionflags	@""
	.align	4


	//----- nvinfo : EIATTR_CUDA_API_VERSION
	.align		4
        /*0000*/ 	.byte	0x04, 0x37
        /*0002*/ 	.short	(.L_293 - .L_292)
.L_292:
        /*0004*/ 	.word	0x00000082


	//----- nvinfo : EIATTR_KPARAM_INFO
	.align		4
.L_293:
        /*0008*/ 	.byte	0x04, 0x17
        /*000a*/ 	.short	(.L_295 - .L_294)
.L_294:
        /*000c*/ 	.word	0x00000000
        /*0010*/ 	.short	0x0010
        /*0012*/ 	.short	0x0080
        /*0014*/ 	.byte	0x00, 0xf0, 0x21, 0x00


	//----- nvinfo : EIATTR_KPARAM_INFO
	.align		4
.L_295:
        /*0018*/ 	.byte	0x04, 0x17
        /*001a*/ 	.short	(.L_297 - .L_296)
.L_296:
        /*001c*/ 	.word	0x00000000
        /*0020*/ 	.short	0x000f
        /*0022*/ 	.short	0x0078
        /*0024*/ 	.byte	0x00, 0xf0, 0x21, 0x00


	//----- nvinfo : EIATTR_KPARAM_INFO
	.align		4
.L_297:
        /*0028*/ 	.byte	0x04, 0x17
        /*002a*/ 	.short	(.L_299 - .L_298)
.L_298:
        /*002c*/ 	.word	0x00000000
        /*0030*/ 	.short	0x000e
        /*0032*/ 	.short	0x0070
        /*0034*/ 	.byte	0x00, 0xf0, 0x21, 0x00


	//----- nvinfo : EIATTR_KPARAM_INFO
	.align		4
.L_299:
        /*0038*/ 	.byte	0x04, 0x17
        /*003a*/ 	.short	(.L_301 - .L_300)
.L_300:
        /*003c*/ 	.word	0x00000000
        /*0040*/ 	.short	0x000d
        /*0042*/ 	.short	0x0068
        /*0044*/ 	.byte	0x00, 0xf5, 0x21, 0x00


	//----- nvinfo : EIATTR_KPARAM_INFO
	.align		4
.L_301:
        /*0048*/ 	.byte	0x04, 0x17
        /*004a*/ 	.short	(.L_303 - .L_302)
.L_302:
        /*004c*/ 	.word	0x00000000
        /*0050*/ 	.short	0x000c
        /*0052*/ 	.short	0x0060
        /*0054*/ 	.byte	0x00, 0xf0, 0x21, 0x00


	//----- nvinfo : EIATTR_KPARAM_INFO
	.align		4
.L_303:
        /*0058*/ 	.byte	0x04, 0x17
        /*005a*/ 	.short	(.L_305 - .L_304)
.L_304:
        /*005c*/ 	.word	0x00000000
        /*0060*/ 	.short	0x000b
        /*0062*/ 	.short	0x0058
        /*0064*/ 	.byte	0x00, 0xf0, 0x21, 0x00


	//----- nvinfo : EIATTR_KPARAM_INFO
	.align		4
.L_305:
        /*0068*/ 	.byte	0x04, 0x17
        /*006a*/ 	.short	(.L_307 - .L_306)
.L_306:
        /*006c*/ 	.word	0x00000000
        /*0070*/ 	.short	0x000a
        /*0072*/ 	.short	0x0050
        /*0074*/ 	.byte	0x00, 0xf0, 0x21, 0x00


	//----- nvinfo : EIATTR_KPARAM_INFO
	.align		4
.L_307:
        /*0078*/ 	.byte	0x04, 0x17
        /*007a*/ 	.short	(.L_309 - .L_308)
.L_308:
        /*007c*/ 	.word	0x00000000
        /*0080*/ 	.short	0x0009
        /*0082*/ 	.short	0x0048
        /*0084*/ 	.byte	0x00, 0xf0, 0x21, 0x00


	//----- nvinfo : EIATTR_KPARAM_INFO
	.align		4
.L_309:
        /*0088*/ 	.byte	0x04, 0x17
        /*008a*/ 	.short	(.L_311 - .L_310)
.L_310:
        /*008c*/ 	.word	0x00000000
        /*0090*/ 	.short	0x0008
        /*0092*/ 	.short	0x0040
        /*0094*/ 	.byte	0x00, 0xf0, 0x21, 0x00


	//----- nvinfo : EIATTR_KPARAM_INFO
	.align		4
.L_311:
        /*0098*/ 	.byte	0x04, 0x17
        /*009a*/ 	.short	(.L_313 - .L_312)
.L_312:
        /*009c*/ 	.word	0x00000000
        /*00a0*/ 	.short	0x0007
        /*00a2*/ 	.short	0x0038
        /*00a4*/ 	.byte	0x00, 0xf0, 0x21, 0x00


	//----- nvinfo : EIATTR_KPARAM_INFO
	.align		4
.L_313:
        /*00a8*/ 	.byte	0x04, 0x17
        /*00aa*/ 	.short	(.L_315 - .L_314)
.L_314:
        /*00ac*/ 	.word	0x00000000
        /*00b0*/ 	.short	0x0006
        /*00b2*/ 	.short	0x0030
        /*00b4*/ 	.byte	0x00, 0xf0, 0x21, 0x00


	//----- nvinfo : EIATTR_KPARAM_INFO
	.align		4
.L_315:
        /*00b8*/ 	.byte	0x04, 0x17
        /*00ba*/ 	.short	(.L_317 - .L_316)
.L_316:
        /*00bc*/ 	.word	0x00000000
        /*00c0*/ 	.short	0x0005
        /*00c2*/ 	.short	0x0028
        /*00c4*/ 	.byte	0x00, 0xf5, 0x21, 0x00


	//----- nvinfo : EIATTR_KPARAM_INFO
	.align		4
.L_317:
        /*00c8*/ 	.byte	0x04, 0x17
        /*00ca*/ 	.short	(.L_319 - .L_318)
.L_318:
        /*00cc*/ 	.word	0x00000000
        /*00d0*/ 	.short	0x0004
        /*00d2*/ 	.short	0x0020
        /*00d4*/ 	.byte	0x00, 0xf5, 0x21, 0x00


	//----- nvinfo : EIATTR_KPARAM_INFO
	.align		4
.L_319:
        /*00d8*/ 	.byte	0x04, 0x17
        /*00da*/ 	.short	(.L_321 - .L_320)
.L_320:
        /*00dc*/ 	.word	0x00000000
        /*00e0*/ 	.short	0x0003
        /*00e2*/ 	.short	0x0018
        /*00e4*/ 	.byte	0x00, 0xf0, 0x21, 0x00


	//----- nvinfo : EIATTR_KPARAM_INFO
	.align		4
.L_321:
        /*00e8*/ 	.byte	0x04, 0x17
        /*00ea*/ 	.short	(.L_323 - .L_322)
.L_322:
        /*00ec*/ 	.word	0x00000000
        /*00f0*/ 	.short	0x0002
        /*00f2*/ 	.short	0x0010
        /*00f4*/ 	.byte	0x00, 0xf5, 0x21, 0x00


	//----- nvinfo : EIATTR_KPARAM_INFO
	.align		4
.L_323:
        /*00f8*/ 	.byte	0x04, 0x17
        /*00fa*/ 	.short	(.L_325 - .L_324)
.L_324:
        /*00fc*/ 	.word	0x00000000
        /*0100*/ 	.short	0x0001
        /*0102*/ 	.short	0x0008
        /*0104*/ 	.byte	0x00, 0xf5, 0x21, 0x00


	//----- nvinfo : EIATTR_KPARAM_INFO
	.align		4
.L_325:
        /*0108*/ 	.byte	0x04, 0x17
        /*010a*/ 	.short	(.L_327 - .L_326)
.L_326:
        /*010c*/ 	.word	0x00000000
        /*0110*/ 	.short	0x0000
        /*0112*/ 	.short	0x0000
        /*0114*/ 	.byte	0x00, 0xf5, 0x21, 0x00


	//----- nvinfo : EIATTR_SPARSE_MMA_MASK
	.align		4
.L_327:
        /*0118*/ 	.byte	0x03, 0x50
        /*011a*/ 	.short	0x0000


	//----- nvinfo : EIATTR_MAXREG_COUNT
	.align		4
        /*011c*/ 	.byte	0x03, 0x1b
        /*011e*/ 	.short	0x0040


	//----- nvinfo : EIATTR_NUM_BARRIERS
	.align		4
        /*0120*/ 	.byte	0x02, 0x4c
        /*0122*/ 	.byte	0x01
	.zero		1


	//----- nvinfo : EIATTR_MERCURY_ISA_VERSION
	.align		4
        /*0124*/ 	.byte	0x03, 0x5f
        /*0126*/ 	.short	0x0101


	//----- nvinfo : EIATTR_VRC_CTA_INIT_COUNT
	.align		4
        /*0128*/ 	.byte	0x02, 0x4a
	.zero		1
	.zero		1


	//----- nvinfo : EIATTR_EXIT_INSTR_OFFSETS
	.align		4
        /*012c*/ 	.byte	0x04, 0x1c
        /*012e*/ 	.short	(.L_329 - .L_328)


	//   ....[0]....
.L_328:
        /*0130*/ 	.word	0x00000080


	//   ....[1]....
        /*0134*/ 	.word	0x000001e0


	//   ....[2]....
        /*0138*/ 	.word	0x00000420


	//   ....[3]....
        /*013c*/ 	.word	0x00003010


	//----- nvinfo : EIATTR_MAX_THREADS
	.align		4
.L_329:
        /*0140*/ 	.byte	0x04, 0x05
        /*0142*/ 	.short	(.L_331 - .L_330)
.L_330:
        /*0144*/ 	.word	0x00000400
        /*0148*/ 	.word	0x00000001
        /*014c*/ 	.word	0x00000001


	//----- nvinfo : EIATTR_CRS_STACK_SIZE
	.align		4
.L_331:
        /*0150*/ 	.byte	0x04, 0x1e
        /*0152*/ 	.short	(.L_333 - .L_332)
.L_332:
        /*0154*/ 	.word	0x00000000


	//----- nvinfo : EIATTR_CBANK_PARAM_SIZE
	.align		4
.L_333:
        /*0158*/ 	.byte	0x03, 0x19
        /*015a*/ 	.short	0x0088


	//----- nvinfo : EIATTR_PARAM_CBANK
	.align		4
        /*015c*/ 	.byte	0x04, 0x0a
        /*015e*/ 	.short	(.L_335 - .L_334)
	.align		4
.L_334:
        /*0160*/ 	.word	index@(.nv.constant0._ZN2at6native43_GLOBAL__N__c95f0927_10_LossCTC_cu_88d8892b37ctc_loss_backward_log_beta_gpu_kernelIfiEEvPT_PKS3_PKllPKT0_S8_lllllllS8_lll)
        /*0164*/ 	.short	0x0380
        /*0166*/ 	.short	0x0088


	//----- nvinfo : EIATTR_SW_WAR
	.align		4
.L_335:
        /*0168*/ 	.byte	0x04, 0x36
        /*016a*/ 	.short	(.L_337 - .L_336)
.L_336:
        /*016c*/ 	.word	0x00000008
.L_337:


//--------------------- .nv.info._ZN2at6native43_GLOBAL__N__c95f0927_10_LossCTC_cu_88d8892b30ctc_loss_zero_padded_gradientsIfEEvPT_PKlllllll --------------------------
	.section	.nv.info._ZN2at6native43_GLOBAL__N__c95f0927_10_LossCTC_cu_88d8892b30ctc_loss_zero_padded_gradientsIfEEvPT_PKlllllll,"",@"SHT_CUDA_INFO"
	.sectionflags	@""
	.align	4


	//----- nvinfo : EIATTR_CUDA_API_VERSION
	.align		4
        /*0000*/ 	.byte	0x04, 0x37
        /*0002*/ 	.short	(.L_339 - .L_338)
.L_338:
        /*0004*/ 	.word	0x00000082


	//----- nvinfo : EIATTR_KPARAM_INFO
	.align		4
.L_339:
        /*0008*/ 	.byte	0x04, 0x17
        /*000a*/ 	.short	(.L_341 - .L_340)
.L_340:
        /*000c*/ 	.word	0x00000000
        /*0010*/ 	.short	0x0007
        /*0012*/ 	.short	0x0038
        /*0014*/ 	.byte	0x00, 0xf0, 0x21, 0x00


	//----- nvinfo : EIATTR_KPARAM_INFO
	.align		4
.L_341:
        /*0018*/ 	.byte	0x04, 0x17
        /*001a*/ 	.short	(.L_343 - .L_342)
.L_342:
        /*001c*/ 	.word	0x00000000
        /*0020*/ 	.short	0x0006
        /*0022*/ 	.short	0x0030
        /*0024*/ 	.byte	0x00, 0xf0, 0x21, 0x00


	//----- nvinfo : EIATTR_KPARAM_INFO
	.align		4
.L_343:
        /*0028*/ 	.byte	0x04, 0x17
        /*002a*/ 	.short	(.L_345 - .L_344)
.L_344:
        /*002c*/ 	.word	0x00000000
        /*0030*/ 	.short	0x0005
        /*0032*/ 	.short	0x0028
        /*0034*/ 	.byte	0x00, 0xf0, 0x21, 0x00


	//----- nvinfo : EIATTR_KPARAM_INFO
	.align		4
.L_345:
        /*0038*/ 	.byte	0x04, 0x17
        /*003a*/ 	.short	(.L_347 - .L_346)
.L_346:
        /*003c*/ 	.word	0x00000000
        /*0040*/ 	.short	0x0004
        /*0042*/ 	.short	0x0020
        /*0044*/ 	.byte	0x00, 0xf0, 0x21, 0x00


	//----- nvinfo : EIATTR_KPARAM_INFO
	.align		4
.L_347:
        /*0048*/ 	.byte	0x04, 0x17
        /*004a*/ 	.short	(.L_349 - .L_348)
.L_348:
        /*004c*/ 	.word	0x00000000
        /*0050*/ 	.short	0x0003
        /*0052*/ 	.short	0x0018
        /*0054*/ 	.byte	0x00, 0xf0, 0x21, 0x00


	//----- nvinfo : EIATTR_KPARAM_INFO
	.align		4
.L_349:
        /*0058*/ 	.byte	0x04, 0x17
        /*005a*/ 	.short	(.L_351 - .L_350)
.L_350:
        /*005c*/ 	.word	0x00000000
        /*0060*/ 	.short	0x0002
        /*0062*/ 	.short	0x0010
        /*0064*/ 	.byte	0x00, 0xf0, 0x21, 0x00


	//----- nvinfo : EIATTR_KPARAM_INFO
	.align		4
.L_351:
        /*0068*/ 	.byte	0x04, 0x17
        /*006a*/ 	.short	(.L_353 - .L_352)
.L_352:
        /*006c*/ 	.word	0x00000000
        /*0070*/ 	.short	0x0001
        /*0072*/ 	.short	0x0008
        /*0074*/ 	.byte	0x00, 0xf5, 0x21, 0x00


	//----- nvinfo : EIATTR_KPARAM_INFO
	.align		4
.L_353:
        /*0078*/ 	.byte	0x04, 0x17
        /*007a*/ 	.short	(.L_355 - .L_354)
.L_354:
        /*007c*/ 	.word	0x00000000
        /*0080*/ 	.short	0x0000
        /*0082*/ 	.short	0x0000
        /*0084*/ 	.byte	0x00, 0xf5, 0x21, 0x00


	//----- nvinfo : EIATTR_SPARSE_MMA_MASK
	.align		4
.L_355:
        /*0088*/ 	.byte	0x03, 0x50
        /*008a*/ 	.short	0x0000


	//----- nvinfo : EIATTR_MAXREG_COUNT
	.align		4
        /*008c*/ 	.byte	0x03, 0x1b
        /*008e*/ 	.short	0x00ff


	//----- nvinfo : EIATTR_MERCURY_ISA_VERSION
	.align		4
        /*0090*/ 	.byte	0x03, 0x5f
        /*0092*/ 	.short	0x0101


	//----- nvinfo : EIATTR_VRC_CTA_INIT_COUNT
	.align		4
        /*0094*/ 	.byte	0x02, 0x4a
	.zero		1
	.zero		1


	//----- nvinfo : EIATTR_EXIT_INSTR_OFFSETS
	.align		4
        /*0098*/ 	.byte	0x04, 0x1c
        /*009a*/ 	.short	(.L_357 - .L_356)


	//   ....[0]....
.L_356:
        /*009c*/ 	.word	0x00000100


	//   ....[1]....
        /*00a0*/ 	.word	0x00000200


	//   ....[2]....
        /*00a4*/ 	.word	0x00000590


	//   ....[3]....
        /*00a8*/ 	.word	0x000007e0


	//   ....[4]....
        /*00ac*/ 	.word	0x00000980


	//   ....[5]....
        /*00b0*/ 	.word	0x00000a40


	//----- nvinfo : EIATTR_CBANK_PARAM_SIZE
	.align		4
.L_357:
        /*00b4*/ 	.byte	0x03, 0x19
        /*00b6*/ 	.short	0x0040


	//----- nvinfo : EIATTR_PARAM_CBANK
	.align		4
        /*00b8*/ 	.byte	0x04, 0x0a
        /*00ba*/ 	.short	(.L_359 - .L_358)
	.align		4
.L_358:
        /*00bc*/ 	.word	index@(.nv.constant0._ZN2at6native43_GLOBAL__N__c95f0927_10_LossCTC_cu_88d8892b30ctc_loss_zero_padded_gradientsIfEEvPT_PKlllllll)
        /*00c0*/ 	.short	0x0380
        /*00c2*/ 	.short	0x0040


	//----- nvinfo : EIATTR_SW_WAR
	.align		4
.L_359:
        /*00c4*/ 	.byte	0x04, 0x36
        /*00c6*/ 	.short	(.L_361 - .L_360)
.L_360:
        /*00c8*/ 	.word	0x00000008
.L_361:


//--------------------- .nv.info._ZN2at6native43_GLOBAL__N__c95f0927_10_LossCTC_cu_88d8892b36ctc_loss_backward_collect_gpu_kernelIflEEvPT_PKS3_lS6_S6_S6_PKllPKT0_S8_lS6_llllllllllllS8_llllb --------------------------
	.section	.nv.info._ZN2at6native43_GLOBAL__N__c95f0927_10_LossCTC_cu_88d8892b36ctc_loss_backward_collect_gpu_kernelIflEEvPT_PKS3_lS6_S6_S6_PKllPKT0_S8_lS6_llllllllllllS8_llllb,"",@"SHT_CUDA_INFO"
	.sectionflags	@""
	.align	4


	//----- nvinfo : EIATTR_CUDA_API_VERSION
	.align		4
        /*0000*/ 	.byte	0x04, 0x37
        /*0002*/ 	.short	(.L_363 - .L_362)
.L_362:
        /*0004*/ 	.word	0x00000082


	//----- nvinfo : EIATTR_KPARAM_INFO
	.align		4
.L_363:
        /*0008*/ 	.byte	0x04, 0x17
        /*000a*/ 	.short	(.L_365 - .L_364)
.L_364:
        /*000c*/ 	.word	0x00000000
        /*0010*/ 	.short	0x001d
        /*0012*/ 	.short	0x00e8
        /*0014*/ 	.byte	0x00, 0xf0, 0x05, 0x00


	//----- nvinfo : EIATTR_KPARAM_INFO
	.align		4
.L_365:
        /*0018*/ 	.byte	0x04, 0x17
        /*001a*/ 	.short	(.L_367 - .L_366)
.L_366:
        /*001c*/ 	.word	0x00000000
        /*0020*/ 	.short	0x001c
        /*0022*/ 	.short	0x00e0
        /*0024*/ 	.byte	0x00, 0xf0, 0x21, 0x00


	//----- nvinfo : EIATTR_KPARAM_INFO
	.align		4
.L_367:
        /*0028*/ 	.byte	0x04, 0x17
        /*002a*/ 	.short	(.L_369 - .L_368)
.L_368:
        /*002c*/ 	.word	0x00000000
        /*0030*/ 	.short	0x001b
        /*0032*/ 	.short	0x00d8
        /*0034*/ 	.byte	0x00, 0xf0, 0x21, 0x00


	//----- nvinfo : EIATTR_KPARAM_INFO
	.align		4
.L_369:
        /*0038*/ 	.byte	0x04, 0x17
        /*003a*/ 	.short	(.L_371 - .L_370)
.L_370:
        /*003c*/ 	.word	0x00000000
        /*0040*/ 	.short	0x001a
        /*0042*/ 	.short	0x00d0
        /*0044*/ 	.byte	0x00, 0xf0, 0x21, 0x00


	//----- nvinfo : EIATTR_KPARAM_INFO
	.align		4
.L_371:
        /*0048*/ 	.byte	0x04, 0x17
        /*004a*/ 	.short	(.L_373 - .L_372)
.L_372:
        /*004c*/ 	.word	0x00000000
        /*0050*/ 	.short	0x0019
        /*0052*/ 	.short	0x00c8
        /*0054*/ 	.byte	0x00, 0xf0, 0x21, 0x00


	//----- nvinfo : EIATTR_KPARAM_INFO
	.align		4
.L_373:
        /*0058*/ 	.byte	0x04, 0x17
        /*005a*/ 	.short	(.L_375 - .L_374)
.L_374:
        /*005c*/ 	.word	0x00000000
        /*0060*/ 	.short	0x0018
        /*0062*/ 	.short	0x00c0
        /*0064*/ 	.byte	0x00, 0xf5, 0x21, 0x00


	//----- nvinfo : EIATTR_KPARAM_INFO
	.align		4
.L_375:
        /*0068*/ 	.byte	0x04, 0x17
        /*006a*/ 	.short	(.L_377 - .L_376)
.L_376:
        /*006c*/ 	.word	0x00000000
        /*0070*/ 	.short	0x0017
        /*0072*/ 	.short	0x00b8
        /*0074*/ 	.byte	0x00, 0xf0, 0x21, 0x00


	//----- nvinfo : EIATTR_KPARAM_INFO
	.align		4
.L_377:
        /*0078*/ 	.byte	0x04, 0x17
        /*007a*/ 	.short	(.L_379 - .L_378)
.L_378:
        /*007c*/ 	.word	0x00000000
        /*0080*/ 	.short	0x0016
        /*0082*/ 	.short	0x00b0
        /*0084*/ 	.byte	0x00, 0xf0, 0x21, 0x00


	//----- nvinfo : EIATTR_KPARAM_INFO
	.align		4
.L_379:
        /*0088*/ 	.byte	0x04, 0x17
        /*008a*/ 	.short	(.L_381 - .L_380)
.L_380:
        /*008c*/ 	.word	0x00000000
        /*0090*/ 	.short	0x0015
        /*0092*/ 	.short	0x00a8
        /*0094*/ 	.byte	0x00, 0xf0, 0x21, 0x00


	//----- nvinfo : EIATTR_KPARAM_INFO
	.align		4
.L_381:
        /*0098*/ 	.byte	0x04, 0x17
        /*009a*/ 	.short	(.L_383 - .L_382)
.L_382:
        /*009c*/ 	.word	0x00000000
        /*00a0*/ 	.short	0x0014
        /*00a2*/ 	.short	0x00a0
        /*00a4*/ 	.byte	0x00, 0xf0, 0x21, 0x00


	//----- nvinfo : EIATTR_KPARAM_INFO
	.align		4
.L_383:
        /*00a8*/ 	.byte	0x04, 0x17
        /*00aa*/ 	.short	(.L_385 - .L_384)
.L_384:
        /*00ac*/ 	.word	0x00000000
        /*00b0*/ 	.short	0x0013
        /*00b2*/ 	.short	0x0098
        /*00b4*/ 	.byte	0x00, 0xf0, 0x21, 0x00


	//----- nvinfo : EIATTR_KPARAM_INFO
	.align		4
.L_385:
        /*00b8*/ 	.byte	0x04, 0x17
        /*00ba*/ 	.short	(.L_387 - .L_386)
.L_386:
        /*00bc*/ 	.word	0x00000000
        /*00c0*/ 	.short	0x0012
        /*00c2*/ 	.short	0x0090
        /*00c4*/ 	.byte	0x00, 0xf0, 0x21, 0x00


	//----- nvinfo : EIATTR_KPARAM_INFO
	.align		4
.L_387:
        /*00c8*/ 	.byte	0x04, 0x17
        /*00ca*/ 	.short	(.L_389 - .L_388)
.L_388:
        /*00cc*/ 	.word	0x00000000
        /*00d0*/ 	.short	0x0011
        /*00d2*/ 	.short	0x0088
        /*00d4*/ 	.byte	0x00, 0xf0, 0x21, 0x00


	//----- nvinfo : EIATTR_KPARAM_INFO
	.align		4
.L_389:
        /*00d8*/ 	.byte	0x04, 0x17
        /*00da*/ 	.short	(.L_391 - .L_390)
.L_390:
        /*00dc*/ 	.word	0x00000000
        /*00e0*/ 	.short	0x0010
        /*00e2*/ 	.short	0x0080
        /*00e4*/ 	.byte	0x00, 0xf0, 0x21, 0x00


	//----- nvinfo : EIATTR_KPARAM_INFO
	.align		4
.L_391:
        /*00e8*/ 	.byte	0x04, 0x17
        /*00ea*/ 	.short	(.L_393 - .L_392)
.L_392:
        /*00ec*/ 	.word	0x00000000
        /*00f0*/ 	.short	0x000f
        /*00f2*/ 	.short	0x0078
        /*00f4*/ 	.byte	0x00, 0xf0, 0x21, 0x00


	//----- nvinfo : EIATTR_KPARAM_INFO
	.align		4
.L_393:
        /*00f8*/ 	.byte	0x04, 0x17
        /*00fa*/ 	.short	(.L_395 - .L_394)
.L_394:
        /*00fc*/ 	.word	0x00000000
        /*0100*/ 	.short	0x000e
        /*0102*/ 	.short	0x0070
        /*0104*/ 	.byte	0x00, 0xf0, 0x21, 0x00


	//----- nvinfo : EIATTR_KPARAM_INFO
	.align		4
.L_395:
        /*0108*/ 	.byte	0x04, 0x17
        /*010a*/ 	.short	(.L_397 - .L_396)
.L_396:
        /*010c*/ 	.word	0x00000000
        /*0110*/ 	.short	0x000d
        /*0112*/ 	.short	0x0068
        /*0114*/ 	.byte	0x00, 0xf0, 0x21, 0x00


	//----- nvinfo : EIATTR_KPARAM_INFO
	.align		4
.L_397:
        /*0118*/ 	.byte	0x04, 0x17
        /*011a*/ 	.short	(.L_399 - .L_398)
.L_398:
        /*011c*/ 	.word	0x00000000
        /*0120*/ 	.short	0x000c
        /*0122*/ 	.short	0x0060
        /*0124*/ 	.byte	0x00, 0xf0, 0x21, 0x00


	//----- nvinfo : EIATTR_KPARAM_INFO
	.align		4
.L_399:
        /*0128*/ 	.byte	0x04, 0x17
        /*012a*/ 	.short	(.L_401 - .L_400)
.L_400:
        /*012c*/ 	.word	0x00000000
        /*0130*/ 	.short	0x000b
        /*0132*/ 	.short	0x0058
        /*0134*/ 	.byte	0x00, 0xf5, 0x21, 0x00


	//----- nvinfo : EIATTR_KPARAM_INFO
	.align		4
.L_401:
        /*0138*/ 	.byte	0x04, 0x17
        /*013a*/ 	.short	(.L_403 - .L_402)
.L_402:
        /*013c*/ 	.word	0x00000000
        /*0140*/ 	.short	0x000a
        /*0142*/ 	.short	0x0050
        /*0144*/ 	.byte	0x00, 0xf0, 0x21, 0x00


	//----- nvinfo : EIATTR_KPARAM_INFO
	.align		4
.L_403:
        /*0148*/ 	.byte	0x04, 0x17
        /*014a*/ 	.short	(.L_405 - .L_404)
.L_404:
        /*014c*/ 	.word	0x00000000
        /*0150*/ 	.short	0x0009
        /*0152*/ 	.short	0x0048
        /*0154*/ 	.byte	0x00, 0xf5, 0x21, 0x00


	//----- nvinfo : EIATTR_KPARAM_INFO
	.align		4
.L_405:
        /*0158*/ 	.byte	0x04, 0x17
        /*015a*/ 	.short	(.L_407 - .L_406)
.L_406:
        /*015c*/ 	.word	0x00000000
        /*0160*/ 	.short	0x0008
        /*0162*/ 	.short	0x0040
        /*0164*/ 	.byte	0x00, 0xf5, 0x21, 0x00


	//----- nvinfo : EIATTR_KPARAM_INFO
	.align		4
.L_407:
        /*0168*/ 	.byte	0x04, 0x17
        /*016a*/ 	.short	(.L_409 - .L_408)
.L_408:
        /*016c*/ 	.word	0x00000000
        /*0170*/ 	.short	0x0007
        /*0172*/ 	.short	0x0038
        /*0174*/ 	.byte	0x00, 0xf0, 0x21, 0x00


	//----- nvinfo : EIATTR_KPARAM_INFO
	.align		4
.L_409:
        /*0178*/ 	.byte	0x04, 0x17
        /*017a*/ 	.short	(.L_411 - .L_410)
.L_410:
        /*017c*/ 	.word	0x00000000
        /*0180*/ 	.short	0x0006
        /*0182*/ 	.short	0x0030
        /*0184*/ 	.byte	0x00, 0xf5, 0x21, 0x00


	//----- nvinfo : EIATTR_KPARAM_INFO
	.align		4
.L_411:
        /*0188*/ 	.byte	0x04, 0x17
        /*018a*/ 	.short	(.L_413 - .L_412)
.L_412:
        /*018c*/ 	.word	0x00000000
        /*0190*/ 	.short	0x0005
        /*0192*/ 	.short	0x0028
        /*0194*/ 	.byte	0x00, 0xf5, 0x21, 0x00


	//----- nvinfo : EIATTR_KPARAM_INFO
	.align		4
.L_413:
        /*0198*/ 	.byte	0x04, 0x17
        /*019a*/ 	.short	(.L_415 - .L_414)
.L_414:
        /*019c*/ 	.word	0x00000000
        /*01a0*/ 	.short	0x0004
        /*01a2*/ 	.short	0x0020
        /*01a4*/ 	.byte	0x00, 0xf5, 0x21, 0x00


	//----- nvinfo : EIATTR_KPARAM_INFO
	.align		4
.L_415:
        /*01a8*/ 	.byte	0x04, 0x17
        /*01aa*/ 	.short	(.L_417 - .L_416)
.L_416:
        /*01ac*/ 	.word	0x00000000
        /*01b0*/ 	.short	0x0003
        /*01b2*/ 	.short	0x0018
        /*01b4*/ 	.byte	0x00, 0xf5, 0x21, 0x00


	//----- nvinfo : EIATTR_KPARAM_INFO
	.align		4
.L_417:
        /*01b8*/ 	.byte	0x04, 0x17
        /*01ba*/ 	.short	(.L_419 - .L_418)
.L_418:
        /*01bc*/ 	.word	0x00000000
        /*01c0*/ 	.short	0x0002
        /*01c2*/ 	.short	0x0010
        /*01c4*/ 	.byte	0x00, 0xf0, 0x21, 0x00


	//----- nvinfo : EIATTR_KPARAM_INFO
	.align		4
.L_419:
        /*01c8*/ 	.byte	0x04, 0x17
        /*01ca*/ 	.short	(.L_421 - .L_420)
.L_420:
        /*01cc*/ 	.word	0x00000000
        /*01d0*/ 	.short	0x0001
        /*01d2*/ 	.short	0x0008
        /*01d4*/ 	.byte	0x00, 0xf5, 0x21, 0x00


	//----- nvinfo : EIATTR_KPARAM_INFO
	.align		4
.L_421:
        /*01d8*/ 	.byte	0x04, 0x17
        /*01da*/ 	.short	(.L_423 - .L_422)
.L_422:
        /*01dc*/ 	.word	0x00000000
        /*01e0*/ 	.short	0x0000
        /*01e2*/ 	.short	0x0000
        /*01e4*/ 	.byte	0x00, 0xf5, 0x21, 0x00


	//----- nvinfo : EIATTR_SPARSE_MMA_MASK
	.align		4
.L_423:
        /*01e8*/ 	.byte	0x03, 0x50
        /*01ea*/ 	.short	0x0000


	//----- nvinfo : EIATTR_MAXREG_COUNT
	.align		4
        /*01ec*/ 	.byte	0x03, 0x1b
        /*01ee*/ 	.short	0x00ff


	//----- nvinfo : EIATTR_MERCURY_ISA_VERSION
	.align		4
        /*01f0*/ 	.byte	0x03, 0x5f
        /*01f2*/ 	.short	0x0101


	//----- nvinfo : EIATTR_VRC_CTA_INIT_COUNT
	.align		4
        /*01f4*/ 	.byte	0x02, 0x4a
	.zero		1
	.zero		1


	//----- nvinfo : EIATTR_EXIT_INSTR_OFFSETS
	.align		4
        /*01f8*/ 	.byte	0x04, 0x1c
        /*01fa*/ 	.short	(.L_425 - .L_424)


	//   ....[0]....
.L_424:
        /*01fc*/ 	.word	0x00000100


	//   ....[1]....
        /*0200*/ 	.word	0x00001170


	//   ....[2]....
        /*0204*/ 	.word	0x00001b30


	//   ....[3]....
        /*0208*/ 	.word	0x00001e60


	//----- nvinfo : EIATTR_CRS_STACK_SIZE
	.align		4
.L_425:
        /*020c*/ 	.byte	0x04, 0x1e
        /*020e*/ 	.short	(.L_427 - .L_426)
.L_426:
        /*0210*/ 	.word	0x00000000


	//----- nvinfo : EIATTR_CBANK_PARAM_SIZE
	.align		4
.L_427:
        /*0214*/ 	.byte	0x03, 0x19
        /*0216*/ 	.short	0x00e9


	//----- nvinfo : EIATTR_PARAM_CBANK
	.align		4
        /*0218*/ 	.byte	0x04, 0x0a
        /*021a*/ 	.short	(.L_429 - .L_428)
	.align		4
.L_428:
        /*021c*/ 	.word	index@(.nv.constant0._ZN2at6native43_GLOBAL__N__c95f0927_10_LossCTC_cu_88d8892b36ctc_loss_backward_collect_gpu_kernelIflEEvPT_PKS3_lS6_S6_S6_PKllPKT0_S8_lS6_llllllllllllS8_llllb)
        /*0220*/ 	.short	0x0380
        /*0222*/ 	.short	0x00e9


	//----- nvinfo : EIATTR_SW_WAR
	.align		4
.L_429:
        /*0224*/ 	.byte	0x04, 0x36
        /*0226*/ 	.short	(.L_431 - .L_430)
.L_430:
        /*0228*/ 	.word	0x00000008
.L_431:


//--------------------- .nv.info._ZN2at6native43_GLOBAL__N__c95f0927_10_LossCTC_cu_88d8892b45ctc_loss_backward_collect_nonblank_gpu_kernelIflEEvPT_PKS3_lS6_S6_S6_PKlPKT0_S8_S6_llllllllllllS8_llb --------------------------
	.section	.nv.info._ZN2at6native43_GLOBAL__N__c95f0927_10_LossCTC_cu_88d8892b45ctc_loss_backward_collect_nonblank_gpu_kernelIflEEvPT_PKS3_lS6_S6_S6_PKlPKT0_S8_S6_llllllllllllS8_llb,"",@"SHT_CUDA_INFO"
	.sectionflags	@""
	.align	4


	//----- nvinfo : EIATTR_CUDA_API_VERSION
	.align		4
        /*0000*/ 	.byte	0x04, 0x37
        /*0002*/ 	.short	(.L_433 - .L_432)
.L_432:
        /*0004*/ 	.word	0x00000082


	//----- nvinfo : EIATTR_KPARAM_INFO
	.align		4
.L_433:
        /*0008*/ 	.byte	0x04, 0x17
        /*000a*/ 	.short	(.L_435 - .L_434)
.L_434:
        /*000c*/ 	.word	0x00000000
        /*0010*/ 	.short	0x0019
        /*0012*/ 	.short	0x00c8
        /*0014*/ 	.byte	0x00, 0xf0, 0x05, 0x00


	//----- nvinfo : EIATTR_KPARAM_INFO
	.align		4
.L_435:
        /*0018*/ 	.byte	0x04, 0x17
        /*001a*/ 	.short	(.L_437 - .L_436)
.L_436:
        /*001c*/ 	.word	0x00000000
        /*0020*/ 	.short	0x0018
        /*0022*/ 	.short	0x00c0
        /*0024*/ 	.byte	0x00, 0xf0, 0x21, 0x00


	//----- nvinfo : EIATTR_KPARAM_INFO
	.align		4
.L_437:
        /*0028*/ 	.byte	0x04, 0x17
        /*002a*/ 	.short	(.L_439 - .L_438)
.L_438:
        /*002c*/ 	.word	0x00000000
        /*0030*/ 	.short	0x0017
        /*0032*/ 	.short	0x00b8
        /*0034*/ 	.byte	0x00, 0xf0, 0x21, 0x00


	//----- nvinfo : EIATTR_KPARAM_INFO
	.align		4
.L_439:
        /*0038*/ 	.byte	0x04, 0x17
        /*003a*/ 	.short	(.L_441 - .L_440)
.L_440:
        /*003c*/ 	.word	0x00000000
        /*0040*/ 	.short	0x0016
        /*0042*/ 	.short	0x00b0
        /*0044*/ 	.byte	0x00, 0xf5, 0x21, 0x00


	//----- nvinfo : EIATTR_KPARAM_INFO
	.align		4
.L_441:
        /*0048*/ 	.byte	0x04, 0x17
        /*004a*/ 	.short	(.L_443 - .L_442)
.L_442:
        /*004c*/ 	.word	0x00000000
        /*0050*/ 	.short	0x0015
        /*0052*/ 	.short	0x00a8
        /*0054*/ 	.byte	0x00, 0xf0, 0x21, 0x00


	//----- nvinfo : EIATTR_KPARAM_INFO
	.align		4
.L_443:
        /*0058*/ 	.byte	0x04, 0x17
        /*005a*/ 	.short	(.L_445 - .L_444)
.L_444:
        /*005c*/ 	.word	0x00000000
        /*0060*/ 	.short	0x0014
        /*0062*/ 	.short	0x00a0
        /*0064*/ 	.byte	0x00, 0xf0, 0x21, 0x00


	//----- nvinfo : EIATTR_KPARAM_INFO
	.align		4
.L_445:
        /*0068*/ 	.byte	0x04, 0x17
        /*006a*/ 	.short	(.L_447 - .L_446)
.L_446:
        /*006c*/ 	.word	0x00000000
        /*0070*/ 	.short	0x0013
        /*0072*/ 	.short	0x0098
        /*0074*/ 	.byte	0x00, 0xf0, 0x21, 0x00


	//----- nvinfo : EIATTR_KPARAM_INFO
	.align		4
.L_447:
        /*0078*/ 	.byte	0x04, 0x17
        /*007a*/ 	.short	(.L_449 - .L_448)
.L_448:
        /*007c*/ 	.word	0x00000000
        /*0080*/ 	.short	0x0012
        /*0082*/ 	.short	0x0090
        /*0084*/ 	.byte	0x00, 0xf0, 0x21, 0x00


	//----- nvinfo : EIATTR_KPARAM_INFO
	.align		4
.L_449:
        /*0088*/ 	.byte	0x04, 0x17
        /*008a*/ 	.short	(.L_451 - .L_450)
.L_450:
        /*008c*/ 	.word	0x00000000
        /*0090*/ 	.short	0x0011
        /*0092*/ 	.short	0x0088
        /*0094*/ 	.byte	0x00, 0xf0, 0x21, 0x00


	//----- nvinfo : EIATTR_KPARAM_INFO
	.align		4
.L_451:
        /*0098*/ 	.byte	0x04, 0x17
        /*009a*/ 	.short	(.L_453 - .L_452)
.L_452:
        /*009c*/ 	.word	0x00000000
        /*00a0*/ 	.short	0x0010
        /*00a2*/ 	.short	0x0080
        /*00a4*/ 	.byte	0x00, 0xf0, 0x21, 0x00


	//----- nvinfo : EIATTR_KPARAM_INFO
	.align		4
.L_453:
        /*00a8*/ 	.byte	0x04, 0x17
        /*00aa*/ 	.short	(.L_455 - .L_454)
.L_454:
        /*00ac*/ 	.word	0x00000000
        /*00b0*/ 	.short	0x000f
        /*00b2*/ 	.short	0x0078
        /*00b4*/ 	.byte	0x00, 0xf0, 0x21, 0x00


	//----- nvinfo : EIATTR_KPARAM_INFO
	.align		4
.L_455:
        /*00b8*/ 	.byte	0x04, 0x17
        /*00ba*/ 	.short	(.L_457 - .L_456)
.L_456:
        /*00bc*/ 	.word	0x00000000
        /*00c0*/ 	.short	0x000e
        /*00c2*/ 	.short	0x0070
        /*00c4*/ 	.byte	0x00, 0xf0, 0x21, 0x00


	//----- nvinfo : EIATTR_KPARAM_INFO
	.align		4
.L_457:
        /*00c8*/ 	.byte	0x04, 0x17
        /*00ca*/ 	.short	(.L_459 - .L_458)
.L_458:
        /*00cc*/ 	.word	0x00000000
        /*00d0*/ 	.short	0x000d
        /*00d2*/ 	.short	0x0068
        /*00d4*/ 	.byte	0x00, 0xf0, 0x21, 0x00


	//----- nvinfo : EIATTR_KPARAM_INFO
	.align		4
.L_459:
        /*00d8*/ 	.byte	0x04, 0x17
        /*00da*/ 	.short	(.L_461 - .L_460)
.L_460:
        /*00dc*/ 	.word	0x00000000
        /*00e0*/ 	.short	0x000c
        /*00e2*/ 	.short	0x0060
        /*00e4*/ 	.byte	0x00, 0xf0, 0x21, 0x00


	//----- nvinfo : EIATTR_KPARAM_INFO
	.align		4
.L_461:
        /*00e8*/ 	.byte	0x04, 0x17
        /*00ea*/ 	.short	(.L_463 - .L_462)
.L_462:
        /*00ec*/ 	.word	0x00000000
        /*00f0*/ 	.short	0x000b
        /*00f2*/ 	.short	0x0058
        /*00f4*/ 	.byte	0x00, 0xf0, 0x21, 0x00


	//----- nvinfo : EIATTR_KPARAM_INFO
	.align		4
.L_463:
        /*00f8*/ 	.byte	0x04, 0x17
        /*00fa*/ 	.short	(.L_465 - .L_464)
.L_464:
        /*00fc*/ 	.word	0x00000000
        /*0100*/ 	.short	0x000a
        /*0102*/ 	.short	0x0050
        /*0104*/ 	.byte	0x00, 0xf0, 0x21, 0x00


	//----- nvinfo : EIATTR_KPARAM_INFO
	.align		4
.L_465:
        /*0108*/ 	.byte	0x04, 0x17
        /*010a*/ 	.short	(.L_467 - .L_466)
.L_466:
        /*010c*/ 	.word	0x00000000
        /*0110*/ 	.short	0x0009
        /*0112*/ 	.short	0x0048
        /*0114*/ 	.byte	0x00, 0xf5, 0x21, 0x00


	//----- nvinfo : EIATTR_KPARAM_INFO
	.align		4
.L_467:
        /*0118*/ 	.byte	0x04, 0x17
        /*011a*/ 	.short	(.L_469 - .L_468)
.L_468:
        /*011c*/ 	.word	0x00000000
        /*0120*/ 	.short	0x0008
        /*0122*/ 	.short	0x0040
        /*0124*/ 	.byte	0x00, 0xf5, 0x21, 0x00


	//----- nvinfo : EIATTR_KPARAM_INFO
	.align		4
.L_469:
        /*0128*/ 	.byte	0x04, 0x17
        /*012a*/ 	.short	(.L_471 - .L_470)
.L_470:
        /*012c*/ 	.word	0x00000000
        /*0130*/ 	.short	0x0007
        /*0132*/ 	.short	0x0038
        /*0134*/ 	.byte	0x00, 0xf5, 0x21, 0x00


	//----- nvinfo : EIATTR_KPARAM_INFO
	.align		4
.L_471:
        /*0138*/ 	.byte	0x04, 0x17
        /*013a*/ 	.short	(.L_473 - .L_472)
.L_472:
        /*013c*/ 	.word	0x00000000
        /*0140*/ 	.short	0x0006
        /*0142*/ 	.short	0x0030
        /*0144*/ 	.byte	0x00, 0xf5, 0x21, 0x00


	//----- nvinfo : EIATTR_KPARAM_INFO
	.align		4
.L_473:
        /*0148*/ 	.byte	0x04, 0x17
        /*014a*/ 	.short	(.L_475 - .L_474)
.L_474:
        /*014c*/ 	.word	0x00000000
        /*0150*/ 	.short	0x0005
        /*0152*/ 	.short	0x0028
        /*0154*/ 	.byte	0x00, 0xf5, 0x21, 0x00


	//----- nvinfo : EIATTR_KPARAM_INFO
	.align		4
.L_475:
        /*0158*/ 	.byte	0x04, 0x17
        /*015a*/ 	.short	(.L_477 - .L_476)
.L_476:
        /*015c*/ 	.word	0x00000000
        /*0160*/ 	.short	0x0004
        /*0162*/ 	.short	0x0020
        /*0164*/ 	.byte	0x00, 0xf5, 0x21, 0x00


	//----- nvinfo : EIATTR_KPARAM_INFO
	.align		4
.L_477:
        /*0168*/ 	.byte	0x04, 0x17
        /*016a*/ 	.short	(.L_479 - .L_478)
.L_478:
        /*016c*/ 	.word	0x00000000
        /*0170*/ 	.short	0x0003
        /*0172*/ 	.short	0x0018
        /*0174*/ 	.byte	0x00, 0xf5, 0x21, 0x00


	//----- nvinfo : EIATTR_KPARAM_INFO
	.align		4
.L_479:
        /*0178*/ 	.byte	0x04, 0x17
        /*017a*/ 	.short	(.L_481 - .L_480)
.L_480:
        /*017c*/ 	.word	0x00000000
        /*0180*/ 	.short	0x0002
        /*0182*/ 	.short	0x0010
        /*0184*/ 	.byte	0x00, 0xf0, 0x21, 0x00


	//----- nvinfo : EIATTR_KPARAM_INFO
	.align		4
.L_481:
        /*0188*/ 	.byte	0x04, 0x17
        /*018a*/ 	.short	(.L_483 - .L_482)
.L_482:
        /*018c*/ 	.word	0x00000000
        /*0190*/ 	.short	0x0001
        /*0192*/ 	.short	0x0008
        /*0194*/ 	.byte	0x00, 0xf5, 0x21, 0x00


	//----- nvinfo : EIATTR_KPARAM_INFO
	.align		4
.L_483:
        /*0198*/ 	.byte	0x04, 0x17
        /*019a*/ 	.short	(.L_485 - .L_484)
.L_484:
        /*019c*/ 	.word	0x00000000
        /*01a0*/ 	.short	0x0000
        /*01a2*/ 	.short	0x0000
        /*01a4*/ 	.byte	0x00, 0xf5, 0x21, 0x00


	//----- nvinfo : EIATTR_SPARSE_MMA_MASK
	.align		4
.L_485:
        /*01a8*/ 	.byte	0x03, 0x50
        /*01aa*/ 	.short	0x0000


	//----- nvinfo : EIATTR_MAXREG_COUNT
	.align		4
        /*01ac*/ 	.byte	0x03, 0x1b
        /*01ae*/ 	.short	0x00ff


	//----- nvinfo : EIATTR_MERCURY_ISA_VERSION
	.align		4
        /*01b0*/ 	.byte	0x03, 0x5f
        /*01b2*/ 	.short	0x0101


	//----- nvinfo : EIATTR_VRC_CTA_INIT_COUNT
	.align		4
        /*01b4*/ 	.byte	0x02, 0x4a
	.zero		1
	.zero		1


	//----- nvinfo : EIATTR_EXIT_INSTR_OFFSETS
	.align		4
        /*01b8*/ 	.byte	0x04, 0x1c
        /*01ba*/ 	.short	(.L_487 - .L_486)


	//   ....[0]....
.L_486:
        /*01bc*/ 	.word	0x000000d0


	//   ....[1]....
        /*01c0*/ 	.word	0x000001a0


	//   ....[2]....
        /*01c4*/ 	.word	0x00000370


	//   ....[3]....
        /*01c8*/ 	.word	0x00000f60


	//   ....[4]....
        /*01cc*/ 	.word	0x00001460


	//   ....[5]....
        /*01d0*/ 	.word	0x00001750


	//----- nvinfo : EIATTR_CRS_STACK_SIZE
	.align		4
.L_487:
        /*01d4*/ 	.byte	0x04, 0x1e
        /*01d6*/ 	.short	(.L_489 - .L_488)
.L_488:
        /*01d8*/ 	.word	0x00000000


	//----- nvinfo : EIATTR_CBANK_PARAM_SIZE
	.align		4
.L_489:
        /*01dc*/ 	.byte	0x03, 0x19
        /*01de*/ 	.short	0x00c9


	//----- nvinfo : EIATTR_PARAM_CBANK
	.align		4
        /*01e0*/ 	.byte	0x04, 0x0a
        /*01e2*/ 	.short	(.L_491 - .L_490)
	.align		4
.L_490:
        /*01e4*/ 	.word	index@(.nv.constant0._ZN2at6native43_GLOBAL__N__c95f0927_10_LossCTC_cu_88d8892b45ctc_loss_backward_collect_nonblank_gpu_kernelIflEEvPT_PKS3_lS6_S6_S6_PKlPKT0_S8_S6_llllllllllllS8_llb)
        /*01e8*/ 	.short	0x0380
        /*01ea*/ 	.short	0x00c9


	//----- nvinfo : EIATTR_SW_WAR
	.align		4
.L_491:
        /*01ec*/ 	.byte	0x04, 0x36
        /*01ee*/ 	.short	(.L_493 - .L_492)
.L_492:
        /*01f0*/ 	.word	0x00000008
.L_493:


//--------------------- .nv.info._ZN2at6native43_GLOBAL__N__c95f0927_10_LossCTC_cu_88d8892b37ctc_loss_backward_log_beta_gpu_kernelIflEEvPT_PKS3_PKllPKT0_S8_lllllllS8_lll --------------------------
	.section	.nv.info._ZN2at6native43_GLOBAL__N__c95f0927_10_LossCTC_cu_88d8892b37ctc_loss_backward_log_beta_gpu_kernelIflEEvPT_PKS3_PKllPKT0_S8_lllllllS8_lll,"",@"SHT_CUDA_INFO"
	.sectionflags	@""
	.align	4


	//----- nvinfo : EIATTR_CUDA_API_VERSION
	.align		4
        /*0000*/ 	.byte	0x04, 0x37
        /*0002*/ 	.short	(.L_495 - .L_494)
.L_494:
        /*0004*/ 	.word	0x00000082


	//----- nvinfo : EIATTR_KPARAM_INFO
	.align		4
.L_495:
        /*0008*/ 	.byte	0x04, 0x17
        /*000a*/ 	.short	(.L_497 - .L_496)
.L_496:
        /*000c*/ 	.word	0x00000000
        /*0010*/ 	.short	0x0010
        /*0012*/ 	.short	0x0080
        /*0014*/ 	.byte	0x00, 0xf0, 0x21, 0x00


	//----- nvinfo : EIATTR_KPARAM_INFO
	.align		4
.L_497:
        /*0018*/ 	.byte	0x04, 0x17
        /*001a*/ 	.short	(.L_499 - .L_498)
.L_498:
        /*001c*/ 	.word	0x00000000
        /*0020*/ 	.short	0x000f
        /*0022*/ 	.short	0x0078
        /*0024*/ 	.byte	0x00, 0xf0, 0x21, 0x00


	//----- nvinfo : EIATTR_KPARAM_INFO
	.align		4
.L_499:
        /*0028*/ 	.byte	0x04, 0x17
        /*002a*/ 	.short	(.L_501 - .L_500)
.L_500:
        /*002c*/ 	.word	0x00000000
        /*0030*/ 	.short	0x000e
        /*0032*/ 	.short	0x0070
        /*0034*/ 	.byte	0x00, 0xf0, 0x21, 0x00


	//----- nvinfo : EIATTR_KPARAM_INFO
	.align		4
.L_501:
        /*0038*/ 	.byte	0x04, 0x17
        /*003a*/ 	.short	(.L_503 - .L_502)
.L_502:
        /*003c*/ 	.word	0x00000000
        /*0040*/ 	.short	0x000d
        /*0042*/ 	.short	0x0068
        /*0044*/ 	.byte	0x00, 0xf5, 0x21, 0x00


	//----- nvinfo : EIATTR_KPARAM_INFO
	.align		4
.L_503:
        /*0048*/ 	.byte	0x04, 0x17
        /*004a*/ 	.short	(.L_505 - .L_504)
.L_504:
        /*004c*/ 	.word	0x00000000
        /*0050*/ 	.short	0x000c
        /*0052*/ 	.short	0x0060
        /*0054*/ 	.byte	0x00, 0xf0, 0x21, 0x00


	//----- nvinfo : EIATTR_KPARAM_INFO
	.align		4
.L_505:
        /*0058*/ 	.byte	0x04, 0x17
        /*005a*/ 	.short	(.L_507 - .L_506)
.L_506:
        /*005c*/ 	.word	0x00000000
        /*0060*/ 	.short	0x000b
        /*0062*/ 	.short	0x0058
        /*0064*/ 	.byte	0x00, 0xf0, 0x21, 0x00


	//----- nvinfo : EIATTR_KPARAM_INFO
	.align		4
.L_507:
        /*0068*/ 	.byte	0x04, 0x17
        /*006a*/ 	.short	(.L_509 - .L_508)
.L_508:
        /*006c*/ 	.word	0x00000000
        /*0070*/ 	.short	0x000a
        /*0072*/ 	.short	0x0050
        /*0074*/ 	.byte	0x00, 0xf0, 0x21, 0x00


	//----- nvinfo : EIATTR_KPARAM_INFO
	.align		4
.L_509:
        /*0078*/ 	.byte	0x04, 0x17
        /*007a*/ 	.short	(.L_511 - .L_510)
.L_510:
        /*007c*/ 	.word	0x00000000
        /*0080*/ 	.short	0x0009
        /*0082*/ 	.short	0x0048
        /*0084*/ 	.byte	0x00, 0xf0, 0x21, 0x00


	//----- nvinfo : EIATTR_KPARAM_INFO
	.align		4
.L_511:
        /*0088*/ 	.byte	0x04, 0x17
        /*008a*/ 	.short	(.L_513 - .L_512)
.L_512:
        /*008c*/ 	.word	0x00000000
        /*0090*/ 	.short	0x0008
        /*0092*/ 	.short	0x0040
        /*0094*/ 	.byte	0x00, 0xf0, 0x21, 0x00


	//----- nvinfo : EIATTR_KPARAM_INFO
	.align		4
.L_513:
        /*0098*/ 	.byte	0x04, 0x17
        /*009a*/ 	.short	(.L_515 - .L_514)
.L_514:
        /*009c*/ 	.word	0x00000000
        /*00a0*/ 	.short	0x0007
        /*00a2*/ 	.short	0x0038
        /*00a4*/ 	.byte	0x00, 0xf0, 0x21, 0x00


	//----- nvinfo : EIATTR_KPARAM_INFO
	.align		4
.L_515:
        /*00a8*/ 	.byte	0x04, 0x17
        /*00aa*/ 	.short	(.L_517 - .L_516)
.L_516:
        /*00ac*/ 	.word	0x00000000
        /*00b0*/ 	.short	0x0006
        /*00b2*/ 	.short	0x0030
        /*00b4*/ 	.byte	0x00, 0xf0, 0x21, 0x00


	//----- nvinfo : EIATTR_KPARAM_INFO
	.align		4
.L_517:
        /*00b8*/ 	.byte	0x04, 0x17
        /*00ba*/ 	.short	(.L_519 - .L_518)
.L_518:
        /*00bc*/ 	.word	0x00000000
        /*00c0*/ 	.short	0x0005
        /*00c2*/ 	.short	0x0028
        /*00c4*/ 	.byte	0x00, 0xf5, 0x21, 0x00


	//----- nvinfo : EIATTR_KPARAM_INFO
	.align		4
.L_519:
        /*00c8*/ 	.byte	0x04, 0x17
        /*00ca*/ 	.short	(.L_521 - .L_520)
.L_520:
        /*00cc*/ 	.word	0x00000000
        /*00d0*/ 	.short	0x0004
        /*00d2*/ 	.short	0x0020
        /*00d4*/ 	.byte	0x00, 0xf5, 0x21, 0x00


	//----- nvinfo : EIATTR_KPARAM_INFO
	.align		4
.L_521:
        /*00d8*/ 	.byte	0x04, 0x17
        /*00da*/ 	.short	(.L_523 - .L_522)
.L_522:
        /*00dc*/ 	.word	0x00000000
        /*00e0*/ 	.short	0x0003
        /*00e2*/ 	.short	0x0018
        /*00e4*/ 	.byte	0x00, 0xf0, 0x21, 0x00


	//----- nvinfo : EIATTR_KPARAM_INFO
	.align		4
.L_523:
        /*00e8*/ 	.byte	0x04, 0x17
        /*00ea*/ 	.short	(.L_525 - .L_524)
.L_524:
        /*00ec*/ 	.word	0x00000000
        /*00f0*/ 	.short	0x0002
        /*00f2*/ 	.short	0x0010
        /*00f4*/ 	.byte	0x00, 0xf5, 0x21, 0x00


	//----- nvinfo : EIATTR_KPARAM_INFO
	.align		4
.L_525:
        /*00f8*/ 	.byte	0x04, 0x17
        /*00fa*/ 	.short	(.L_527 - .L_526)
.L_526:
        /*00fc*/ 	.word	0x00000000
        /*0100*/ 	.short	0x0001
        /*0102*/ 	.short	0x0008
        /*0104*/ 	.byte	0x00, 0xf5, 0x21, 0x00


	//----- nvinfo : EIATTR_KPARAM_INFO
	.align		4
.L_527:
        /*0108*/ 	.byte	0x04, 0x17
        /*010a*/ 	.short	(.L_529 - .L_528)
.L_528:
        /*010c*/ 	.word	0x00000000
        /*0110*/ 	.short	0x0000
        /*0112*/ 	.short	0x0000
        /*0114*/ 	.byte	0x00, 0xf5, 0x21, 0x00


	//----- nvinfo : EIATTR_SPARSE_MMA_MASK
	.align		4
.L_529:
        /*0118*/ 	.byte	0x03, 0x50
        /*011a*/ 	.short	0x0000


	//----- nvinfo : EIATTR_MAXREG_COUNT
	.align		4
        /*011c*/ 	.byte	0x03, 0x1b
        /*011e*/ 	.short	0x0040


	//----- nvinfo : EIATTR_NUM_BARRIERS
	.align		4
        /*0120*/ 	.byte	0x02, 0x4c
        /*0122*/ 	.byte	0x01
	.zero		1


	//----- nvinfo : EIATTR_MERCURY_ISA_VERSION
	.align		4
        /*0124*/ 	.byte	0x03, 0x5f
        /*0126*/ 	.short	0x0101


	//----- nvinfo : EIATTR_VRC_CTA_INIT_COUNT
	.align		4
        /*0128*/ 	.byte	0x02, 0x4a
	.zero		1
	.zero		1


	//----- nvinfo : EIATTR_EXIT_INSTR_OFFSETS
	.align		4
        /*012c*/ 	.byte	0x04, 0x1c
        /*012e*/ 	.short	(.L_531 - .L_530)


	//   ....[0]....
.L_530:
        /*0130*/ 	.word	0x00000080


	//   ....[1]....
        /*0134*/ 	.word	0x000001e0


	//   ....[2]....
        /*0138*/ 	.word	0x00000420


	//   ....[3]....
        /*013c*/ 	.word	0x00002fa0


	//----- nvinfo : EIATTR_MAX_THREADS
	.align		4
.L_531:
        /*0140*/ 	.byte	0x04, 0x05
        /*0142*/ 	.short	(.L_533 - .L_532)
.L_532:
        /*0144*/ 	.word	0x00000400
        /*0148*/ 	.word	0x00000001
        /*014c*/ 	.word	0x00000001


	//----- nvinfo : EIATTR_CRS_STACK_SIZE
	.align		4
.L_533:
        /*0150*/ 	.byte	0x04, 0x1e
        /*0152*/ 	.short	(.L_535 - .L_534)
.L_534:
        /*0154*/ 	.word	0x00000000


	//----- nvinfo : EIATTR_CBANK_PARAM_SIZE
	.align		4
.L_535:
        /*0158*/ 	.byte	0x03, 0x19
        /*015a*/ 	.short	0x0088


	//----- nvinfo : EIATTR_PARAM_CBANK
	.align		4
        /*015c*/ 	.byte	0x04, 0x0a
        /*015e*/ 	.short	(.L_537 - .L_536)
	.align		4
.L_536:
        /*0160*/ 	.word	index@(.nv.constant0._ZN2at6native43_GLOBAL__N__c95f0927_10_LossCTC_cu_88d8892b37ctc_loss_backward_log_beta_gpu_kernelIflEEvPT_PKS3_PKllPKT0_S8_lllllllS8_lll)
        /*0164*/ 	.short	0x0380
        /*0166*/ 	.short	0x0088


	//----- nvinfo : EIATTR_SW_WAR
	.align		4
.L_537:
        /*0168*/ 	.byte	0x04, 0x36
        /*016a*/ 	.short	(.L_539 - .L_538)
.L_538:
        /*016c*/ 	.word	0x00000008
.L_539:


//--------------------- .nv.info._ZN2at6native43_GLOBAL__N__c95f0927_10_LossCTC_cu_88d8892b36ctc_loss_backward_collect_gpu_kernelIdiEEvPT_PKS3_lS6_S6_S6_PKllPKT0_S8_lS6_llllllllllllS8_llllb --------------------------
	.section	.nv.info._ZN2at6native43_GLOBAL__N__c95f0927_10_LossCTC_cu_88d8892b36ctc_loss_backward_collect_gpu_kernelIdiEEvPT_PKS3_lS6_S6_S6_PKllPKT0_S8_lS6_llllllllllllS8_llllb,"",@"SHT_CUDA_INFO"
	.sectionflags	@""
	.align	4


	//----- nvinfo : EIATTR_CUDA_API_VERSION
	.align		4
        /*0000*/ 	.byte	0x04, 0x37
        /*0002*/ 	.short	(.L_541 - .L_540)
.L_540:
        /*0004*/ 	.word	0x00000082


	//----- nvinfo : EIATTR_KPARAM_INFO
	.align		4
.L_541:
        /*0008*/ 	.byte	0x04, 0x17
        /*000a*/ 	.short	(.L_543 - .L_542)
.L_542:
        /*000c*/ 	.word	0x00000000
        /*0010*/ 	.short	0x001d
        /*0012*/ 	.short	0x00e8
        /*0014*/ 	.byte	0x00, 0xf0, 0x05, 0x00


	//----- nvinfo : EIATTR_KPARAM_INFO
	.align		4
.L_543:
        /*0018*/ 	.byte	0x04, 0x17
        /*001a*/ 	.short	(.L_545 - .L_544)
.L_544:
        /*001c*/ 	.word	0x00000000
        /*0020*/ 	.short	0x001c
        /*0022*/ 	.short	0x00e0
        /*0024*/ 	.byte	0x00, 0xf0, 0x21, 0x00


	//----- nvinfo : EIATTR_KPARAM_INFO
	.align		4
.L_545:
        /*0028*/ 	.byte	0x04, 0x17
        /*002a*/ 	.short	(.L_547 - .L_546)
.L_546:
        /*002c*/ 	.word	0x00000000
        /*0030*/ 	.short	0x001b
        /*0032*/ 	.short	0x00d8
        /*0034*/ 	.byte	0x00, 0xf0, 0x21, 0x00


	//----- nvinfo : EIATTR_KPARAM_INFO
	.align		4
.L_547:
        /*0038*/ 	.byte	0x04, 0x17
        /*003a*/ 	.short	(.L_549 - .L_548)
.L_548:
        /*003c*/ 	.word	0x00000000
        /*0040*/ 	.short	0x001a
        /*0042*/ 	.short	0x00d0
        /*0044*/ 	.byte	0x00, 0xf0, 0x21, 0x00


	//----- nvinfo : EIATTR_KPARAM_INFO
	.align		4
.L_549:
        /*0048*/ 	.byte	0x04, 0x17
        /*004a*/ 	.short	(.L_551 - .L_550)
.L_550:
        /*004c*/ 	.word	0x00000000
        /*0050*/ 	.short	0x0019
        /*0052*/ 	.short	0x00c8
        /*0054*/ 	.byte	0x00, 0xf0, 0x21, 0x00


	//----- nvinfo : EIATTR_KPARAM_INFO
	.align		4
.L_551:
        /*0058*/ 	.byte	0x04, 0x17
        /*005a*/ 	.short	(.L_553 - .L_552)
.L_552:
        /*005c*/ 	.word	0x00000000
        /*0060*/ 	.short	0x0018
        /*0062*/ 	.short	0x00c0
        /*0064*/ 	.byte	0x00, 0xf5, 0x21, 0x00


	//----- nvinfo : EIATTR_KPARAM_INFO
	.align		4
.L_553:
        /*0068*/ 	.byte	0x04, 0x17
        /*006a*/ 	.short	(.L_555 - .L_554)
.L_554:
        /*006c*/ 	.word	0x00000000
        /*0070*/ 	.short	0x0017
        /*0072*/ 	.short	0x00b8
        /*0074*/ 	.byte	0x00, 0xf0, 0x21, 0x00


	//----- nvinfo : EIATTR_KPARAM_INFO
	.align		4
.L_555:
        /*0078*/ 	.byte	0x04, 0x17
        /*007a*/ 	.short	(.L_557 - .L_556)
.L_556:
        /*007c*/ 	.word	0x00000000
        /*0080*/ 	.short	0x0016
        /*0082*/ 	.short	0x00b0
        /*0084*/ 	.byte	0x00, 0xf0, 0x21, 0x00


	//----- nvinfo : EIATTR_KPARAM_INFO
	.align		4
.L_557:
        /*0088*/ 	.byte	0x04, 0x17
        /*008a*/ 	.short	(.L_559 - .L_558)
.L_558:
        /*008c*/ 	.word	0x00000000
        /*0090*/ 	.short	0x0015
        /*0092*/ 	.short	0x00a8
        /*0094*/ 	.byte	0x00, 0xf0, 0x21, 0x00


	//----- nvinfo : EIATTR_KPARAM_INFO
	.align		4
.L_559:
        /*0098*/ 	.byte	0x04, 0x17
        /*009a*/ 	.short	(.L_561 - .L_560)
.L_560:
        /*009c*/ 	.word	0x00000000
        /*00a0*/ 	.short	0x0014
        /*00a2*/ 	.short	0x00a0
        /*00a4*/ 	.byte	0x00, 0xf0, 0x21, 0x00


	//----- nvinfo : EIATTR_KPARAM_INFO
	.align		4
.L_561:
        /*00a8*/ 	.byte	0x04, 0x17
        /*00aa*/ 	.short	(.L_563 - .L_562)
.L_562:
        /*00ac*/ 	.word	0x00000000
        /*00b0*/ 	.short	0x0013
        /*00b2*/ 	.short	0x0098
        /*00b4*/ 	.byte	0x00, 0xf0, 0x21, 0x00


	//----- nvinfo : EIATTR_KPARAM_INFO
	.align		4
.L_563:
        /*00b8*/ 	.byte	0x04, 0x17
        /*00ba*/ 	.short	(.L_565 - .L_564)
.L_564:
        /*00bc*/ 	.word	0x00000000
        /*00c0*/ 	.short	0x0012
        /*00c2*/ 	.short	0x0090
        /*00c4*/ 	.byte	0x00, 0xf0, 0x21, 0x00


	//----- nvinfo : EIATTR_KPARAM_INFO
	.align		4
.L_565:
        /*00c8*/ 	.byte	0x04, 0x17
        /*00ca*/ 	.short	(.L_567 - .L_566)
.L_566:
        /*00cc*/ 	.word	0x00000000
        /*00d0*/ 	.short	0x0011
        /*00d2*/ 	.short	0x0088
        /*00d4*/ 	.byte	0x00, 0xf0, 0x21, 0x00


	//----- nvinfo : EIATTR_KPARAM_INFO
	.align		4
.L_567:
        /*00d8*/ 	.byte	0x04, 0x17
        /*00da*/ 	.short	(.L_569 - .L_568)
.L_568:
        /*00dc*/ 	.word	0x00000000
        /*00e0*/ 	.short	0x0010
        /*00e2*/ 	.short	0x0080
        /*00e4*/ 	.byte	0x00, 0xf0, 0x21, 0x00


	//----- nvinfo : EIATTR_KPARAM_INFO
	.align		4
.L_569:
        /*00e8*/ 	.byte	0x04, 0x17
        /*00ea*/ 	.short	(.L_571 - .L_570)
.L_570:
        /*00ec*/ 	.word	0x00000000
        /*00f0*/ 	.short	0x000f
        /*00f2*/ 	.short	0x0078
        /*00f4*/ 	.byte	0x00, 0xf0, 0x21, 0x00


	//----- nvinfo : EIATTR_KPARAM_INFO
	.align		4
.L_571:
        /*00f8*/ 	.byte	0x04, 0x17
        /*00fa*/ 	.short	(.L_573 - .L_572)
.L_572:
        /*00fc*/ 	.word	0x00000000
        /*0100*/ 	.short	0x000e
        /*0102*/ 	.short	0x0070
        /*0104*/ 	.byte	0x00, 0xf0, 0x21, 0x00


	//----- nvinfo : EIATTR_KPARAM_INFO
	.align		4
.L_573:
        /*0108*/ 	.byte	0x04, 0x17
        /*010a*/ 	.short	(.L_575 - .L_574)
.L_574:
        /*010c*/ 	.word	0x00000000
        /*0110*/ 	.short	0x000d
        /*0112*/ 	.short	0x0068
        /*0114*/ 	.byte	0x00, 0xf0, 0x21, 0x00


	//----- nvinfo : EIATTR_KPARAM_INFO
	.align		4
.L_575:
        /*0118*/ 	.byte	0x04, 0x17
        /*011a*/ 	.short	(.L_577 - .L_576)
.L_576:
        /*011c*/ 	.word	0x00000000
        /*0120*/ 	.short	0x000c
        /*0122*/ 	.short	0x0060
        /*0124*/ 	.byte	0x00, 0xf0, 0x21, 0x00


	//----- nvinfo : EIATTR_KPARAM_INFO
	.align		4
.L_577:
        /*0128*/ 	.byte	0x04, 0x17
        /*012a*/ 	.short	(.L_579 - .L_578)
.L_578:
        /*012c*/ 	.word	0x00000000
        /*0130*/ 	.short	0x000b
        /*0132*/ 	.short	0x0058
        /*0134*/ 	.byte	0x00, 0xf5, 0x21, 0x00


	//----- nvinfo : EIATTR_KPARAM_INFO
	.align		4
.L_579:
        /*0138*/ 	.byte	0x04, 0x17
        /*013a*/ 	.short	(.L_581 - .L_580)
.L_580:
        /*013c*/ 	.word	0x00000000
        /*0140*/ 	.short	0x000a
        /*0142*/ 	.short	0x0050
        /*0144*/ 	.byte	0x00, 0xf0, 0x21, 0x00


	//----- nvinfo : EIATTR_KPARAM_INFO
	.align		4
.L_581:
        /*0148*/ 	.byte	0x04, 0x17
        /*014a*/ 	.short	(.L_583 - .L_582)
.L_582:
        /*014c*/ 	.word	0x00000000
        /*0150*/ 	.short	0x0009
        /*0152*/ 	.short	0x0048
        /*0154*/ 	.byte	0x00, 0xf5, 0x21, 0x00


	//----- nvinfo : EIATTR_KPARAM_INFO
	.align		4
.L_583:
        /*0158*/ 	.byte	0x04, 0x17
        /*015a*/ 	.short	(.L_585 - .L_584)
.L_584:
        /*015c*/ 	.word	0x00000000
        /*0160*/ 	.short	0x0008
        /*0162*/ 	.short	0x0040
        /*0164*/ 	.byte	0x00, 0xf5, 0x21, 0x00


	//----- nvinfo : EIATTR_KPARAM_INFO
	.align		4
.L_585:
        /*0168*/ 	.byte	0x04, 0x17
        /*016a*/ 	.short	(.L_587 - .L_586)
.L_586:
        /*016c*/ 	.word	0x00000000
        /*0170*/ 	.short	0x0007
        /*0172*/ 	.short	0x0038
        /*0174*/ 	.byte	0x00, 0xf0, 0x21, 0x00


	//----- nvinfo : EIATTR_KPARAM_INFO
	.align		4
.L_587:
        /*0178*/ 	.byte	0x04, 0x17
        /*017a*/ 	.short	(.L_589 - .L_588)
.L_588:
        /*017c*/ 	.word	0x00000000
        /*0180*/ 	.short	0x0006
        /*0182*/ 	.short	0x0030
        /*0184*/ 	.byte	0x00, 0xf5, 0x21, 0x00


	//----- nvinfo : EIATTR_KPARAM_INFO
	.align		4
.L_589:
        /*0188*/ 	.byte	0x04, 0x17
        /*018a*/ 	.short	(.L_591 - .L_590)
.L_590:
        /*018c*/ 	.word	0x00000000
        /*0190*/ 	.short	0x0005
        /*0192*/ 	.short	0x0028
        /*0194*/ 	.byte	0x00, 0xf5, 0x21, 0x00


	//----- nvinfo : EIATTR_KPARAM_INFO
	.align		4
.L_591:
        /*0198*/ 	.byte	0x04, 0x17
        /*019a*/ 	.short	(.L_593 - .L_592)
.L_592:
        /*019c*/ 	.word	0x00000000
        /*01a0*/ 	.short	0x0004
        /*01a2*/ 	.short	0x0020
        /*01a4*/ 	.byte	0x00, 0xf5, 0x21, 0x00


	//----- nvinfo : EIATTR_KPARAM_INFO
	.align		4
.L_593:
        /*01a8*/ 	.byte	0x04, 0x17
        /*01aa*/ 	.short	(.L_595 - .L_594)
.L_594:
        /*01ac*/ 	.word	0x00000000
        /*01b0*/ 	.short	0x0003
        /*01b2*/ 	.short	0x0018
        /*01b4*/ 	.byte	0x00, 0xf5, 0x21, 0x00


	//----- nvinfo : EIATTR_KPARAM_INFO
	.align		4
.L_595:
        /*01b8*/ 	.byte	0x04, 0x17
        /*01ba*/ 	.short	(.L_597 - .L_596)
.L_596:
        /*01bc*/ 	.word	0x00000000
        /*01c0*/ 	.short	0x0002
        /*01c2*/ 	.short	0x0010
        /*01c4*/ 	.byte	0x00, 0xf0, 0x21, 0x00


	//----- nvinfo : EIATTR_KPARAM_INFO
	.align		4
.L_597:
        /*01c8*/ 	.byte	0x04, 0x17
        /*01ca*/ 	.short	(.L_599 - .L_598)
.L_598:
        /*01cc*/ 	.word	0x00000000
        /*01d0*/ 	.short	0x0001
        /*01d2*/ 	.short	0x0008
        /*01d4*/ 	.byte	0x00, 0xf5, 0x21, 0x00


	//----- nvinfo : EIATTR_KPARAM_INFO
	.align		4
.L_599:
        /*01d8*/ 	.byte	0x04, 0x17
        /*01da*/ 	.short	(.L_601 - .L_600)
.L_600:
        /*01dc*/ 	.word	0x00000000
        /*01e0*/ 	.short	0x0000
        /*01e2*/ 	.short	0x0000
        /*01e4*/ 	.byte	0x00, 0xf5, 0x21, 0x00


	//----- nvinfo : EIATTR_SPARSE_MMA_MASK
	.align		4
.L_601:
        /*01e8*/ 	.byte	0x03, 0x50
        /*01ea*/ 	.short	0x0000


	//----- nvinfo : EIATTR_MAXREG_COUNT
	.align		4
        /*01ec*/ 	.byte	0x03, 0x1b
        /*01ee*/ 	.short	0x00ff


	//----- nvinfo : EIATTR_MERCURY_ISA_VERSION
	.align		4
        /*01f0*/ 	.byte	0x03, 0x5f
        /*01f2*/ 	.short	0x0101


	//----- nvinfo : EIATTR_VRC_CTA_INIT_COUNT
	.align		4
        /*01f4*/ 	.byte	0x02, 0x4a
	.zero		1
	.zero		1


	//----- nvinfo : EIATTR_EXIT_INSTR_OFFSETS
	.align		4
        /*01f8*/ 	.byte	0x04, 0x1c
        /*01fa*/ 	.short	(.L_603 - .L_602)


	//   ....[0]....
.L_602:
        /*01fc*/ 	.word	0x00000110


	//   ....[1]....
        /*0200*/ 	.word	0x000023d0


	//   ....[2]....
        /*0204*/ 	.word	0x000035e0


	//----- nvinfo : EIATTR_CRS_STACK_SIZE
	.align		4
.L_603:
        /*0208*/ 	.byte	0x04, 0x1e
        /*020a*/ 	.short	(.L_605 - .L_604)
.L_604:
        /*020c*/ 	.word	0x00000000


	//----- nvinfo : EIATTR_CBANK_PARAM_SIZE
	.align		4
.L_605:
        /*0210*/ 	.byte	0x03, 0x19
        /*0212*/ 	.short	0x00e9


	//----- nvinfo : EIATTR_PARAM_CBANK
	.align		4
        /*0214*/ 	.byte	0x04, 0x0a
        /*0216*/ 	.short	(.L_607 - .L_606)
	.align		4
.L_606:
        /*0218*/ 	.word	index@(.nv.constant0._ZN2at6native43_GLOBAL__N__c95f0927_10_LossCTC_cu_88d8892b36ctc_loss_backward_collect_gpu_kernelIdiEEvPT_PKS3_lS6_S6_S6_PKllPKT0_S8_lS6_llllllllllllS8_llllb)
        /*021c*/ 	.short	0x0380
        /*021e*/ 	.short	0x00e9


	//----- nvinfo : EIATTR_SW_WAR
	.align		4
.L_607:
        /*0220*/ 	.byte	0x04, 0x36
        /*0222*/ 	.short	(.L_609 - .L_608)
.L_608:
        /*0224*/ 	.word	0x00000008
.L_609:


//--------------------- .nv.info._ZN2at6native43_GLOBAL__N__c95f0927_10_LossCTC_cu_88d8892b45ctc_loss_backward_collect_nonblank_gpu_kernelIdiEEvPT_PKS3_lS6_S6_S6_PKlPKT0_S8_S6_llllllllllllS8_llb --------------------------
	.section	.nv.info._ZN2at6native43_GLOBAL__N__c95f0927_10_LossCTC_cu_88d8892b45ctc_loss_backward_collect_nonblank_gpu_kernelIdiEEvPT_PKS3_lS6_S6_S6_PKlPKT0_S8_S6_llllllllllllS8_llb,"",@"SHT_CUDA_INFO"
	.sectionflags	@""
	.align	4


	//----- nvinfo : EIATTR_CUDA_API_VERSION
	.align		4
        /*0000*/ 	.byte	0x04, 0x37
        /*0002*/ 	.short	(.L_611 - .L_610)
.L_610:
        /*0004*/ 	.word	0x00000082


	//----- nvinfo : EIATTR_KPARAM_INFO
	.align		4
.L_611:
        /*0008*/ 	.byte	0x04, 0x17
        /*000a*/ 	.short	(.L_613 - .L_612)
.L_612:
        /*000c*/ 	.word	0x00000000
        /*0010*/ 	.short	0x0019
        /*0012*/ 	.short	0x00c8
        /*0014*/ 	.byte	0x00, 0xf0, 0x05, 0x00


	//----- nvinfo : EIATTR_KPARAM_INFO
	.align		4
.L_613:
        /*0018*/ 	.byte	0x04, 0x17
        /*001a*/ 	.short	(.L_615 - .L_614)
.L_614:
        /*001c*/ 	.word	0x00000000
        /*0020*/ 	.short	0x0018
        /*0022*/ 	.short	0x00c0
        /*0024*/ 	.byte	0x00, 0xf0, 0x21, 0x00


	//----- nvinfo : EIATTR_KPARAM_INFO
	.align		4
.L_615:
        /*0028*/ 	.byte	0x04, 0x17
        /*002a*/ 	.short	(.L_617 - .L_616)
.L_616:
        /*002c*/ 	.word	0x00000000
        /*0030*/ 	.short	0x0017
        /*0032*/ 	.short	0x00b8
        /*0034*/ 	.byte	0x00, 0xf0, 0x21, 0x00


	//----- nvinfo : EIATTR_KPARAM_INFO
	.align		4
.L_617:
        /*0038*/ 	.byte	0x04, 0x17
        /*003a*/ 	.short	(.L_619 - .L_618)
.L_618:
        /*003c*/ 	.word	0x00000000
        /*0040*/ 	.short	0x0016
        /*0042*/ 	.short	0x00b0
        /*0044*/ 	.byte	0x00, 0xf5, 0x21, 0x00


	//----- nvinfo : EIATTR_KPARAM_INFO
	.align		4
.L_619:
        /*0048*/ 	.byte	0x04, 0x17
        /*004a*/ 	.short	(.L_621 - .L_620)
.L_620:
        /*004c*/ 	.word	0x00000000
        /*0050*/ 	.short	0x0015
        /*0052*/ 	.short	0x00a8
        /*0054*/ 	.byte	0x00, 0xf0, 0x21, 0x00


	//----- nvinfo : EIATTR_KPARAM_INFO
	.align		4
.L_621:
        /*0058*/ 	.byte	0x04, 0x17
        /*005a*/ 	.short	(.L_623 - .L_622)
.L_622:
        /*005c*/ 	.word	0x00000000
        /*0060*/ 	.short	0x0014
        /*0062*/ 	.short	0x00a0
        /*0064*/ 	.byte	0x00, 0xf0, 0x21, 0x00


	//----- nvinfo : EIATTR_KPARAM_INFO
	.align		4
.L_623:
        /*0068*/ 	.byte	0x04, 0x17
        /*006a*/ 	.short	(.L_625 - .L_624)
.L_624:
        /*006c*/ 	.word	0x00000000
        /*0070*/ 	.short	0x0013
        /*0072*/ 	.short	0x0098
        /*0074*/ 	.byte	0x00, 0xf0, 0x21, 0x00


	//----- nvinfo : EIATTR_KPARAM_INFO
	.align		4
.L_625:
        /*0078*/ 	.byte	0x04, 0x17
        /*007a*/ 	.short	(.L_627 - .L_626)
.L_626:
        /*007c*/ 	.word	0x00000000
        /*0080*/ 	.short	0x0012
        /*0082*/ 	.short	0x0090
        /*0084*/ 	.byte	0x00, 0xf0, 0x21, 0x00


	//----- nvinfo : EIATTR_KPARAM_INFO
	.align		4
.L_627:
        /*0088*/ 	.byte	0x04, 0x17
        /*008a*/ 	.short	(.L_629 - .L_628)
.L_628:
        /*008c*/ 	.word	0x00000000
        /*0090*/ 	.short	0x0011
        /*0092*/ 	.short	0x0088
        /*0094*/ 	.byte	0x00, 0xf0, 0x21, 0x00


	//----- nvinfo : EIATTR_KPARAM_INFO
	.align		4
.L_629:
        /*0098*/ 	.byte	0x04, 0x17
        /*009a*/ 	.short	(.L_631 - .L_630)
.L_630:
        /*009c*/ 	.word	0x00000000
        /*00a0*/ 	.short	0x0010
        /*00a2*/ 	.short	0x0080
        /*00a4*/ 	.byte	0x00, 0xf0, 0x21, 0x00


	//----- nvinfo : EIATTR_KPARAM_INFO
	.align		4
.L_631:
        /*00a8*/ 	.byte	0x04, 0x17
        /*00aa*/ 	.short	(.L_633 - .L_632)
.L_632:
        /*00ac*/ 	.word	0x00000000
        /*00b0*/ 	.short	0x000f
        /*00b2*/ 	.short	0x0078
        /*00b4*/ 	.byte	0x00, 0xf0, 0x21, 0x00


	//----- nvinfo : EIATTR_KPARAM_INFO
	.align		4
.L_633:
        /*00b8*/ 	.byte	0x04, 0x17
        /*00ba*/ 	.short	(.L_635 - .L_634)
.L_634:
        /*00bc*/ 	.word	0x00000000
        /*00c0*/ 	.short	0x000e
        /*00c2*/ 	.short	0x0070
        /*00c4*/ 	.byte	0x00, 0xf0, 0x21, 0x00


	//----- nvinfo : EIATTR_KPARAM_INFO
	.align		4
.L_635:
        /*00c8*/ 	.byte	0x04, 0x17
        /*00ca*/ 	.short	(.L_637 - .L_636)
.L_636:
        /*00cc*/ 	.word	0x00000000
        /*00d0*/ 	.short	0x000d
        /*00d2*/ 	.short	0x0068
        /*00d4*/ 	.byte	0x00, 0xf0, 0x21, 0x00


	//----- nvinfo : EIATTR_KPARAM_INFO
	.align		4
.L_637:
        /*00d8*/ 	.byte	0x04, 0x17
        /*00da*/ 	.short	(.L_639 - .L_638)
.L_638:
        /*00dc*/ 	.word	0x00000000
        /*00e0*/ 	.short	0x000c
        /*00e2*/ 	.short	0x0060
        /*00e4*/ 	.byte	0x00, 0xf0, 0x21, 0x00


	//----- nvinfo : EIATTR_KPARAM_INFO
	.align		4
.L_639:
        /*00e8*/ 	.byte	0x04, 0x17
        /*00ea*/ 	.short	(.L_641 - .L_640)
.L_640:
        /*00ec*/ 	.word	0x00000000
        /*00f0*/ 	.short	0x000b
        /*00f2*/ 	.short	0x0058
        /*00f4*/ 	.byte	0x00, 0xf0, 0x21, 0x00


	//----- nvinfo : EIATTR_KPARAM_INFO
	.align		4
.L_641:
        /*00f8*/ 	.byte	0x04, 0x17
        /*00fa*/ 	.short	(.L_643 - .L_642)
.L_642:
        /*00fc*/ 	.word	0x00000000
        /*0100*/ 	.short	0x000a
        /*0102*/ 	.short	0x0050
        /*0104*/ 	.byte	0x00, 0xf0, 0x21, 0x00


	//----- nvinfo : EIATTR_KPARAM_INFO
	.align		4
.L_643:
        /*0108*/ 	.byte	0x04, 0x17
        /*010a*/ 	.short	(.L_645 - .L_644)
.L_644:
        /*010c*/ 	.word	0x00000000
        /*0110*/ 	.short	0x0009
        /*0112*/ 	.short	0x0048
        /*0114*/ 	.byte	0x00, 0xf5, 0x21, 0x00


	//----- nvinfo : EIATTR_KPARAM_INFO
	.align		4
.L_645:
        /*0118*/ 	.byte	0x04, 0x17
        /*011a*/ 	.short	(.L_647 - .L_646)
.L_646:
        /*011c*/ 	.word	0x00000000
        /*0120*/ 	.short	0x0008
        /*0122*/ 	.short	0x0040
        /*0124*/ 	.byte	0x00, 0xf5, 0x21, 0x00


	//----- nvinfo : EIATTR_KPARAM_INFO
	.align		4
.L_647:
        /*0128*/ 	.byte	0x04, 0x17
        /*012a*/ 	.short	(.L_649 - .L_648)
.L_648:
        /*012c*/ 	.word	0x00000000
        /*0130*/ 	.short	0x0007
        /*0132*/ 	.short	0x0038
        /*0134*/ 	.byte	0x00, 0xf5, 0x21, 0x00


	//----- nvinfo : EIATTR_KPARAM_INFO
	.align		4
.L_649:
        /*0138*/ 	.byte	0x04, 0x17
        /*013a*/ 	.short	(.L_651 - .L_650)
.L_650:
        /*013c*/ 	.word	0x00000000
        /*0140*/ 	.short	0x0006
        /*0142*/ 	.short	0x0030
        /*0144*/ 	.byte	0x00, 0xf5, 0x21, 0x00


	//----- nvinfo : EIATTR_KPARAM_INFO
	.align		4
.L_651:
        /*0148*/ 	.byte	0x04, 0x17
        /*014a*/ 	.short	(.L_653 - .L_652)
.L_652:
        /*014c*/ 	.word	0x00000000
        /*0150*/ 	.short	0x0005
        /*0152*/ 	.short	0x0028
        /*0154*/ 	.byte	0x00, 0xf5, 0x21, 0x00


	//----- nvinfo : EIATTR_KPARAM_INFO
	.align		4
.L_653:
        /*0158*/ 	.byte	0x04, 0x17
        /*015a*/ 	.short	(.L_655 - .L_654)
.L_654:
        /*015c*/ 	.word	0x00000000
        /*0160*/ 	.short	0x0004
        /*0162*/ 	.short	0x0020
        /*0164*/ 	.byte	0x00, 0xf5, 0x21, 0x00


	//----- nvinfo : EIATTR_KPARAM_INFO
	.align		4
.L_655:
        /*0168*/ 	.byte	0x04, 0x17
        /*016a*/ 	.short	(.L_657 - .L_656)
.L_656:
        /*016c*/ 	.word	0x00000000
        /*0170*/ 	.short	0x0003
        /*0172*/ 	.short	0x0018
        /*0174*/ 	.byte	0x00, 0xf5, 0x21, 0x00


	//----- nvinfo : EIATTR_KPARAM_INFO
	.align		4
.L_657:
        /*0178*/ 	.byte	0x04, 0x17
        /*017a*/ 	.short	(.L_659 - .L_658)
.L_658:
        /*017c*/ 	.word	0x00000000
        /*0180*/ 	.short	0x0002
        /*0182*/ 	.short	0x0010
        /*0184*/ 	.byte	0x00, 0xf0, 0x21, 0x00


	//----- nvinfo : EIATTR_KPARAM_INFO
	.align		4
.L_659:
        /*0188*/ 	.byte	0x04, 0x17
        /*018a*/ 	.short	(.L_661 - .L_660)
.L_660:
        /*018c*/ 	.word	0x00000000
        /*0190*/ 	.short	0x0001
        /*0192*/ 	.short	0x0008
        /*0194*/ 	.byte	0x00, 0xf5, 0x21, 0x00


	//----- nvinfo : EIATTR_KPARAM_INFO
	.align		4
.L_661:
        /*0198*/ 	.byte	0x04, 0x17
        /*019a*/ 	.short	(.L_663 - .L_662)
.L_662:
        /*019c*/ 	.word	0x00000000
        /*01a0*/ 	.short	0x0000
        /*01a2*/ 	.short	0x0000
        /*01a4*/ 	.byte	0x00, 0xf5, 0x21, 0x00


	//----- nvinfo : EIATTR_SPARSE_MMA_MASK
	.align		4
.L_663:
        /*01a8*/ 	.byte	0x03, 0x50
        /*01aa*/ 	.short	0x0000


	//----- nvinfo : EIATTR_MAXREG_COUNT
	.align		4
        /*01ac*/ 	.byte	0x03, 0x1b
        /*01ae*/ 	.short	0x00ff


	//----- nvinfo : EIATTR_MERCURY_ISA_VERSION
	.align		4
        /*01b0*/ 	.byte	0x03, 0x5f
        /*01b2*/ 	.short	0x0101


	//----- nvinfo : EIATTR_VRC_CTA_INIT_COUNT
	.align		4
        /*01b4*/ 	.byte	0x02, 0x4a
	.zero		1
	.zero		1


	//----- nvinfo : EIATTR_EXIT_INSTR_OFFSETS
	.align		4
        /*01b8*/ 	.byte	0x04, 0x1c
        /*01ba*/ 	.short	(.L_665 - .L_664)


	//   ....[0]....
.L_664:
        /*01bc*/ 	.word	0x000000d0


	//   ....[1]....
        /*01c0*/ 	.word	0x000001a0


	//   ....[2]....
        /*01c4*/ 	.word	0x00000370


	//   ....[3]....
        /*01c8*/ 	.word	0x00001a00


	//   ....[4]....
        /*01cc*/ 	.word	0x00002500


	//----- nvinfo : EIATTR_CRS_STACK_SIZE
	.align		4
.L_665:
        /*01d0*/ 	.byte	0x04, 0x1e
        /*01d2*/ 	.short	(.L_667 - .L_666)
.L_666:
        /*01d4*/ 	.word	0x00000000


	//----- nvinfo : EIATTR_CBANK_PARAM_SIZE
	.align		4
.L_667:
        /*01d8*/ 	.byte	0x03, 0x19
        /*01da*/ 	.short	0x00c9


	//----- nvinfo : EIATTR_PARAM_CBANK
	.align		4
        /*01dc*/ 	.byte	0x04, 0x0a
        /*01de*/ 	.short	(.L_669 - .L_668)
	.align		4
.L_668:
        /*01e0*/ 	.word	index@(.nv.constant0._ZN2at6native43_GLOBAL__N__c95f0927_10_LossCTC_cu_88d8892b45ctc_loss_backward_collect_nonblank_gpu_kernelIdiEEvPT_PKS3_lS6_S6_S6_PKlPKT0_S8_S6_llllllllllllS8_llb)
        /*01e4*/ 	.short	0x0380
        /*01e6*/ 	.short	0x00c9


	//----- nvinfo : EIATTR_SW_WAR
	.align		4
.L_669:
        /*01e8*/ 	.byte	0x04, 0x36
        /*01ea*/ 	.short	(.L_671 - .L_670)
.L_670:
        /*01ec*/ 	.word	0x00000008
.L_671:


//--------------------- .nv.info._ZN2at6native43_GLOBAL__N__c95f0927_10_LossCTC_cu_88d8892b37ctc_loss_backward_log_beta_gpu_kernelIdiEEvPT_PKS3_PKllPKT0_S8_lllllllS8_lll --------------------------
	.section	.nv.info._ZN2at6native43_GLOBAL__N__c95f0927_10_LossCTC_cu_88d8892b37ctc_loss_backward_log_beta_gpu_kernelIdiEEvPT_PKS3_PKllPKT0_S8_lllllllS8_lll,"",@"SHT_CUDA_INFO"
	.sectionflags	@""
	.align	4


	//----- nvinfo : EIATTR_CUDA_API_VERSION
	.align		4
        /*0000*/ 	.byte	0x04, 0x37
        /*0002*/ 	.short	(.L_673 - .L_672)
.L_672:
        /*0004*/ 	.word	0x00000082


	//----- nvinfo : EIATTR_KPARAM_INFO
	.align		4
.L_673:
        /*0008*/ 	.byte	0x04, 0x17
        /*000a*/ 	.short	(.L_675 - .L_674)
.L_674:
        /*000c*/ 	.word	0x00000000
        /*0010*/ 	.short	0x0010
        /*0012*/ 	.short	0x0080
        /*0014*/ 	.byte	0x00, 0xf0, 0x21, 0x00


	//----- nvinfo : EIATTR_KPARAM_INFO
	.align		4
.L_675:
        /*0018*/ 	.byte	0x04, 0x17
        /*001a*/ 	.short	(.L_677 - .L_676)
.L_676:
        /*001c*/ 	.word	0x00000000
        /*0020*/ 	.short	0x000f
        /*0022*/ 	.short	0x0078
        /*0024*/ 	.byte	0x00, 0xf0, 0x21, 0x00


	//----- nvinfo : EIATTR_KPARAM_INFO
	.align		4
.L_677:
        /*0028*/ 	.byte	0x04, 0x17
        /*002a*/ 	.short	(.L_679 - .L_678)
.L_678:
        /*002c*/ 	.word	0x00000000
        /*0030*/ 	.short	0x000e
        /*0032*/ 	.short	0x0070
        /*0034*/ 	.byte	0x00, 0xf0, 0x21, 0x00


	//----- nvinfo : EIATTR_KPARAM_INFO
	.align		4
.L_679:
        /*0038*/ 	.byte	0x04, 0x17
        /*003a*/ 	.short	(.L_681 - .L_680)
.L_680:
        /*003c*/ 	.word	0x00000000
        /*0040*/ 	.short	0x000d
        /*0042*/ 	.short	0x0068
        /*0044*/ 	.byte	0x00, 0xf5, 0x21, 0x00


	//----- nvinfo : EIATTR_KPARAM_INFO
	.align		4
.L_681:
        /*0048*/ 	.byte	0x04, 0x17
        /*004a*/ 	.short	(.L_683 - .L_682)
.L_682:
        /*004c*/ 	.word	0x00000000
        /*0050*/ 	.short	0x000c
        /*0052*/ 	.short	0x0060
        /*0054*/ 	.byte	0x00, 0xf0, 0x21, 0x00


	//----- nvinfo : EIATTR_KPARAM_INFO
	.align		4
.L_683:
        /*0058*/ 	.byte	0x04, 0x17
        /*005a*/ 	.short	(.L_685 - .L_684)
.L_684:
        /*005c*/ 	.word	0x00000000
        /*0060*/ 	.short	0x000b
        /*0062*/ 	.short	0x0058
        /*0064*/ 	.byte	0x00, 0xf0, 0x21, 0x00


	//----- nvinfo : EIATTR_KPARAM_INFO
	.align		4
.L_685:
        /*0068*/ 	.byte	0x04, 0x17
        /*006a*/ 	.short	(.L_687 - .L_686)
.L_686:
        /*006c*/ 	.word	0x00000000
        /*0070*/ 	.short	0x000a
        /*0072*/ 	.short	0x0050
        /*0074*/ 	.byte	0x00, 0xf0, 0x21, 0x00


	//----- nvinfo : EIATTR_KPARAM_INFO
	.align		4
.L_687:
        /*0078*/ 	.byte	0x04, 0x17
        /*007a*/ 	.short	(.L_689 - .L_688)
.L_688:
        /*007c*/ 	.word	0x00000000
        /*0080*/ 	.short	0x0009
        /*0082*/ 	.short	0x0048
        /*0084*/ 	.byte	0x00, 0xf0, 0x21, 0x00


	//----- nvinfo : EIATTR_KPARAM_INFO
	.align		4
.L_689:
        /*0088*/ 	.byte	0x04, 0x17
        /*008a*/ 	.short	(.L_691 - .L_690)
.L_690:
        /*008c*/ 	.word	0x00000000
        /*0090*/ 	.short	0x0008
        /*0092*/ 	.short	0x0040
        /*0094*/ 	.byte	0x00, 0xf0, 0x21, 0x00


	//----- nvinfo : EIATTR_KPARAM_INFO
	.align		4
.L_691:
        /*0098*/ 	.byte	0x04, 0x17
        /*009a*/ 	.short	(.L_693 - .L_692)
.L_692:
        /*009c*/ 	.word	0x00000000
        /*00a0*/ 	.short	0x0007
        /*00a2*/ 	.short	0x0038
        /*00a4*/ 	.byte	0x00, 0xf0, 0x21, 0x00


	//----- nvinfo : EIATTR_KPARAM_INFO
	.align		4
.L_693:
        /*00a8*/ 	.byte	0x04, 0x17
        /*00aa*/ 	.short	(.L_695 - .L_694)
.L_694:
        /*00ac*/ 	.word	0x00000000
        /*00b0*/ 	.short	0x0006
        /*00b2*/ 	.short	0x0030
        /*00b4*/ 	.byte	0x00, 0xf0, 0x21, 0x00


	//----- nvinfo : EIATTR_KPARAM_INFO
	.align		4
.L_695:
        /*00b8*/ 	.byte	0x04, 0x17
        /*00ba*/ 	.short	(.L_697 - .L_696)
.L_696:
        /*00bc*/ 	.word	0x00000000
        /*00c0*/ 	.short	0x0005
        /*00c2*/ 	.short	0x0028
        /*00c4*/ 	.byte	0x00, 0xf5, 0x21, 0x00


	//----- nvinfo : EIATTR_KPARAM_INFO
	.align		4
.L_697:
        /*00c8*/ 	.byte	0x04, 0x17
        /*00ca*/ 	.short	(.L_699 - .L_698)
.L_698:
        /*00cc*/ 	.word	0x00000000
        /*00d0*/ 	.short	0x0004
        /*00d2*/ 	.short	0x0020
        /*00d4*/ 	.byte	0x00, 0xf5, 0x21, 0x00


	//----- nvinfo : EIATTR_KPARAM_INFO
	.align		4
.L_699:
        /*00d8*/ 	.byte	0x04, 0x17
        /*00da*/ 	.short	(.L_701 - .L_700)
.L_700:
        /*00dc*/ 	.word	0x00000000
        /*00e0*/ 	.short	0x0003
        /*00e2*/ 	.short	0x0018
        /*00e4*/ 	.byte	0x00, 0xf0, 0x21, 0x00


	//----- nvinfo : EIATTR_KPARAM_INFO
	.align		4
.L_701:
        /*00e8*/ 	.byte	0x04, 0x17
        /*00ea*/ 	.short	(.L_703 - .L_702)
.L_702:
        /*00ec*/ 	.word	0x00000000
        /*00f0*/ 	.short	0x0002
        /*00f2*/ 	.short	0x0010
        /*00f4*/ 	.byte	0x00, 0xf5, 0x21, 0x00


	//----- nvinfo : EIATTR_KPARAM_INFO
	.align		4
.L_703:
        /*00f8*/ 	.byte	0x04, 0x17
        /*00fa*/ 	.short	(.L_705 - .L_704)
.L_704:
        /*00fc*/ 	.word	0x00000000
        /*0100*/ 	.short	0x0001
        /*0102*/ 	.short	0x0008
        /*0104*/ 	.byte	0x00, 0xf5, 0x21, 0x00


	//----- nvinfo : EIATTR_KPARAM_INFO
	.align		4
.L_705:
        /*0108*/ 	.byte	0x04, 0x17
        /*010a*/ 	.short	(.L_707 - .L_706)
.L_706:
        /*010c*/ 	.word	0x00000000
        /*0110*/ 	.short	0x0000
        /*0112*/ 	.short	0x0000
        /*0114*/ 	.byte	0x00, 0xf5, 0x21, 0x00


	//----- nvinfo : EIATTR_SPARSE_MMA_MASK
	.align		4
.L_707:
        /*0118*/ 	.byte	0x03, 0x50
        /*011a*/ 	.short	0x0000


	//----- nvinfo : EIATTR_MAXREG_COUNT
	.align		4
        /*011c*/ 	.byte	0x03, 0x1b
        /*011e*/ 	.short	0x0048


	//----- nvinfo : EIATTR_NUM_BARRIERS
	.align		4
        /*0120*/ 	.byte	0x02, 0x4c
        /*0122*/ 	.byte	0x01
	.zero		1


	//----- nvinfo : EIATTR_ANNOTATIONS
	.align		4
        /*0124*/ 	.byte	0x04, 0x55
        /*0126*/ 	.short	(.L_709 - .L_708)


	//   ....[0]....
.L_708:
        /*0128*/ 	.word	0x00000001
        /*012c*/ 	.byte	0xf0, 0x17, 0x00, 0x00, 0x01, 0x00, 0x00, 0x00, 0xa0, 0x18, 0x00, 0x00, 0x01, 0x00, 0x00, 0x00
        /*013c*/ 	.byte	0xb0, 0x18, 0x00, 0x00, 0x01, 0x00, 0x00, 0x00, 0xc0, 0x18, 0x00, 0x00, 0x01, 0x00, 0x00, 0x00
        /*014c*/ 	.byte	0xc0, 0x1c, 0x00, 0x00, 0x01, 0x00, 0x00, 0x00, 0xf0, 0x1c, 0x00, 0x00, 0x01, 0x00, 0x00, 0x00
        /*015c*/ 	.byte	0x10, 0x1d, 0x00, 0x00, 0x01, 0x00, 0x00, 0x00, 0x30, 0x1d, 0x00, 0x00


	//----- nvinfo : EIATTR_MERCURY_ISA_VERSION
	.align		4
.L_709:
        /*0168*/ 	.byte	0x03, 0x5f
        /*016a*/ 	.short	0x0101


	//----- nvinfo : EIATTR_VRC_CTA_INIT_COUNT
	.align		4
        /*016c*/ 	.byte	0x02, 0x4a
	.zero		1
	.zero		1


	//----- nvinfo : EIATTR_EXIT_INSTR_OFFSETS
	.align		4
        /*0170*/ 	.byte	0x04, 0x1c
        /*0172*/ 	.short	(.L_711 - .L_710)


	//   ....[0]....
.L_710:
        /*0174*/ 	.word	0x00000090


	//   ....[1]....
        /*0178*/ 	.word	0x000001f0


	//   ....[2]....
        /*017c*/ 	.word	0x00000430


	//   ....[3]....
        /*0180*/ 	.word	0x00004570


	//----- nvinfo : EIATTR_MAX_THREADS
	.align		4
.L_711:
        /*0184*/ 	.byte	0x04, 0x05
        /*0186*/ 	.short	(.L_713 - .L_712)
.L_712:
        /*0188*/ 	.word	0x00000380
        /*018c*/ 	.word	0x00000001
        /*0190*/ 	.word	0x00000001


	//----- nvinfo : EIATTR_CRS_STACK_SIZE
	.align		4
.L_713:
        /*0194*/ 	.byte	0x04, 0x1e
        /*0196*/ 	.short	(.L_715 - .L_714)
.L_714:
        /*0198*/ 	.word	0x00000000


	//----- nvinfo : EIATTR_CBANK_PARAM_SIZE
	.align		4
.L_715:
        /*019c*/ 	.byte	0x03, 0x19
        /*019e*/ 	.short	0x0088


	//----- nvinfo : EIATTR_PARAM_CBANK
	.align		4
        /*01a0*/ 	.byte	0x04, 0x0a
        /*01a2*/ 	.short	(.L_717 - .L_716)
	.align		4
.L_716:
        /*01a4*/ 	.word	index@(.nv.constant0._ZN2at6native43_GLOBAL__N__c95f0927_10_LossCTC_cu_88d8892b37ctc_loss_backward_log_beta_gpu_kernelIdiEEvPT_PKS3_PKllPKT0_S8_lllllllS8_lll)
        /*01a8*/ 	.short	0x0380
        /*01aa*/ 	.short	0x0088


	//----- nvinfo : EIATTR_SW_WAR
	.align		4
.L_717:
        /*01ac*/ 	.byte	0x04, 0x36
        /*01ae*/ 	.short	(.L_719 - .L_718)
.L_718:
        /*01b0*/ 	.word	0x00000008
.L_719:


//--------------------- .nv.info._ZN2at6native43_GLOBAL__N__c95f0927_10_LossCTC_cu_88d8892b30ctc_loss_zero_padded_gradientsIdEEvPT_PKlllllll --------------------------
	.section	.nv.info._ZN2at6native43_GLOBAL__N__c95f0927_10_LossCTC_cu_88d8892b30ctc_loss_zero_padded_gradientsIdEEvPT_PKlllllll,"",@"SHT_CUDA_INFO"
	.sectionflags	@""
	.align	4


	//----- nvinfo : EIATTR_CUDA_API_VERSION
	.align		4
        /*0000*/ 	.byte	0x04, 0x37
        /*0002*/ 	.short	(.L_721 - .L_720)
.L_720:
        /*0004*/ 	.word	0x00000082


	//----- nvinfo : EIATTR_KPARAM_INFO
	.align		4
.L_721:
        /*0008*/ 	.byte	0x04, 0x17
        /*000a*/ 	.short	(.L_723 - .L_722)
.L_722:
        /*000c*/ 	.word	0x00000000
        /*0010*/ 	.short	0x0007
        /*0012*/ 	.short	0x0038
        /*0014*/ 	.byte	0x00, 0xf0, 0x21, 0x00


	//----- nvinfo : EIATTR_KPARAM_INFO
	.align		4
.L_723:
        /*0018*/ 	.byte	0x04, 0x17
        /*001a*/ 	.short	(.L_725 - .L_724)
.L_724:
        /*001c*/ 	.word	0x00000000
        /*0020*/ 	.short	0x0006
        /*0022*/ 	.short	0x0030
        /*0024*/ 	.byte	0x00, 0xf0, 0x21, 0x00


	//----- nvinfo : EIATTR_KPARAM_INFO
	.align		4
.L_725:
        /*0028*/ 	.byte	0x04, 0x17
        /*002a*/ 	.short	(.L_727 - .L_726)
.L_726:
        /*002c*/ 	.word	0x00000000
        /*0030*/ 	.short	0x0005
        /*0032*/ 	.short	0x0028
        /*0034*/ 	.byte	0x00, 0xf0, 0x21, 0x00


	//----- nvinfo : EIATTR_KPARAM_INFO
	.align		4
.L_727:
        /*0038*/ 	.byte	0x04, 0x17
        /*003a*/ 	.short	(.L_729 - .L_728)
.L_728:
        /*003c*/ 	.word	0x00000000
        /*0040*/ 	.short	0x0004
        /*0042*/ 	.short	0x0020
        /*0044*/ 	.byte	0x00, 0xf0, 0x21, 0x00


	//----- nvinfo : EIATTR_KPARAM_INFO
	.align		4
.L_729:
        /*0048*/ 	.byte	0x04, 0x17
        /*004a*/ 	.short	(.L_731 - .L_730)
.L_730:
        /*004c*/ 	.word	0x00000000
        /*0050*/ 	.short	0x0003
        /*0052*/ 	.short	0x0018
        /*0054*/ 	.byte	0x00, 0xf0, 0x21, 0x00


	//----- nvinfo : EIATTR_KPARAM_INFO
	.align		4
.L_731:
        /*0058*/ 	.byte	0x04, 0x17
        /*005a*/ 	.short	(.L_733 - .L_732)
.L_732:
        /*005c*/ 	.word	0x00000000
        /*0060*/ 	.short	0x0002
        /*0062*/ 	.short	0x0010
        /*0064*/ 	.byte	0x00, 0xf0, 0x21, 0x00


	//----- nvinfo : EIATTR_KPARAM_INFO
	.align		4
.L_733:
        /*0068*/ 	.byte	0x04, 0x17
        /*006a*/ 	.short	(.L_735 - .L_734)
.L_734:
        /*006c*/ 	.word	0x00000000
        /*0070*/ 	.short	0x0001
        /*0072*/ 	.short	0x0008
        /*0074*/ 	.byte	0x00, 0xf5, 0x21, 0x00


	//----- nvinfo : EIATTR_KPARAM_INFO
	.align		4
.L_735:
        /*0078*/ 	.byte	0x04, 0x17
        /*007a*/ 	.short	(.L_737 - .L_736)
.L_736:
        /*007c*/ 	.word	0x00000000
        /*0080*/ 	.short	0x0000
        /*0082*/ 	.short	0x0000
        /*0084*/ 	.byte	0x00, 0xf5, 0x21, 0x00


	//----- nvinfo : EIATTR_SPARSE_MMA_MASK
	.align		4
.L_737:
        /*0088*/ 	.byte	0x03, 0x50
        /*008a*/ 	.short	0x0000


	//----- nvinfo : EIATTR_MAXREG_COUNT
	.align		4
        /*008c*/ 	.byte	0x03, 0x1b
        /*008e*/ 	.short	0x00ff


	//----- nvinfo : EIATTR_MERCURY_ISA_VERSION
	.align		4
        /*0090*/ 	.byte	0x03, 0x5f
        /*0092*/ 	.short	0x0101


	//----- nvinfo : EIATTR_VRC_CTA_INIT_COUNT
	.align		4
        /*0094*/ 	.byte	0x02, 0x4a
	.zero		1
	.zero		1


	//----- nvinfo : EIATTR_EXIT_INSTR_OFFSETS
	.align		4
        /*0098*/ 	.byte	0x04, 0x1c
        /*009a*/ 	.short	(.L_739 - .L_738)


	//   ....[0]....
.L_738:
        /*009c*/ 	.word	0x00000100


	//   ....[1]....
        /*00a0*/ 	.word	0x00000240


	//   ....[2]....
        /*00a4*/ 	.word	0x000005d0


	//   ....[3]....
        /*00a8*/ 	.word	0x00000820


	//   ....[4]....
        /*00ac*/ 	.word	0x000009c0


	//   ....[5]....
        /*00b0*/ 	.word	0x00000a80


	//----- nvinfo : EIATTR_CBANK_PARAM_SIZE
	.align		4
.L_739:
        /*00b4*/ 	.byte	0x03, 0x19
        /*00b6*/ 	.short	0x0040


	//----- nvinfo : EIATTR_PARAM_CBANK
	.align		4
        /*00b8*/ 	.byte	0x04, 0x0a
        /*00ba*/ 	.short	(.L_741 - .L_740)
	.align		4
.L_740:
        /*00bc*/ 	.word	index@(.nv.constant0._ZN2at6native43_GLOBAL__N__c95f0927_10_LossCTC_cu_88d8892b30ctc_loss_zero_padded_gradientsIdEEvPT_PKlllllll)
        /*00c0*/ 	.short	0x0380
        /*00c2*/ 	.short	0x0040


	//----- nvinfo : EIATTR_SW_WAR
	.align		4
.L_741:
        /*00c4*/ 	.byte	0x04, 0x36
        /*00c6*/ 	.short	(.L_743 - .L_742)
.L_742:
        /*00c8*/ 	.word	0x00000008
.L_743:


//--------------------- .nv.info._ZN2at6native43_GLOBAL__N__c95f0927_10_LossCTC_cu_88d8892b36ctc_loss_backward_collect_gpu_kernelIdlEEvPT_PKS3_lS6_S6_S6_PKllPKT0_S8_lS6_llllllllllllS8_llllb --------------------------
	.section	.nv.info._ZN2at6native43_GLOBAL__N__c95f0927_10_LossCTC_cu_88d8892b36ctc_loss_backward_collect_gpu_kernelIdlEEvPT_PKS3_lS6_S6_S6_PKllPKT0_S8_lS6_llllllllllllS8_llllb,"",@"SHT_CUDA_INFO"
	.sectionflags	@""
	.align	4


	//----- nvinfo : EIATTR_CUDA_API_VERSION
	.align		4
        /*0000*/ 	.byte	0x04, 0x37
        /*0002*/ 	.short	(.L_745 - .L_744)
.L_744:
        /*0004*/ 	.word	0x00000082


	//----- nvinfo : EIATTR_KPARAM_INFO
	.align		4
.L_745:
        /*0008*/ 	.byte	0x04, 0x17
        /*000a*/ 	.short	(.L_747 - .L_746)
.L_746:
        /*000c*/ 	.word	0x00000000
        /*0010*/ 	.short	0x001d
        /*0012*/ 	.short	0x00e8
        /*0014*/ 	.byte	0x00, 0xf0, 0x05, 0x00


	//----- nvinfo : EIATTR_KPARAM_INFO
	.align		4
.L_747:
        /*0018*/ 	.byte	0x04, 0x17
        /*001a*/ 	.short	(.L_749 - .L_748)
.L_748:
        /*001c*/ 	.word	0x00000000
        /*0020*/ 	.short	0x001c
        /*0022*/ 	.short	0x00e0
        /*0024*/ 	.byte	0x00, 0xf0, 0x21, 0x00


	//----- nvinfo : EIATTR_KPARAM_INFO
	.align		4
.L_749:
        /*0028*/ 	.byte	0x04, 0x17
        /*002a*/ 	.short	(.L_751 - .L_750)
.L_750:
        /*002c*/ 	.word	0x00000000
        /*0030*/ 	.short	0x001b
        /*0032*/ 	.short	0x00d8
        /*0034*/ 	.byte	0x00, 0xf0, 0x21, 0x00


	//----- nvinfo : EIATTR_KPARAM_INFO
	.align		4
.L_751:
        /*0038*/ 	.byte	0x04, 0x17
        /*003a*/ 	.short	(.L_753 - .L_752)
.L_752:
        /*003c*/ 	.word	0x00000000
        /*0040*/ 	.short	0x001a
        /*0042*/ 	.short	0x00d0
        /*0044*/ 	.byte	0x00, 0xf0, 0x21, 0x00


	//----- nvinfo : EIATTR_KPARAM_INFO
	.align		4
.L_753:
        /*0048*/ 	.byte	0x04, 0x17
        /*004a*/ 	.short	(.L_755 - .L_754)
.L_754:
        /*004c*/ 	.word	0x00000000
        /*0050*/ 	.short	0x0019
        /*0052*/ 	.short	0x00c8
        /*0054*/ 	.byte	0x00, 0xf0, 0x21, 0x00


	//----- nvinfo : EIATTR_KPARAM_INFO
	.align		4
.L_755:
        /*0058*/ 	.byte	0x04, 0x17
        /*005a*/ 	.short	(.L_757 - .L_756)
.L_756:
        /*005c*/ 	.word	0x00000000
        /*0060*/ 	.short	0x0018
        /*0062*/ 	.short	0x00c0
        /*0064*/ 	.byte	0x00, 0xf5, 0x21, 0x00


	//----- nvinfo : EIATTR_KPARAM_INFO
	.align		4
.L_757:
        /*0068*/ 	.byte	0x04, 0x17
        /*006a*/ 	.short	(.L_759 - .L_758)
.L_758:
        /*006c*/ 	.word	0x00000000
        /*0070*/ 	.short	0x0017
        /*0072*/ 	.short	0x00b8
        /*0074*/ 	.byte	0x00, 0xf0, 0x21, 0x00


	//----- nvinfo : EIATTR_KPARAM_INFO
	.align		4
.L_759:
        /*0078*/ 	.byte	0x04, 0x17
        /*007a*/ 	.short	(.L_761 - .L_760)
.L_760:
        /*007c*/ 	.word	0x00000000
        /*0080*/ 	.short	0x0016
        /*0082*/ 	.short	0x00b0
        /*0084*/ 	.byte	0x00, 0xf0, 0x21, 0x00


	//----- nvinfo : EIATTR_KPARAM_INFO
	.align		4
.L_761:
        /*0088*/ 	.byte	0x04, 0x17
        /*008a*/ 	.short	(.L_763 - .L_762)
.L_762:
        /*008c*/ 	.word	0x00000000
        /*0090*/ 	.short	0x0015
        /*0092*/ 	.short	0x00a8
        /*0094*/ 	.byte	0x00, 0xf0, 0x21, 0x00


	//----- nvinfo : EIATTR_KPARAM_INFO
	.align		4
.L_763:
        /*0098*/ 	.byte	0x04, 0x17
        /*009a*/ 	.short	(.L_765 - .L_764)
.L_764:
        /*009c*/ 	.word	0x00000000
        /*00a0*/ 	.short	0x0014
        /*00a2*/ 	.short	0x00a0
        /*00a4*/ 	.byte	0x00, 0xf0, 0x21, 0x00


	//----- nvinfo : EIATTR_KPARAM_INFO
	.align		4
.L_765:
        /*00a8*/ 	.byte	0x04, 0x17
        /*00aa*/ 	.short	(.L_767 - .L_766)
.L_766:
        /*00ac*/ 	.word	0x00000000
        /*00b0*/ 	.short	0x0013
        /*00b2*/ 	.short	0x0098
        /*00b4*/ 	.byte	0x00, 0xf0, 0x21, 0x00


	//----- nvinfo : EIATTR_KPARAM_INFO
	.align		4
.L_767:
        /*00b8*/ 	.byte	0x04, 0x17
        /*00ba*/ 	.short	(.L_769 - .L_768)
.L_768:
        /*00bc*/ 	.word	0x00000000
        /*00c0*/ 	.short	0x0012
        /*00c2*/ 	.short	0x0090
        /*00c4*/ 	.byte	0x00, 0xf0, 0x21, 0x00


	//----- nvinfo : EIATTR_KPARAM_INFO
	.align		4
.L_769:
        /*00c8*/ 	.byte	0x04, 0x17
        /*00ca*/ 	.short	(.L_771 - .L_770)
.L_770:
        /*00cc*/ 	.word	0x00000000
        /*00d0*/ 	.short	0x0011
        /*00d2*/ 	.short	0x0088
        /*00d4*/ 	.byte	0x00, 0xf0, 0x21, 0x00


	//----- nvinfo : EIATTR_KPARAM_INFO
	.align		4
.L_771:
        /*00d8*/ 	.byte	0x04, 0x17
        /*00da*/ 	.short	(.L_773 - .L_772)
.L_772:
        /*00dc*/ 	.word	0x00000000
        /*00e0*/ 	.short	0x0010
        /*00e2*/ 	.short	0x0080
        /*00e4*/ 	.byte	0x00, 0xf0, 0x21, 0x00


	//----- nvinfo : EIATTR_KPARAM_INFO
	.align		4
.L_773:
        /*00e8*/ 	.byte	0x04, 0x17
        /*00ea*/ 	.short	(.L_775 - .L_774)
.L_774:
        /*00ec*/ 	.word	0x00000000
        /*00f0*/ 	.short	0x000f
        /*00f2*/ 	.short	0x0078
        /*00f4*/ 	.byte	0x00, 0xf0, 0x21, 0x00


	//----- nvinfo : EIATTR_KPARAM_INFO
	.align		4
.L_775:
        /*00f8*/ 	.byte	0x04, 0x17
        /*00fa*/ 	.short	(.L_777 - .L_776)
.L_776:
        /*00fc*/ 	.word	0x00000000
        /*0100*/ 	.short	0x000e
        /*0102*/ 	.short	0x0070
        /*0104*/ 	.byte	0x00, 0xf0, 0x21, 0x00


	//----- nvinfo : EIATTR_KPARAM_INFO
	.align		4
.L_777:
        /*0108*/ 	.byte	0x04, 0x17
        /*010a*/ 	.short	(.L_779 - .L_778)
.L_778:
        /*010c*/ 	.word	0x00000000
        /*0110*/ 	.short	0x000d
        /*0112*/ 	.short	0x0068
        /*0114*/ 	.byte	0x00, 0xf0, 0x21, 0x00


	//----- nvinfo : EIATTR_KPARAM_INFO
	.align		4
.L_779:
        /*0118*/ 	.byte	0x04, 0x17
        /*011a*/ 	.short	(.L_781 - .L_780)
.L_780:
        /*011c*/ 	.word	0x00000000
        /*0120*/ 	.short	0x000c
        /*0122*/ 	.short	0x0060
        /*0124*/ 	.byte	0x00, 0xf0, 0x21, 0x00


	//----- nvinfo : EIATTR_KPARAM_INFO
	.align		4
.L_781:
        /*0128*/ 	.byte	0x04, 0x17
        /*012a*/ 	.short	(.L_783 - .L_782)
.L_782:
        /*012c*/ 	.word	0x00000000
        /*0130*/ 	.short	0x000b
        /*0132*/ 	.short	0x0058
        /*0134*/ 	.byte	0x00, 0xf5, 0x21, 0x00


	//----- nvinfo : EIATTR_KPARAM_INFO
	.align		4
.L_783:
        /*0138*/ 	.byte	0x04, 0x17
        /*013a*/ 	.short	(.L_785 - .L_784)
.L_784:
        /*013c*/ 	.word	0x00000000
        /*0140*/ 	.short	0x000a
        /*0142*/ 	.short	0x0050
        /*0144*/ 	.byte	0x00, 0xf0, 0x21, 0x00


	//----- nvinfo : EIATTR_KPARAM_INFO
	.align		4
.L_785:
        /*0148*/ 	.byte	0x04, 0x17
        /*014a*/ 	.short	(.L_787 - .L_786)
.L_786:
        /*014c*/ 	.word	0x00000000
        /*0150*/ 	.short	0x0009
        /*0152*/ 	.short	0x0048
        /*0154*/ 	.byte	0x00, 0xf5, 0x21, 0x00


	//----- nvinfo : EIATTR_KPARAM_INFO
	.align		4
.L_787:
        /*0158*/ 	.byte	0x04, 0x17
        /*015a*/ 	.short	(.L_789 - .L_788)
.L_788:
        /*015c*/ 	.word	0x00000000
        /*0160*/ 	.short	0x0008
        /*0162*/ 	.short	0x0040
        /*0164*/ 	.byte	0x00, 0xf5, 0x21, 0x00


	//----- nvinfo : EIATTR_KPARAM_INFO
	.align		4
.L_789:
        /*0168*/ 	.byte	0x04, 0x17
        /*016a*/ 	.short	(.L_791 - .L_790)
.L_790:
        /*016c*/ 	.word	0x00000000
        /*0170*/ 	.short	0x0007
        /*0172*/ 	.short	0x0038
        /*0174*/ 	.byte	0x00, 0xf0, 0x21, 0x00


	//----- nvinfo : EIATTR_KPARAM_INFO
	.align		4
.L_791:
        /*0178*/ 	.byte	0x04, 0x17
        /*017a*/ 	.short	(.L_793 - .L_792)
.L_792:
        /*017c*/ 	.word	0x00000000
        /*0180*/ 	.short	0x0006
        /*0182*/ 	.short	0x0030
        /*0184*/ 	.byte	0x00, 0xf5, 0x21, 0x00


	//----- nvinfo : EIATTR_KPARAM_INFO
	.align		4
.L_793:
        /*0188*/ 	.byte	0x04, 0x17
        /*018a*/ 	.short	(.L_795 - .L_794)
.L_794:
        /*018c*/ 	.word	0x00000000
        /*0190*/ 	.short	0x0005
        /*0192*/ 	.short	0x0028
        /*0194*/ 	.byte	0x00, 0xf5, 0x21, 0x00


	//----- nvinfo : EIATTR_KPARAM_INFO
	.align		4
.L_795:
        /*0198*/ 	.byte	0x04, 0x17
        /*019a*/ 	.short	(.L_797 - .L_796)
.L_796:
        /*019c*/ 	.word	0x00000000
        /*01a0*/ 	.short	0x0004
        /*01a2*/ 	.short	0x0020
        /*01a4*/ 	.byte	0x00, 0xf5, 0x21, 0x00


	//----- nvinfo : EIATTR_KPARAM_INFO
	.align		4
.L_797:
        /*01a8*/ 	.byte	0x04, 0x17
        /*01aa*/ 	.short	(.L_799 - .L_798)
.L_798:
        /*01ac*/ 	.word	0x00000000
        /*01b0*/ 	.short	0x0003
        /*01b2*/ 	.short	0x0018
        /*01b4*/ 	.byte	0x00, 0xf5, 0x21, 0x00


	//----- nvinfo : EIATTR_KPARAM_INFO
	.align		4
.L_799:
        /*01b8*/ 	.byte	0x04, 0x17
        /*01ba*/ 	.short	(.L_801 - .L_800)
.L_800:
        /*01bc*/ 	.word	0x00000000
        /*01c0*/ 	.short	0x0002
        /*01c2*/ 	.short	0x0010
        /*01c4*/ 	.byte	0x00, 0xf0, 0x21, 0x00


	//----- nvinfo : EIATTR_KPARAM_INFO
	.align		4
.L_801:
        /*01c8*/ 	.byte	0x04, 0x17
        /*01ca*/ 	.short	(.L_803 - .L_802)
.L_802:
        /*01cc*/ 	.word	0x00000000
        /*01d0*/ 	.short	0x0001
        /*01d2*/ 	.short	0x0008
        /*01d4*/ 	.byte	0x00, 0xf5, 0x21, 0x00


	//----- nvinfo : EIATTR_KPARAM_INFO
	.align		4
.L_803:
        /*01d8*/ 	.byte	0x04, 0x17
        /*01da*/ 	.short	(.L_805 - .L_804)
.L_804:
        /*01dc*/ 	.word	0x00000000
        /*01e0*/ 	.short	0x0000
        /*01e2*/ 	.short	0x0000
        /*01e4*/ 	.byte	0x00, 0xf5, 0x21, 0x00


	//----- nvinfo : EIATTR_SPARSE_MMA_MASK
	.align		4
.L_805:
        /*01e8*/ 	.byte	0x03, 0x50
        /*01ea*/ 	.short	0x0000


	//----- nvinfo : EIATTR_MAXREG_COUNT
	.align		4
        /*01ec*/ 	.byte	0x03, 0x1b
        /*01ee*/ 	.short	0x00ff


	//----- nvinfo : EIATTR_MERCURY_ISA_VERSION
	.align		4
        /*01f0*/ 	.byte	0x03, 0x5f
        /*01f2*/ 	.short	0x0101


	//----- nvinfo : EIATTR_VRC_CTA_INIT_COUNT
	.align		4
        /*01f4*/ 	.byte	0x02, 0x4a
	.zero		1
	.zero		1


	//----- nvinfo : EIATTR_EXIT_INSTR_OFFSETS
	.align		4
        /*01f8*/ 	.byte	0x04, 0x1c
        /*01fa*/ 	.short	(.L_807 - .L_806)


	//   ....[0]....
.L_806:
        /*01fc*/ 	.word	0x00000110


	//   ....[1]....
        /*0200*/ 	.word	0x000023a0


	//   ....[2]....
        /*0204*/ 	.word	0x000035b0


	//----- nvinfo : EIATTR_CRS_STACK_SIZE
	.align		4
.L_807:
        /*0208*/ 	.byte	0x04, 0x1e
        /*020a*/ 	.short	(.L_809 - .L_808)
.L_808:
        /*020c*/ 	.word	0x00000000


	//----- nvinfo : EIATTR_CBANK_PARAM_SIZE
	.align		4
.L_809:
        /*0210*/ 	.byte	0x03, 0x19
        /*0212*/ 	.short	0x00e9


	//----- nvinfo : EIATTR_PARAM_CBANK
	.align		4
        /*0214*/ 	.byte	0x04, 0x0a
        /*0216*/ 	.short	(.L_811 - .L_810)
	.align		4
.L_810:
        /*0218*/ 	.word	index@(.nv.constant0._ZN2at6native43_GLOBAL__N__c95f0927_10_LossCTC_cu_88d8892b36ctc_loss_backward_collect_gpu_kernelIdlEEvPT_PKS3_lS6_S6_S6_PKllPKT0_S8_lS6_llllllllllllS8_llllb)
        /*021c*/ 	.short	0x0380
        /*021e*/ 	.short	0x00e9


	//----- nvinfo : EIATTR_SW_WAR
	.align		4
.L_811:
        /*0220*/ 	.byte	0x04, 0x36
        /*0222*/ 	.short	(.L_813 - .L_812)
.L_812:
        /*0224*/ 	.word	0x00000008
.L_813:


//--------------------- .nv.info._ZN2at6native43_GLOBAL__N__c95f0927_10_LossCTC_cu_88d8892b45ctc_loss_backward_collect_nonblank_gpu_kernelIdlEEvPT_PKS3_lS6_S6_S6_PKlPKT0_S8_S6_llllllllllllS8_llb --------------------------
	.section	.nv.info._ZN2at6native43_GLOBAL__N__c95f0927_10_LossCTC_cu_88d8892b45ctc_loss_backward_collect_nonblank_gpu_kernelIdlEEvPT_PKS3_lS6_S6_S6_PKlPKT0_S8_S6_llllllllllllS8_llb,"",@"SHT_CUDA_INFO"
	.sectionflags	@""
	.align	4


	//----- nvinfo : EIATTR_CUDA_API_VERSION
	.align		4
        /*0000*/ 	.byte	0x04, 0x37
        /*0002*/ 	.short	(.L_815 - .L_814)
.L_814:
        /*0004*/ 	.word	0x00000082


	//----- nvinfo : EIATTR_KPARAM_INFO
	.align		4
.L_815:
        /*0008*/ 	.byte	0x04, 0x17
        /*000a*/ 	.short	(.L_817 - .L_816)
.L_816:
        /*000c*/ 	.word	0x00000000
        /*0010*/ 	.short	0x0019
        /*0012*/ 	.short	0x00c8
        /*0014*/ 	.byte	0x00, 0xf0, 0x05, 0x00


	//----- nvinfo : EIATTR_KPARAM_INFO
	.align		4
.L_817:
        /*0018*/ 	.byte	0x04, 0x17
        /*001a*/ 	.short	(.L_819 - .L_818)
.L_818:
        /*001c*/ 	.word	0x00000000
        /*0020*/ 	.short	0x0018
        /*0022*/ 	.short	0x00c0
        /*0024*/ 	.byte	0x00, 0xf0, 0x21, 0x00


	//----- nvinfo : EIATTR_KPARAM_INFO
	.align		4
.L_819:
        /*0028*/ 	.byte	0x04, 0x17
        /*002a*/ 	.short	(.L_821 - .L_820)
.L_820:
        /*002c*/ 	.word	0x00000000
        /*0030*/ 	.short	0x0017
        /*0032*/ 	.short	0x00b8
        /*0034*/ 	.byte	0x00, 0xf0, 0x21, 0x00


	//----- nvinfo : EIATTR_KPARAM_INFO
	.align		4
.L_821:
        /*0038*/ 	.byte	0x04, 0x17
        /*003a*/ 	.short	(.L_823 - .L_822)
.L_822:
        /*003c*/ 	.word	0x00000000
        /*0040*/ 	.short	0x0016
        /*0042*/ 	.short	0x00b0
        /*0044*/ 	.byte	0x00, 0xf5, 0x21, 0x00


	//----- nvinfo : EIATTR_KPARAM_INFO
	.align		4
.L_823:
        /*0048*/ 	.byte	0x04, 0x17
        /*004a*/ 	.short	(.L_825 - .L_824)
.L_824:
        /*004c*/ 	.word	0x00000000
        /*0050*/ 	.short	0x0015
        /*0052*/ 	.short	0x00a8
        /*0054*/ 	.byte	0x00, 0xf0, 0x21, 0x00


	//----- nvinfo : EIATTR_KPARAM_INFO
	.align		4
.L_825:
        /*0058*/ 	.byte	0x04, 0x17
        /*005a*/ 	.short	(.L_827 - .L_826)
.L_826:
        /*005c*/ 	.word	0x00000000
        /*0060*/ 	.short	0x0014
        /*0062*/ 	.short	0x00a0
        /*0064*/ 	.byte	0x00, 0xf0, 0x21, 0x00


	//----- nvinfo : EIATTR_KPARAM_INFO
	.align		4
.L_827:
        /*0068*/ 	.byte	0x04, 0x17
        /*006a*/ 	.short	(.L_829 - .L_828)
.L_828:
        /*006c*/ 	.word	0x00000000
        /*0070*/ 	.short	0x0013
        /*0072*/ 	.short	0x0098
        /*0074*/ 	.byte	0x00, 0xf0, 0x21, 0x00


	//----- nvinfo : EIATTR_KPARAM_INFO
	.align		4
.L_829:
        /*0078*/ 	.byte	0x04, 0x17
        /*007a*/ 	.short	(.L_831 - .L_830)
.L_830:
        /*007c*/ 	.word	0x00000000
        /*0080*/ 	.short	0x0012
        /*0082*/ 	.short	0x0090
        /*0084*/ 	.byte	0x00, 0xf0, 0x21, 0x00


	//----- nvinfo : EIATTR_KPARAM_INFO
	.align		4
.L_831:
        /*0088*/ 	.byte	0x04, 0x17
        /*008a*/ 	.short	(.L_833 - .L_832)
.L_832:
        /*008c*/ 	.word	0x00000000
        /*0090*/ 	.short	0x0011
        /*0092*/ 	.short	0x0088
        /*0094*/ 	.byte	0x00, 0xf0, 0x21, 0x00


	//----- nvinfo : EIATTR_KPARAM_INFO
	.align		4
.L_833:
        /*0098*/ 	.byte	0x04, 0x17
        /*009a*/ 	.short	(.L_835 - .L_834)
.L_834:
        /*009c*/ 	.word	0x00000000
        /*00a0*/ 	.short	0x0010
        /*00a2*/ 	.short	0x0080
        /*00a4*/ 	.byte	0x00, 0xf0, 0x21, 0x00


	//----- nvinfo : EIATTR_KPARAM_INFO
	.align		4
.L_835:
        /*00a8*/ 	.byte	0x04, 0x17
        /*00aa*/ 	.short	(.L_837 - .L_836)
.L_836:
        /*00ac*/ 	.word	0x00000000
        /*00b0*/ 	.short	0x000f
        /*00b2*/ 	.short	0x0078
        /*00b4*/ 	.byte	0x00, 0xf0, 0x21, 0x00


	//----- nvinfo : EIATTR_KPARAM_INFO
	.align		4
.L_837:
        /*00b8*/ 	.byte	0x04, 0x17
        /*00ba*/ 	.short	(.L_839 - .L_838)
.L_838:
        /*00bc*/ 	.word	0x00000000
        /*00c0*/ 	.short	0x000e
        /*00c2*/ 	.short	0x0070
        /*00c4*/ 	.byte	0x00, 0xf0, 0x21, 0x00


	//----- nvinfo : EIATTR_KPARAM_INFO
	.align		4
.L_839:
        /*00c8*/ 	.byte	0x04, 0x17
        /*00ca*/ 	.short	(.L_841 - .L_840)
.L_840:
        /*00cc*/ 	.word	0x00000000
        /*00d0*/ 	.short	0x000d
        /*00d2*/ 	.short	0x0068
        /*00d4*/ 	.byte	0x00, 0xf0, 0x21, 0x00


	//----- nvinfo : EIATTR_KPARAM_INFO
	.align		4
.L_841:
        /*00d8*/ 	.byte	0x04, 0x17
        /*00da*/ 	.short	(.L_843 - .L_842)
.L_842:
        /*00dc*/ 	.word	0x00000000
        /*00e0*/ 	.short	0x000c
        /*00e2*/ 	.short	0x0060
        /*00e4*/ 	.byte	0x00, 0xf0, 0x21, 0x00


	//----- nvinfo : EIATTR_KPARAM_INFO
	.align		4
.L_843:
        /*00e8*/ 	.byte	0x04, 0x17
        /*00ea*/ 	.short	(.L_845 - .L_844)
.L_844:
        /*00ec*/ 	.word	0x00000000
        /*00f0*/ 	.short	0x000b
        /*00f2*/ 	.short	0x0058
        /*00f4*/ 	.byte	0x00, 0xf0, 0x21, 0x00


	//----- nvinfo : EIATTR_KPARAM_INFO
	.align		4
.L_845:
        /*00f8*/ 	.byte	0x04, 0x17
        /*00fa*/ 	.short	(.L_847 - .L_846)
.L_846:
        /*00fc*/ 	.word	0x00000000
        /*0100*/ 	.short	0x000a
        /*0102*/ 	.short	0x0050
        /*0104*/ 	.byte	0x00, 0xf0, 0x21, 0x00


	//----- nvinfo : EIATTR_KPARAM_INFO
	.align		4
.L_847:
        /*0108*/ 	.byte	0x04, 0x17
        /*010a*/ 	.short	(.L_849 - .L_848)
.L_848:
        /*010c*/ 	.word	0x00000000
        /*0110*/ 	.short	0x0009
        /*0112*/ 	.short	0x0048
        /*0114*/ 	.byte	0x00, 0xf5, 0x21, 0x00


	//----- nvinfo : EIATTR_KPARAM_INFO
	.align		4
.L_849:
        /*0118*/ 	.byte	0x04, 0x17
        /*011a*/ 	.short	(.L_851 - .L_850)
.L_850:
        /*011c*/ 	.word	0x00000000
        /*0120*/ 	.short	0x0008
        /*0122*/ 	.short	0x0040
        /*0124*/ 	.byte	0x00, 0xf5, 0x21, 0x00


	//----- nvinfo : EIATTR_KPARAM_INFO
	.align		4
.L_851:
        /*0128*/ 	.byte	0x04, 0x17
        /*012a*/ 	.short	(.L_853 - .L_852)
.L_852:
        /*012c*/ 	.word	0x00000000
        /*0130*/ 	.short	0x0007
        /*0132*/ 	.short	0x0038
        /*0134*/ 	.byte	0x00, 0xf5, 0x21, 0x00


	//----- nvinfo : EIATTR_KPARAM_INFO
	.align		4
.L_853:
        /*0138*/ 	.byte	0x04, 0x17
        /*013a*/ 	.short	(.L_855 - .L_854)
.L_854:
        /*013c*/ 	.word	0x00000000
        /*0140*/ 	.short	0x0006
        /*0142*/ 	.short	0x0030
        /*0144*/ 	.byte	0x00, 0xf5, 0x21, 0x00


	//----- nvinfo : EIATTR_KPARAM_INFO
	.align		4
.L_855:
        /*0148*/ 	.byte	0x04, 0x17
        /*014a*/ 	.short	(.L_857 - .L_856)
.L_856:
        /*014c*/ 	.word	0x00000000
        /*0150*/ 	.short	0x0005
        /*0152*/ 	.short	0x0028
        /*0154*/ 	.byte	0x00, 0xf5, 0x21, 0x00


	//----- nvinfo : EIATTR_KPARAM_INFO
	.align		4
.L_857:
        /*0158*/ 	.byte	0x04, 0x17
        /*015a*/ 	.short	(.L_859 - .L_858)
.L_858:
        /*015c*/ 	.word	0x00000000
        /*0160*/ 	.short	0x0004
        /*0162*/ 	.short	0x0020
        /*0164*/ 	.byte	0x00, 0xf5, 0x21, 0x00


	//----- nvinfo : EIATTR_KPARAM_INFO
	.align		4
.L_859:
        /*0168*/ 	.byte	0x04, 0x17
        /*016a*/ 	.short	(.L_861 - .L_860)
.L_860:
        /*016c*/ 	.word	0x00000000
        /*0170*/ 	.short	0x0003
        /*0172*/ 	.short	0x0018
        /*0174*/ 	.byte	0x00, 0xf5, 0x21, 0x00


	//----- nvinfo : EIATTR_KPARAM_INFO
	.align		4
.L_861:
        /*0178*/ 	.byte	0x04, 0x17
        /*017a*/ 	.short	(.L_863 - .L_862)
.L_862:
        /*017c*/ 	.word	0x00000000
        /*0180*/ 	.short	0x0002
        /*0182*/ 	.short	0x0010
        /*0184*/ 	.byte	0x00, 0xf0, 0x21, 0x00


	//----- nvinfo : EIATTR_KPARAM_INFO
	.align		4
.L_863:
        /*0188*/ 	.byte	0x04, 0x17
        /*018a*/ 	.short	(.L_865 - .L_864)
.L_864:
        /*018c*/ 	.word	0x00000000
        /*0190*/ 	.short	0x0001
        /*0192*/ 	.short	0x0008
        /*0194*/ 	.byte	0x00, 0xf5, 0x21, 0x00


	//----- nvinfo : EIATTR_KPARAM_INFO
	.align		4
.L_865:
        /*0198*/ 	.byte	0x04, 0x17
        /*019a*/ 	.short	(.L_867 - .L_866)
.L_866:
        /*019c*/ 	.word	0x00000000
        /*01a0*/ 	.short	0x0000
        /*01a2*/ 	.short	0x0000
        /*01a4*/ 	.byte	0x00, 0xf5, 0x21, 0x00


	//----- nvinfo : EIATTR_SPARSE_MMA_MASK
	.align		4
.L_867:
        /*01a8*/ 	.byte	0x03, 0x50
        /*01aa*/ 	.short	0x0000


	//----- nvinfo : EIATTR_MAXREG_COUNT
	.align		4
        /*01ac*/ 	.byte	0x03, 0x1b
        /*01ae*/ 	.short	0x00ff


	//----- nvinfo : EIATTR_MERCURY_ISA_VERSION
	.align		4
        /*01b0*/ 	.byte	0x03, 0x5f
        /*01b2*/ 	.short	0x0101


	//----- nvinfo : EIATTR_VRC_CTA_INIT_COUNT
	.align		4
        /*01b4*/ 	.byte	0x02, 0x4a
	.zero		1
	.zero		1


	//----- nvinfo : EIATTR_EXIT_INSTR_OFFSETS
	.align		4
        /*01b8*/ 	.byte	0x04, 0x1c
        /*01ba*/ 	.short	(.L_869 - .L_868)


	//   ....[0]....
.L_868:
        /*01bc*/ 	.word	0x000000d0


	//   ....[1]....
        /*01c0*/ 	.word	0x000001a0


	//   ....[2]....
        /*01c4*/ 	.word	0x00000370


	//   ....[3]....
        /*01c8*/ 	.word	0x000019f0


	//   ....[4]....
        /*01cc*/ 	.word	0x000024e0


	//----- nvinfo : EIATTR_CRS_STACK_SIZE
	.align		4
.L_869:
        /*01d0*/ 	.byte	0x04, 0x1e
        /*01d2*/ 	.short	(.L_871 - .L_870)
.L_870:
        /*01d4*/ 	.word	0x00000000


	//----- nvinfo : EIATTR_CBANK_PARAM_SIZE
	.align		4
.L_871:
        /*01d8*/ 	.byte	0x03, 0x19
        /*01da*/ 	.short	0x00c9


	//----- nvinfo : EIATTR_PARAM_CBANK
	.align		4
        /*01dc*/ 	.byte	0x04, 0x0a
        /*01de*/ 	.short	(.L_873 - .L_872)
	.align		4
.L_872:
        /*01e0*/ 	.word	index@(.nv.constant0._ZN2at6native43_GLOBAL__N__c95f0927_10_LossCTC_cu_88d8892b45ctc_loss_backward_collect_nonblank_gpu_kernelIdlEEvPT_PKS3_lS6_S6_S6_PKlPKT0_S8_S6_llllllllllllS8_llb)
        /*01e4*/ 	.short	0x0380
        /*01e6*/ 	.short	0x00c9


	//----- nvinfo : EIATTR_SW_WAR
	.align		4
.L_873:
        /*01e8*/ 	.byte	0x04, 0x36
        /*01ea*/ 	.short	(.L_875 - .L_874)
.L_874:
        /*01ec*/ 	.word	0x00000008
.L_875:


//--------------------- .nv.info._ZN2at6native43_GLOBAL__N__c95f0927_10_LossCTC_cu_88d8892b37ctc_loss_backward_log_beta_gpu_kernelIdlEEvPT_PKS3_PKllPKT0_S8_lllllllS8_lll --------------------------
	.section	.nv.info._ZN2at6native43_GLOBAL__N__c95f0927_10_LossCTC_cu_88d8892b37ctc_loss_backward_log_beta_gpu_kernelIdlEEvPT_PKS3_PKllPKT0_S8_lllllllS8_lll,"",@"SHT_CUDA_INFO"
	.sectionflags	@""
	.align	4


	//----- nvinfo : EIATTR_CUDA_API_VERSION
	.align		4
        /*0000*/ 	.byte	0x04, 0x37
        /*0002*/ 	.short	(.L_877 - .L_876)
.L_876:
        /*0004*/ 	.word	0x00000082


	//----- nvinfo : EIATTR_KPARAM_INFO
	.align		4
.L_877:
        /*0008*/ 	.byte	0x04, 0x17
        /*000a*/ 	.short	(.L_879 - .L_878)
.L_878:
        /*000c*/ 	.word	0x00000000
        /*0010*/ 	.short	0x0010
        /*0012*/ 	.short	0x0080
        /*0014*/ 	.byte	0x00, 0xf0, 0x21, 0x00


	//----- nvinfo : EIATTR_KPARAM_INFO
	.align		4
.L_879:
        /*0018*/ 	.byte	0x04, 0x17
        /*001a*/ 	.short	(.L_881 - .L_880)
.L_880:
        /*001c*/ 	.word	0x00000000
        /*0020*/ 	.short	0x000f
        /*0022*/ 	.short	0x0078
        /*0024*/ 	.byte	0x00, 0xf0, 0x21, 0x00


	//----- nvinfo : EIATTR_KPARAM_INFO
	.align		4
.L_881:
        /*0028*/ 	.byte	0x04, 0x17
        /*002a*/ 	.short	(.L_883 - .L_882)
.L_882:
        /*002c*/ 	.word	0x00000000
        /*0030*/ 	.short	0x000e
        /*0032*/ 	.short	0x0070
        /*0034*/ 	.byte	0x00, 0xf0, 0x21, 0x00


	//----- nvinfo : EIATTR_KPARAM_INFO
	.align		4
.L_883:
        /*0038*/ 	.byte	0x04, 0x17
        /*003a*/ 	.short	(.L_885 - .L_884)
.L_884:
        /*003c*/ 	.word	0x00000000
        /*0040*/ 	.short	0x000d
        /*0042*/ 	.short	0x0068
        /*0044*/ 	.byte	0x00, 0xf5, 0x21, 0x00


	//----- nvinfo : EIATTR_KPARAM_INFO
	.align		4
.L_885:
        /*0048*/ 	.byte	0x04, 0x17
        /*004a*/ 	.short	(.L_887 - .L_886)
.L_886:
        /*004c*/ 	.word	0x00000000
        /*0050*/ 	.short	0x000c
        /*0052*/ 	.short	0x0060
        /*0054*/ 	.byte	0x00, 0xf0, 0x21, 0x00


	//----- nvinfo : EIATTR_KPARAM_INFO
	.align		4
.L_887:
        /*0058*/ 	.byte	0x04, 0x17
        /*005a*/ 	.short	(.L_889 - .L_888)
.L_888:
        /*005c*/ 	.word	0x00000000
        /*0060*/ 	.short	0x000b
        /*0062*/ 	.short	0x0058
        /*0064*/ 	.byte	0x00, 0xf0, 0x21, 0x00


	//----- nvinfo : EIATTR_KPARAM_INFO
	.align		4
.L_889:
        /*0068*/ 	.byte	0x04, 0x17
        /*006a*/ 	.short	(.L_891 - .L_890)
.L_890:
        /*006c*/ 	.word	0x00000000
        /*0070*/ 	.short	0x000a
        /*0072*/ 	.short	0x0050
        /*0074*/ 	.byte	0x00, 0xf0, 0x21, 0x00


	//----- nvinfo : EIATTR_KPARAM_INFO
	.align		4
.L_891:
        /*0078*/ 	.byte	0x04, 0x17
        /*007a*/ 	.short	(.L_893 - .L_892)
.L_892:
        /*007c*/ 	.word	0x00000000
        /*0080*/ 	.short	0x0009
        /*0082*/ 	.short	0x0048
        /*0084*/ 	.byte	0x00, 0xf0, 0x21, 0x00


	//----- nvinfo : EIATTR_KPARAM_INFO
	.align		4
.L_893:
        /*0088*/ 	.byte	0x04, 0x17
        /*008a*/ 	.short	(.L_895 - .L_894)
.L_894:
        /*008c*/ 	.word	0x00000000
        /*0090*/ 	.short	0x0008
        /*0092*/ 	.short	0x0040
        /*0094*/ 	.byte	0x00, 0xf0, 0x21, 0x00


	//----- nvinfo : EIATTR_KPARAM_INFO
	.align		4
.L_895:
        /*0098*/ 	.byte	0x04, 0x17
        /*009a*/ 	.short	(.L_897 - .L_896)
.L_896:
        /*009c*/ 	.word	0x00000000
        /*00a0*/ 	.short	0x0007
        /*00a2*/ 	.short	0x0038
        /*00a4*/ 	.byte	0x00, 0xf0, 0x21, 0x00


	//----- nvinfo : EIATTR_KPARAM_INFO
	.align		4
.L_897:
        /*00a8*/ 	.byte	0x04, 0x17
        /*00aa*/ 	.short	(.L_899 - .L_898)
.L_898:
        /*00ac*/ 	.word	0x00000000
        /*00b0*/ 	.short	0x0006
        /*00b2*/ 	.short	0x0030
        /*00b4*/ 	.byte	0x00, 0xf0, 0x21, 0x00


	//----- nvinfo : EIATTR_KPARAM_INFO
	.align		4
.L_899:
        /*00b8*/ 	.byte	0x04, 0x17
        /*00ba*/ 	.short	(.L_901 - .L_900)
.L_900:
        /*00bc*/ 	.word	0x00000000
        /*00c0*/ 	.short	0x0005
        /*00c2*/ 	.short	0x0028
        /*00c4*/ 	.byte	0x00, 0xf5, 0x21, 0x00


	//----- nvinfo : EIATTR_KPARAM_INFO
	.align		4
.L_901:
        /*00c8*/ 	.byte	0x04, 0x17
        /*00ca*/ 	.short	(.L_903 - .L_902)
.L_902:
        /*00cc*/ 	.word	0x00000000
        /*00d0*/ 	.short	0x0004
        /*00d2*/ 	.short	0x0020
        /*00d4*/ 	.byte	0x00, 0xf5, 0x21, 0x00


	//----- nvinfo : EIATTR_KPARAM_INFO
	.align		4
.L_903:
        /*00d8*/ 	.byte	0x04, 0x17
        /*00da*/ 	.short	(.L_905 - .L_904)
.L_904:
        /*00dc*/ 	.word	0x00000000
        /*00e0*/ 	.short	0x0003
        /*00e2*/ 	.short	0x0018
        /*00e4*/ 	.byte	0x00, 0xf0, 0x21, 0x00


	//----- nvinfo : EIATTR_KPARAM_INFO
	.align		4
.L_905:
        /*00e8*/ 	.byte	0x04, 0x17
        /*00ea*/ 	.short	(.L_907 - .L_906)
.L_906:
        /*00ec*/ 	.word	0x00000000
        /*00f0*/ 	.short	0x0002
        /*00f2*/ 	.short	0x0010
        /*00f4*/ 	.byte	0x00, 0xf5, 0x21, 0x00


	//----- nvinfo : EIATTR_KPARAM_INFO
	.align		4
.L_907:
        /*00f8*/ 	.byte	0x04, 0x17
        /*00fa*/ 	.short	(.L_909 - .L_908)
.L_908:
        /*00fc*/ 	.word	0x00000000
        /*0100*/ 	.short	0x0001
        /*0102*/ 	.short	0x0008
        /*0104*/ 	.byte	0x00, 0xf5, 0x21, 0x00


	//----- nvinfo : EIATTR_KPARAM_INFO
	.align		4
.L_909:
        /*0108*/ 	.byte	0x04, 0x17
        /*010a*/ 	.short	(.L_911 - .L_910)
.L_910:
        /*010c*/ 	.word	0x00000000
        /*0110*/ 	.short	0x0000
        /*0112*/ 	.short	0x0000
        /*0114*/ 	.byte	0x00, 0xf5, 0x21, 0x00


	//----- nvinfo : EIATTR_SPARSE_MMA_MASK
	.align		4
.L_911:
        /*0118*/ 	.byte	0x03, 0x50
        /*011a*/ 	.short	0x0000


	//----- nvinfo : EIATTR_MAXREG_COUNT
	.align		4
        /*011c*/ 	.byte	0x03, 0x1b
        /*011e*/ 	.short	0x0048


	//----- nvinfo : EIATTR_NUM_BARRIERS
	.align		4
        /*0120*/ 	.byte	0x02, 0x4c
        /*0122*/ 	.byte	0x01
	.zero		1


	//----- nvinfo : EIATTR_ANNOTATIONS
	.align		4
        /*0124*/ 	.byte	0x04, 0x55
        /*0126*/ 	.short	(.L_913 - .L_912)


	//   ....[0]....
.L_912:
        /*0128*/ 	.word	0x00000001
        /*012c*/ 	.byte	0xa0, 0x17, 0x00, 0x00, 0x01, 0x00, 0x00, 0x00, 0x50, 0x18, 0x00, 0x00, 0x01, 0x00, 0x00, 0x00
        /*013c*/ 	.byte	0x60, 0x18, 0x00, 0x00, 0x01, 0x00, 0x00, 0x00, 0x70, 0x18, 0x00, 0x00, 0x01, 0x00, 0x00, 0x00
        /*014c*/ 	.byte	0x80, 0x1c, 0x00, 0x00, 0x01, 0x00, 0x00, 0x00, 0xb0, 0x1c, 0x00, 0x00, 0x01, 0x00, 0x00, 0x00
        /*015c*/ 	.byte	0xd0, 0x1c, 0x00, 0x00, 0x01, 0x00, 0x00, 0x00, 0xf0, 0x1c, 0x00, 0x00


	//----- nvinfo : EIATTR_MERCURY_ISA_VERSION
	.align		4
.L_913:
        /*0168*/ 	.byte	0x03, 0x5f
        /*016a*/ 	.short	0x0101


	//----- nvinfo : EIATTR_VRC_CTA_INIT_COUNT
	.align		4
        /*016c*/ 	.byte	0x02, 0x4a
	.zero		1
	.zero		1


	//----- nvinfo : EIATTR_EXIT_INSTR_OFFSETS
	.align		4
        /*0170*/ 	.byte	0x04, 0x1c
        /*0172*/ 	.short	(.L_915 - .L_914)


	//   ....[0]....
.L_914:
        /*0174*/ 	.word	0x00000090


	//   ....[1]....
        /*0178*/ 	.word	0x000001f0


	//   ....[2]....
        /*017c*/ 	.word	0x00000430


	//   ....[3]....
        /*0180*/ 	.word	0x00004550


	//----- nvinfo : EIATTR_MAX_THREADS
	.align		4
.L_915:
        /*0184*/ 	.byte	0x04, 0x05
        /*0186*/ 	.short	(.L_917 - .L_916)
.L_916:
        /*0188*/ 	.word	0x00000380
        /*018c*/ 	.word	0x00000001
        /*0190*/ 	.word	0x00000001


	//----- nvinfo : EIATTR_CRS_STACK_SIZE
	.align		4
.L_917:
        /*0194*/ 	.byte	0x04, 0x1e
        /*0196*/ 	.short	(.L_919 - .L_918)
.L_918:
        /*0198*/ 	.word	0x00000000


	//----- nvinfo : EIATTR_CBANK_PARAM_SIZE
	.align		4
.L_919:
        /*019c*/ 	.byte	0x03, 0x19
        /*019e*/ 	.short	0x0088


	//----- nvinfo : EIATTR_PARAM_CBANK
	.align		4
        /*01a0*/ 	.byte	0x04, 0x0a
        /*01a2*/ 	.short	(.L_921 - .L_920)
	.align		4
.L_920:
        /*01a4*/ 	.word	index@(.nv.constant0._ZN2at6native43_GLOBAL__N__c95f0927_10_LossCTC_cu_88d8892b37ctc_loss_backward_log_beta_gpu_kernelIdlEEvPT_PKS3_PKllPKT0_S8_lllllllS8_lll)
        /*01a8*/ 	.short	0x0380
        /*01aa*/ 	.short	0x0088


	//----- nvinfo : EIATTR_SW_WAR
	.align		4
.L_921:
        /*01ac*/ 	.byte	0x04, 0x36
        /*01ae*/ 	.short	(.L_923 - .L_922)
.L_922:
        /*01b0*/ 	.word	0x00000008
.L_923:


//--------------------- .nv.info._ZN2at6native43_GLOBAL__N__c95f0927_10_LossCTC_cu_88d8892b29ctc_loss_log_alpha_gpu_kernelIfiEEvPT_PKS3_PKllPKT0_S8_lS4_llllllS8_lll --------------------------
	.section	.nv.info._ZN2at6native43_GLOBAL__N__c95f0927_10_LossCTC_cu_88d8892b29ctc_loss_log_alpha_gpu_kernelIfiEEvPT_PKS3_PKllPKT0_S8_lS4_llllllS8_lll,"",@"SHT_CUDA_INFO"
	.sectionflags	@""
	.align	4


	//----- nvinfo : EIATTR_CUDA_API_VERSION
	.align		4
        /*0000*/ 	.byte	0x04, 0x37
        /*0002*/ 	.short	(.L_925 - .L_924)
.L_924:
        /*0004*/ 	.word	0x00000082


	//----- nvinfo : EIATTR_KPARAM_INFO
	.align		4
.L_925:
        /*0008*/ 	.byte	0x04, 0x17
        /*000a*/ 	.short	(.L_927 - .L_926)
.L_926:
        /*000c*/ 	.word	0x00000000
        /*0010*/ 	.short	0x0011
        /*0012*/ 	.short	0x0088
        /*0014*/ 	.byte	0x00, 0xf0, 0x21, 0x00


	//----- nvinfo : EIATTR_KPARAM_INFO
	.align		4
.L_927:
        /*0018*/ 	.byte	0x04, 0x17
        /*001a*/ 	.short	(.L_929 - .L_928)
.L_928:
        /*001c*/ 	.word	0x00000000
        /*0020*/ 	.short	0x0010
        /*0022*/ 	.short	0x0080
        /*0024*/ 	.byte	0x00, 0xf0, 0x21, 0x00


	//----- nvinfo : EIATTR_KPARAM_INFO
	.align		4
.L_929:
        /*0028*/ 	.byte	0x04, 0x17
        /*002a*/ 	.short	(.L_931 - .L_930)
.L_930:
        /*002c*/ 	.word	0x00000000
        /*0030*/ 	.short	0x000f
        /*0032*/ 	.short	0x0078
        /*0034*/ 	.byte	0x00, 0xf0, 0x21, 0x00


	//----- nvinfo : EIATTR_KPARAM_INFO
	.align		4
.L_931:
        /*0038*/ 	.byte	0x04, 0x17
        /*003a*/ 	.short	(.L_933 - .L_932)
.L_932:
        /*003c*/ 	.word	0x00000000
        /*0040*/ 	.short	0x000e
        /*0042*/ 	.short	0x0070
        /*0044*/ 	.byte	0x00, 0xf5, 0x21, 0x00


	//----- nvinfo : EIATTR_KPARAM_INFO
	.align		4
.L_933:
        /*0048*/ 	.byte	0x04, 0x17
        /*004a*/ 	.short	(.L_935 - .L_934)
.L_934:
        /*004c*/ 	.word	0x00000000
        /*0050*/ 	.short	0x000d
        /*0052*/ 	.short	0x0068
        /*0054*/ 	.byte	0x00, 0xf0, 0x21, 0x00


	//----- nvinfo : EIATTR_KPARAM_INFO
	.align		4
.L_935:
        /*0058*/ 	.byte	0x04, 0x17
        /*005a*/ 	.short	(.L_937 - .L_936)
.L_936:
        /*005c*/ 	.word	0x00000000
        /*0060*/ 	.short	0x000c
        /*0062*/ 	.short	0x0060
        /*0064*/ 	.byte	0x00, 0xf0, 0x21, 0x00


	//----- nvinfo : EIATTR_KPARAM_INFO
	.align		4
.L_937:
        /*0068*/ 	.byte	0x04, 0x17
        /*006a*/ 	.short	(.L_939 - .L_938)
.L_938:
        /*006c*/ 	.word	0x00000000
        /*0070*/ 	.short	0x000b
        /*0072*/ 	.short	0x0058
        /*0074*/ 	.byte	0x00, 0xf0, 0x21, 0x00


	//----- nvinfo : EIATTR_KPARAM_INFO
	.align		4
.L_939:
        /*0078*/ 	.byte	0x04, 0x17
        /*007a*/ 	.short	(.L_941 - .L_940)
.L_940:
        /*007c*/ 	.word	0x00000000
        /*0080*/ 	.short	0x000a
        /*0082*/ 	.short	0x0050
        /*0084*/ 	.byte	0x00, 0xf0, 0x21, 0x00


	//----- nvinfo : EIATTR_KPARAM_INFO
	.align		4
.L_941:
        /*0088*/ 	.byte	0x04, 0x17
        /*008a*/ 	.short	(.L_943 - .L_942)
.L_942:
        /*008c*/ 	.word	0x00000000
        /*0090*/ 	.short	0x0009
        /*0092*/ 	.short	0x0048
        /*0094*/ 	.byte	0x00, 0xf0, 0x21, 0x00


	//----- nvinfo : EIATTR_KPARAM_INFO
	.align		4
.L_943:
        /*0098*/ 	.byte	0x04, 0x17
        /*009a*/ 	.short	(.L_945 - .L_944)
.L_944:
        /*009c*/ 	.word	0x00000000
        /*00a0*/ 	.short	0x0008
        /*00a2*/ 	.short	0x0040
        /*00a4*/ 	.byte	0x00, 0xf0, 0x21, 0x00


	//----- nvinfo : EIATTR_KPARAM_INFO
	.align		4
.L_945:
        /*00a8*/ 	.byte	0x04, 0x17
        /*00aa*/ 	.short	(.L_947 - .L_946)
.L_946:
        /*00ac*/ 	.word	0x00000000
        /*00b0*/ 	.short	0x0007
        /*00b2*/ 	.short	0x0038
        /*00b4*/ 	.byte	0x00, 0xf5, 0x21, 0x00


	//----- nvinfo : EIATTR_KPARAM_INFO
	.align		4
.L_947:
        /*00b8*/ 	.byte	0x04, 0x17
        /*00ba*/ 	.short	(.L_949 - .L_948)
.L_948:
        /*00bc*/ 	.word	0x00000000
        /*00c0*/ 	.short	0x0006
        /*00c2*/ 	.short	0x0030
        /*00c4*/ 	.byte	0x00, 0xf0, 0x21, 0x00


	//----- nvinfo : EIATTR_KPARAM_INFO
	.align		4
.L_949:
        /*00c8*/ 	.byte	0x04, 0x17
        /*00ca*/ 	.short	(.L_951 - .L_950)
.L_950:
        /*00cc*/ 	.word	0x00000000
        /*00d0*/ 	.short	0x0005
        /*00d2*/ 	.short	0x0028
        /*00d4*/ 	.byte	0x00, 0xf5, 0x21, 0x00


	//----- nvinfo : EIATTR_KPARAM_INFO
	.align		4
.L_951:
        /*00d8*/ 	.byte	0x04, 0x17
        /*00da*/ 	.short	(.L_953 - .L_952)
.L_952:
        /*00dc*/ 	.word	0x00000000
        /*00e0*/ 	.short	0x0004
        /*00e2*/ 	.short	0x0020
        /*00e4*/ 	.byte	0x00, 0xf5, 0x21, 0x00


	//----- nvinfo : EIATTR_KPARAM_INFO
	.align		4
.L_953:
        /*00e8*/ 	.byte	0x04, 0x17
        /*00ea*/ 	.short	(.L_955 - .L_954)
.L_954:
        /*00ec*/ 	.word	0x00000000
        /*00f0*/ 	.short	0x0003
        /*00f2*/ 	.short	0x0018
        /*00f4*/ 	.byte	0x00, 0xf0, 0x21, 0x00


	//----- nvinfo : EIATTR_KPARAM_INFO
	.align		4
.L_955:
        /*00f8*/ 	.byte	0x04, 0x17
        /*00fa*/ 	.short	(.L_957 - .L_956)
.L_956:
        /*00fc*/ 	.word	0x00000000
        /*0100*/ 	.short	0x0002
        /*0102*/ 	.short	0x0010
        /*0104*/ 	.byte	0x00, 0xf5, 0x21, 0x00


	//----- nvinfo : EIATTR_KPARAM_INFO
	.align		4
.L_957:
        /*0108*/ 	.byte	0x04, 0x17
        /*010a*/ 	.short	(.L_959 - .L_958)
.L_958:
        /*010c*/ 	.word	0x00000000
        /*0110*/ 	.short	0x0001
        /*0112*/ 	.short	0x0008
        /*0114*/ 	.byte	0x00, 0xf5, 0x21, 0x00


	//----- nvinfo : EIATTR_KPARAM_INFO
	.align		4
.L_959:
        /*0118*/ 	.byte	0x04, 0x17
        /*011a*/ 	.short	(.L_961 - .L_960)
.L_960:
        /*011c*/ 	.word	0x00000000
        /*0120*/ 	.short	0x0000
        /*0122*/ 	.short	0x0000
        /*0124*/ 	.byte	0x00, 0xf5, 0x21, 0x00


	//----- nvinfo : EIATTR_SPARSE_MMA_MASK
	.align		4
.L_961:
        /*0128*/ 	.byte	0x03, 0x50
        /*012a*/ 	.short	0x0000


	//----- nvinfo : EIATTR_MAXREG_COUNT
	.align		4
        /*012c*/ 	.byte	0x03, 0x1b
        /*012e*/ 	.short	0x00ff


	//----- nvinfo : EIATTR_NUM_BARRIERS
	.align		4
        /*0130*/ 	.byte	0x02, 0x4c
        /*0132*/ 	.byte	0x01
	.zero		1


	//----- nvinfo : EIATTR_MERCURY_ISA_VERSION
	.align		4
        /*0134*/ 	.byte	0x03, 0x5f
        /*0136*/ 	.short	0x0101


	//----- nvinfo : EIATTR_VRC_CTA_INIT_COUNT
	.align		4
        /*0138*/ 	.byte	0x02, 0x4a
	.zero		1
	.zero		1


	//----- nvinfo : EIATTR_EXIT_INSTR_OFFSETS
	.align		4
        /*013c*/ 	.byte	0x04, 0x1c
        /*013e*/ 	.short	(.L_963 - .L_962)


	//   ....[0]....
.L_962:
        /*0140*/ 	.word	0x00000080


	//   ....[1]....
        /*0144*/ 	.word	0x00002920


	//   ....[2]....
        /*0148*/ 	.word	0x00002c10


	//   ....[3]....
        /*014c*/ 	.word	0x00002c40


	//   ....[4]....
        /*0150*/ 	.word	0x00002cc0


	//----- nvinfo : EIATTR_CRS_STACK_SIZE
	.align		4
.L_963:
        /*0154*/ 	.byte	0x04, 0x1e
        /*0156*/ 	.short	(.L_965 - .L_964)
.L_964:
        /*0158*/ 	.word	0x00000000


	//----- nvinfo : EIATTR_CBANK_PARAM_SIZE
	.align		4
.L_965:
        /*015c*/ 	.byte	0x03, 0x19
        /*015e*/ 	.short	0x0090


	//----- nvinfo : EIATTR_PARAM_CBANK
	.align		4
        /*0160*/ 	.byte	0x04, 0x0a
        /*0162*/ 	.short	(.L_967 - .L_966)
	.align		4
.L_966:
        /*0164*/ 	.word	index@(.nv.constant0._ZN2at6native43_GLOBAL__N__c95f0927_10_LossCTC_cu_88d8892b29ctc_loss_log_alpha_gpu_kernelIfiEEvPT_PKS3_PKllPKT0_S8_lS4_llllllS8_lll)
        /*0168*/ 	.short	0x0380
        /*016a*/ 	.short	0x0090


	//----- nvinfo : EIATTR_SW_WAR
	.align		4
.L_967:
        /*016c*/ 	.byte	0x04, 0x36
        /*016e*/ 	.short	(.L_969 - .L_968)
.L_968:
        /*0170*/ 	.word	0x00000008
.L_969:


//--------------------- .nv.info._ZN2at6native43_GLOBAL__N__c95f0927_10_LossCTC_cu_88d8892b29ctc_loss_log_alpha_gpu_kernelIflEEvPT_PKS3_PKllPKT0_S8_lS4_llllllS8_lll --------------------------
	.section	.nv.info._ZN2at6native43_GLOBAL__N__c95f0927_10_LossCTC_cu_88d8892b29ctc_loss_log_alpha_gpu_kernelIflEEvPT_PKS3_PKllPKT0_S8_lS4_llllllS8_lll,"",@"SHT_CUDA_INFO"
	.sectionflags	@""
	.align	4


	//----- nvinfo : EIATTR_CUDA_API_VERSION
	.align		4
        /*0000*/ 	.byte	0x04, 0x37
        /*0002*/ 	.short	(.L_971 - .L_970)
.L_970:
        /*0004*/ 	.word	0x00000082


	//----- nvinfo : EIATTR_KPARAM_INFO
	.align		4
.L_971:
        /*0008*/ 	.byte	0x04, 0x17
        /*000a*/ 	.short	(.L_973 - .L_972)
.L_972:
        /*000c*/ 	.word	0x00000000
        /*0010*/ 	.short	0x0011
        /*0012*/ 	.short	0x0088
        /*0014*/ 	.byte	0x00, 0xf0, 0x21, 0x00


	//----- nvinfo : EIATTR_KPARAM_INFO
	.align		4
.L_973:
        /*0018*/ 	.byte	0x04, 0x17
        /*001a*/ 	.short	(.L_975 - .L_974)
.L_974:
        /*001c*/ 	.word	0x00000000
        /*0020*/ 	.short	0x0010
        /*0022*/ 	.short	0x0080
        /*0024*/ 	.byte	0x00, 0xf0, 0x21, 0x00


	//----- nvinfo : EIATTR_KPARAM_INFO
	.align		4
.L_975:
        /*0028*/ 	.byte	0x04, 0x17
        /*002a*/ 	.short	(.L_977 - .L_976)
.L_976:
        /*002c*/ 	.word	0x00000000
        /*0030*/ 	.short	0x000f
        /*0032*/ 	.short	0x0078
        /*0034*/ 	.byte	0x00, 0xf0, 0x21, 0x00


	//----- nvinfo : EIATTR_KPARAM_INFO
	.align		4
.L_977:
        /*0038*/ 	.byte	0x04, 0x17
        /*003a*/ 	.short	(.L_979 - .L_978)
.L_978:
        /*003c*/ 	.word	0x00000000
        /*0040*/ 	.short	0x000e
        /*0042*/ 	.short	0x0070
        /*0044*/ 	.byte	0x00, 0xf5, 0x21, 0x00


	//----- nvinfo : EIATTR_KPARAM_INFO
	.align		4
.L_979:
        /*0048*/ 	.byte	0x04, 0x17
        /*004a*/ 	.short	(.L_981 - .L_980)
.L_980:
        /*004c*/ 	.word	0x00000000
        /*0050*/ 	.short	0x000d
        /*0052*/ 	.short	0x0068
        /*0054*/ 	.byte	0x00, 0xf0, 0x21, 0x00


	//----- nvinfo : EIATTR_KPARAM_INFO
	.align		4
.L_981:
        /*0058*/ 	.byte	0x04, 0x17
        /*005a*/ 	.short	(.L_983 - .L_982)
.L_982:
        /*005c*/ 	.word	0x00000000
        /*0060*/ 	.short	0x000c
        /*0062*/ 	.short	0x0060
        /*0064*/ 	.byte	0x00, 0xf0, 0x21, 0x00


	//----- nvinfo : EIATTR_KPARAM_INFO
	.align		4
.L_983:
        /*0068*/ 	.byte	0x04, 0x17
        /*006a*/ 	.short	(.L_985 - .L_984)
.L_984:
        /*006c*/ 	.word	0x00000000
        /*0070*/ 	.short	0x000b
        /*0072*/ 	.short	0x0058
        /*0074*/ 	.byte	0x00, 0xf0, 0x21, 0x00


	//----- nvinfo : EIATTR_KPARAM_INFO
	.align		4
.L_985:
        /*0078*/ 	.byte	0x04, 0x17
        /*007a*/ 	.short	(.L_987 - .L_986)
.L_986:
        /*007c*/ 	.word	0x00000000
        /*0080*/ 	.short	0x000a
        /*0082*/ 	.short	0x0050
        /*0084*/ 	.byte	0x00, 0xf0, 0x21, 0x00


	//----- nvinfo : EIATTR_KPARAM_INFO
	.align		4
.L_987:
        /*0088*/ 	.byte	0x04, 0x17
        /*008a*/ 	.short	(.L_989 - .L_988)
.L_988:
        /*008c*/ 	.word	0x00000000
        /*0090*/ 	.short	0x0009
        /*0092*/ 	.short	0x0048
        /*0094*/ 	.byte	0x00, 0xf0, 0x21, 0x00


	//----- nvinfo : EIATTR_KPARAM_INFO
	.align		4
.L_989:
        /*0098*/ 	.byte	0x04, 0x17
        /*009a*/ 	.short	(.L_991 - .L_990)
.L_990:
        /*009c*/ 	.word	0x00000000
        /*00a0*/ 	.short	0x0008
        /*00a2*/ 	.short	0x0040
        /*00a4*/ 	.byte	0x00, 0xf0, 0x21, 0x00


	//----- nvinfo : EIATTR_KPARAM_INFO
	.align		4
.L_991:
        /*00a8*/ 	.byte	0x04, 0x17
        /*00aa*/ 	.short	(.L_993 - .L_992)
.L_992:
        /*00ac*/ 	.word	0x00000000
        /*00b0*/ 	.short	0x0007
        /*00b2*/ 	.short	0x0038
        /*00b4*/ 	.byte	0x00, 0xf5, 0x21, 0x00


	//----- nvinfo : EIATTR_KPARAM_INFO
	.align		4
.L_993:
        /*00b8*/ 	.byte	0x04, 0x17
        /*00ba*/ 	.short	(.L_995 - .L_994)
.L_994:
        /*00bc*/ 	.word	0x00000000
        /*00c0*/ 	.short	0x0006
        /*00c2*/ 	.short	0x0030
        /*00c4*/ 	.byte	0x00, 0xf0, 0x21, 0x00


	//----- nvinfo : EIATTR_KPARAM_INFO
	.align		4
.L_995:
        /*00c8*/ 	.byte	0x04, 0x17
        /*00ca*/ 	.short	(.L_997 - .L_996)
.L_996:
        /*00cc*/ 	.word	0x00000000
        /*00d0*/ 	.short	0x0005
        /*00d2*/ 	.short	0x0028
        /*00d4*/ 	.byte	0x00, 0xf5, 0x21, 0x00


	//----- nvinfo : EIATTR_KPARAM_INFO
	.align		4
.L_997:
        /*00d8*/ 	.byte	0x04, 0x17
        /*00da*/ 	.short	(.L_999 - .L_998)
.L_998:
        /*00dc*/ 	.word	0x00000000
        /*00e0*/ 	.short	0x0004
        /*00e2*/ 	.short	0x0020
        /*00e4*/ 	.byte	0x00, 0xf5, 0x21, 0x00


	//----- nvinfo : EIATTR_KPARAM_INFO
	.align		4
.L_999:
        /*00e8*/ 	.byte	0x04, 0x17
        /*00ea*/ 	.short	(.L_1001 - .L_1000)
.L_1000:
        /*00ec*/ 	.word	0x00000000
        /*00f0*/ 	.short	0x0003
        /*00f2*/ 	.short	0x0018
        /*00f4*/ 	.byte	0x00, 0xf0, 0x21, 0x00


	//----- nvinfo : EIATTR_KPARAM_INFO
	.align		4
.L_1001:
        /*00f8*/ 	.byte	0x04, 0x17
        /*00fa*/ 	.short	(.L_1003 - .L_1002)
.L_1002:
        /*00fc*/ 	.word	0x00000000
        /*0100*/ 	.short	0x0002
        /*0102*/ 	.short	0x0010
        /*0104*/ 	.byte	0x00, 0xf5, 0x21, 0x00


	//----- nvinfo : EIATTR_KPARAM_INFO
	.align		4
.L_1003:
        /*0108*/ 	.byte	0x04, 0x17
        /*010a*/ 	.short	(.L_1005 - .L_1004)
.L_1004:
        /*010c*/ 	.word	0x00000000
        /*0110*/ 	.short	0x0001
        /*0112*/ 	.short	0x0008
        /*0114*/ 	.byte	0x00, 0xf5, 0x21, 0x00


	//----- nvinfo : EIATTR_KPARAM_INFO
	.align		4
.L_1005:
        /*0118*/ 	.byte	0x04, 0x17
        /*011a*/ 	.short	(.L_1007 - .L_1006)
.L_1006:
        /*011c*/ 	.word	0x00000000
        /*0120*/ 	.short	0x0000
        /*0122*/ 	.short	0x0000
        /*0124*/ 	.byte	0x00, 0xf5, 0x21, 0x00


	//----- nvinfo : EIATTR_SPARSE_MMA_MASK
	.align		4
.L_1007:
        /*0128*/ 	.byte	0x03, 0x50
        /*012a*/ 	.short	0x0000


	//----- nvinfo : EIATTR_MAXREG_COUNT
	.align		4
        /*012c*/ 	.byte	0x03, 0x1b
        /*012e*/ 	.short	0x00ff


	//----- nvinfo : EIATTR_NUM_BARRIERS
	.align		4
        /*0130*/ 	.byte	0x02, 0x4c
        /*0132*/ 	.byte	0x01
	.zero		1


	//----- nvinfo : EIATTR_MERCURY_ISA_VERSION
	.align		4
        /*0134*/ 	.byte	0x03, 0x5f
        /*0136*/ 	.short	0x0101


	//----- nvinfo : EIATTR_VRC_CTA_INIT_COUNT
	.align		4
        /*0138*/ 	.byte	0x02, 0x4a
	.zero		1
	.zero		1


	//----- nvinfo : EIATTR_EXIT_INSTR_OFFSETS
	.align		4
        /*013c*/ 	.byte	0x04, 0x1c
        /*013e*/ 	.short	(.L_1009 - .L_1008)


	//   ....[0]....
.L_1008:
        /*0140*/ 	.word	0x00000080


	//   ....[1]....
        /*0144*/ 	.word	0x00002900


	//   ....[2]....
        /*0148*/ 	.word	0x00002bf0


	//   ....[3]....
        /*014c*/ 	.word	0x00002c20


	//   ....[4]....
        /*0150*/ 	.word	0x00002ca0


	//----- nvinfo : EIATTR_CRS_STACK_SIZE
	.align		4
.L_1009:
        /*0154*/ 	.byte	0x04, 0x1e
        /*0156*/ 	.short	(.L_1011 - .L_1010)
.L_1010:
        /*0158*/ 	.word	0x00000000


	//----- nvinfo : EIATTR_CBANK_PARAM_SIZE
	.align		4
.L_1011:
        /*015c*/ 	.byte	0x03, 0x19
        /*015e*/ 	.short	0x0090


	//----- nvinfo : EIATTR_PARAM_CBANK
	.align		4
        /*0160*/ 	.byte	0x04, 0x0a
        /*0162*/ 	.short	(.L_1013 - .L_1012)
	.align		4
.L_1012:
        /*0164*/ 	.word	index@(.nv.constant0._ZN2at6native43_GLOBAL__N__c95f0927_10_LossCTC_cu_88d8892b29ctc_loss_log_alpha_gpu_kernelIflEEvPT_PKS3_PKllPKT0_S8_lS4_llllllS8_lll)
        /*0168*/ 	.short	0x0380
        /*016a*/ 	.short	0x0090


	//----- nvinfo : EIATTR_SW_WAR
	.align		4
.L_1013:
        /*016c*/ 	.byte	0x04, 0x36
        /*016e*/ 	.short	(.L_1015 - .L_1014)
.L_1014:
        /*0170*/ 	.word	0x00000008
.L_1015:


//--------------------- .nv.info._ZN2at6native43_GLOBAL__N__c95f0927_10_LossCTC_cu_88d8892b29ctc_loss_log_alpha_gpu_kernelIdiEEvPT_PKS3_PKllPKT0_S8_lS4_llllllS8_lll --------------------------
	.section	.nv.info._ZN2at6native43_GLOBAL__N__c95f0927_10_LossCTC_cu_88d8892b29ctc_loss_log_alpha_gpu_kernelIdiEEvPT_PKS3_PKllPKT0_S8_lS4_llllllS8_lll,"",@"SHT_CUDA_INFO"
	.sectionflags	@""
	.align	4


	//----- nvinfo : EIATTR_CUDA_API_VERSION
	.align		4
        /*0000*/ 	.byte	0x04, 0x37
        /*0002*/ 	.short	(.L_1017 - .L_1016)
.L_1016:
        /*0004*/ 	.word	0x00000082


	//----- nvinfo : EIATTR_KPARAM_INFO
	.align		4
.L_1017:
        /*0008*/ 	.byte	0x04, 0x17
        /*000a*/ 	.short	(.L_1019 - .L_1018)
.L_1018:
        /*000c*/ 	.word	0x00000000
        /*0010*/ 	.short	0x0011
        /*0012*/ 	.short	0x0088
        /*0014*/ 	.byte	0x00, 0xf0, 0x21, 0x00


	//----- nvinfo : EIATTR_KPARAM_INFO
	.align		4
.L_1019:
        /*0018*/ 	.byte	0x04, 0x17
        /*001a*/ 	.short	(.L_1021 - .L_1020)
.L_1020:
        /*001c*/ 	.word	0x00000000
        /*0020*/ 	.short	0x0010
        /*0022*/ 	.short	0x0080
        /*0024*/ 	.byte	0x00, 0xf0, 0x21, 0x00


	//----- nvinfo : EIATTR_KPARAM_INFO
	.align		4
.L_1021:
        /*0028*/ 	.byte	0x04, 0x17
        /*002a*/ 	.short	(.L_1023 - .L_1022)
.L_1022:
        /*002c*/ 	.word	0x00000000
        /*0030*/ 	.short	0x000f
        /*0032*/ 	.short	0x0078
        /*0034*/ 	.byte	0x00, 0xf0, 0x21, 0x00


	//----- nvinfo : EIATTR_KPARAM_INFO
	.align		4
.L_1023:
        /*0038*/ 	.byte	0x04, 0x17
        /*003a*/ 	.short	(.L_1025 - .L_1024)
.L_1024:
        /*003c*/ 	.word	0x00000000
        /*0040*/ 	.short	0x000e
        /*0042*/ 	.short	0x0070
        /*0044*/ 	.byte	0x00, 0xf5, 0x21, 0x00


	//----- nvinfo : EIATTR_KPARAM_INFO
	.align		4
.L_1025:
        /*0048*/ 	.byte	0x04, 0x17
        /*004a*/ 	.short	(.L_1027 - .L_1026)
.L_1026:
        /*004c*/ 	.word	0x00000000
        /*0050*/ 	.short	0x000d
        /*0052*/ 	.short	0x0068
        /*0054*/ 	.byte	0x00, 0xf0, 0x21, 0x00


	//----- nvinfo : EIATTR_KPARAM_INFO
	.align		4
.L_1027:
        /*0058*/ 	.byte	0x04, 0x17
        /*005a*/ 	.short	(.L_1029 - .L_1028)
.L_1028:
        /*005c*/ 	.word	0x00000000
        /*0060*/ 	.short	0x000c
        /*0062*/ 	.short	0x0060
        /*0064*/ 	.byte	0x00, 0xf0, 0x21, 0x00


	//----- nvinfo : EIATTR_KPARAM_INFO
	.align		4
.L_1029:
        /*0068*/ 	.byte	0x04, 0x17
        /*006a*/ 	.short	(.L_1031 - .L_1030)
.L_1030:
        /*006c*/ 	.word	0x00000000
        /*0070*/ 	.short	0x000b
        /*0072*/ 	.short	0x0058
        /*0074*/ 	.byte	0x00, 0xf0, 0x21, 0x00


	//----- nvinfo : EIATTR_KPARAM_INFO
	.align		4
.L_1031:
        /*0078*/ 	.byte	0x04, 0x17
        /*007a*/ 	.short	(.L_1033 - .L_1032)
.L_1032:
        /*007c*/ 	.word	0x00000000
        /*0080*/ 	.short	0x000a
        /*0082*/ 	.short	0x0050
        /*0084*/ 	.byte	0x00, 0xf0, 0x21, 0x00


	//----- nvinfo : EIATTR_KPARAM_INFO
	.align		4
.L_1033:
        /*0088*/ 	.byte	0x04, 0x17
        /*008a*/ 	.short	(.L_1035 - .L_1034)
.L_1034:
        /*008c*/ 	.word	0x00000000
        /*0090*/ 	.short	0x0009
        /*0092*/ 	.short	0x0048
        /*0094*/ 	.byte	0x00, 0xf0, 0x21, 0x00


	//----- nvinfo : EIATTR_KPARAM_INFO
	.align		4
.L_1035:
        /*0098*/ 	.byte	0x04, 0x17
        /*009a*/ 	.short	(.L_1037 - .L_1036)
.L_1036:
        /*009c*/ 	.word	0x00000000
        /*00a0*/ 	.short	0x0008
        /*00a2*/ 	.short	0x0040
        /*00a4*/ 	.byte	0x00, 0xf0, 0x21, 0x00


	//----- nvinfo : EIATTR_KPARAM_INFO
	.align		4
.L_1037:
        /*00a8*/ 	.byte	0x04, 0x17
        /*00aa*/ 	.short	(.L_1039 - .L_1038)
.L_1038:
        /*00ac*/ 	.word	0x00000000
        /*00b0*/ 	.short	0x0007
        /*00b2*/ 	.short	0x0038
        /*00b4*/ 	.byte	0x00, 0xf5, 0x21, 0x00


	//----- nvinfo : EIATTR_KPARAM_INFO
	.align		4
.L_1039:
        /*00b8*/ 	.byte	0x04, 0x17
        /*00ba*/ 	.short	(.L_1041 - .L_1040)
.L_1040:
        /*00bc*/ 	.word	0x00000000
        /*00c0*/ 	.short	0x0006
        /*00c2*/ 	.short	0x0030
        /*00c4*/ 	.byte	0x00, 0xf0, 0x21, 0x00


	//----- nvinfo : EIATTR_KPARAM_INFO
	.align		4
.L_1041:
        /*00c8*/ 	.byte	0x04, 0x17
        /*00ca*/ 	.short	(.L_1043 - .L_1042)
.L_1042:
        /*00cc*/ 	.word	0x00000000
        /*00d0*/ 	.short	0x0005
        /*00d2*/ 	.short	0x0028
        /*00d4*/ 	.byte	0x00, 0xf5, 0x21, 0x00


	//----- nvinfo : EIATTR_KPARAM_INFO
	.align		4
.L_1043:
        /*00d8*/ 	.byte	0x04, 0x17
        /*00da*/ 	.short	(.L_1045 - .L_1044)
.L_1044:
        /*00dc*/ 	.word	0x00000000
        /*00e0*/ 	.short	0x0004
        /*00e2*/ 	.short	0x0020
        /*00e4*/ 	.byte	0x00, 0xf5, 0x21, 0x00


	//----- nvinfo : EIATTR_KPARAM_INFO
	.align		4
.L_1045:
        /*00e8*/ 	.byte	0x04, 0x17
        /*00ea*/ 	.short	(.L_1047 - .L_1046)
.L_1046:
        /*00ec*/ 	.word	0x00000000
        /*00f0*/ 	.short	0x0003
        /*00f2*/ 	.short	0x0018
        /*00f4*/ 	.byte	0x00, 0xf0, 0x21, 0x00


	//----- nvinfo : EIATTR_KPARAM_INFO
	.align		4
.L_1047:
        /*00f8*/ 	.byte	0x04, 0x17
        /*00fa*/ 	.short	(.L_1049 - .L_1048)
.L_1048:
        /*00fc*/ 	.word	0x00000000
        /*0100*/ 	.short	0x0002
        /*0102*/ 	.short	0x0010
        /*0104*/ 	.byte	0x00, 0xf5, 0x21, 0x00


	//----- nvinfo : EIATTR_KPARAM_INFO
	.align		4
.L_1049:
        /*0108*/ 	.byte	0x04, 0x17
        /*010a*/ 	.short	(.L_1051 - .L_1050)
.L_1050:
        /*010c*/ 	.word	0x00000000
        /*0110*/ 	.short	0x0001
        /*0112*/ 	.short	0x0008
        /*0114*/ 	.byte	0x00, 0xf5, 0x21, 0x00


	//----- nvinfo : EIATTR_KPARAM_INFO
	.align		4
.L_1051:
        /*0118*/ 	.byte	0x04, 0x17
        /*011a*/ 	.short	(.L_1053 - .L_1052)
.L_1052:
        /*011c*/ 	.word	0x00000000
        /*0120*/ 	.short	0x0000
        /*0122*/ 	.short	0x0000
        /*0124*/ 	.byte	0x00, 0xf5, 0x21, 0x00


	//----- nvinfo : EIATTR_SPARSE_MMA_MASK
	.align		4
.L_1053:
        /*0128*/ 	.byte	0x03, 0x50
        /*012a*/ 	.short	0x0000


	//----- nvinfo : EIATTR_MAXREG_COUNT
	.align		4
        /*012c*/ 	.byte	0x03, 0x1b
        /*012e*/ 	.short	0x00ff


	//----- nvinfo : EIATTR_NUM_BARRIERS
	.align		4
        /*0130*/ 	.byte	0x02, 0x4c
        /*0132*/ 	.byte	0x01
	.zero		1


	//----- nvinfo : EIATTR_MERCURY_ISA_VERSION
	.align		4
        /*0134*/ 	.byte	0x03, 0x5f
        /*0136*/ 	.short	0x0101


	//----- nvinfo : EIATTR_VRC_CTA_INIT_COUNT
	.align		4
        /*0138*/ 	.byte	0x02, 0x4a
	.zero		1
	.zero		1


	//----- nvinfo : EIATTR_EXIT_INSTR_OFFSETS
	.align		4
        /*013c*/ 	.byte	0x04, 0x1c
        /*013e*/ 	.short	(.L_1055 - .L_1054)


	//   ....[0]....
.L_1054:
        /*0140*/ 	.word	0x00000080


	//   ....[1]....
        /*0144*/ 	.word	0x00003e30


	//   ....[2]....
        /*0148*/ 	.word	0x00005bc0


	//   ....[3]....
        /*014c*/ 	.word	0x00005bf0


	//   ....[4]....
        /*0150*/ 	.word	0x00005c80


	//----- nvinfo : EIATTR_CRS_STACK_SIZE
	.align		4
.L_1055:
        /*0154*/ 	.byte	0x04, 0x1e
        /*0156*/ 	.short	(.L_1057 - .L_1056)
.L_1056:
        /*0158*/ 	.word	0x00000000


	//----- nvinfo : EIATTR_CBANK_PARAM_SIZE
	.align		4
.L_1057:
        /*015c*/ 	.byte	0x03, 0x19
        /*015e*/ 	.short	0x0090


	//----- nvinfo : EIATTR_PARAM_CBANK
	.align		4
        /*0160*/ 	.byte	0x04, 0x0a
        /*0162*/ 	.short	(.L_1059 - .L_1058)
	.align		4
.L_1058:
        /*0164*/ 	.word	index@(.nv.constant0._ZN2at6native43_GLOBAL__N__c95f0927_10_LossCTC_cu_88d8892b29ctc_loss_log_alpha_gpu_kernelIdiEEvPT_PKS3_PKllPKT0_S8_lS4_llllllS8_lll)
        /*0168*/ 	.short	0x0380
        /*016a*/ 	.short	0x0090


	//----- nvinfo : EIATTR_SW_WAR
	.align		4
.L_1059:
        /*016c*/ 	.byte	0x04, 0x36
        /*016e*/ 	.short	(.L_1061 - .L_1060)
.L_1060:
        /*0170*/ 	.word	0x00000008
.L_1061:


//--------------------- .nv.info._ZN2at6native43_GLOBAL__N__c95f0927_10_LossCTC_cu_88d8892b29ctc_loss_log_alpha_gpu_kernelIdlEEvPT_PKS3_PKllPKT0_S8_lS4_llllllS8_lll --------------------------
	.section	.nv.info._ZN2at6native43_GLOBAL__N__c95f0927_10_LossCTC_cu_88d8892b29ctc_loss_log_alpha_gpu_kernelIdlEEvPT_PKS3_PKllPKT0_S8_lS4_llllllS8_lll,"",@"SHT_CUDA_INFO"
	.sectionflags	@""
	.align	4


	//----- nvinfo : EIATTR_CUDA_API_VERSION
	.align		4
        /*0000*/ 	.byte	0x04, 0x37
        /*0002*/ 	.short	(.L_1063 - .L_1062)
.L_1062:
        /*0004*/ 	.word	0x00000082


	//----- nvinfo : EIATTR_KPARAM_INFO
	.align		4
.L_1063:
        /*0008*/ 	.byte	0x04, 0x17
        /*000a*/ 	.short	(.L_1065 - .L_1064)
.L_1064:
        /*000c*/ 	.word	0x00000000
        /*0010*/ 	.short	0x0011
        /*0012*/ 	.short	0x0088
        /*0014*/ 	.byte	0x00, 0xf0, 0x21, 0x00


	//----- nvinfo : EIATTR_KPARAM_INFO
	.align		4
.L_1065:
        /*0018*/ 	.byte	0x04, 0x17
        /*001a*/ 	.short	(.L_1067 - .L_1066)
.L_1066:
        /*001c*/ 	.word	0x00000000
        /*0020*/ 	.short	0x0010
        /*0022*/ 	.short	0x0080
        /*0024*/ 	.byte	0x00, 0xf0, 0x21, 0x00


	//----- nvinfo : EIATTR_KPARAM_INFO
	.align		4
.L_1067:
        /*0028*/ 	.byte	0x04, 0x17
        /*002a*/ 	.short	(.L_1069 - .L_1068)
.L_1068:
        /*002c*/ 	.word	0x00000000
        /*0030*/ 	.short	0x000f
        /*0032*/ 	.short	0x0078
        /*0034*/ 	.byte	0x00, 0xf0, 0x21, 0x00


	//----- nvinfo : EIATTR_KPARAM_INFO
	.align		4
.L_1069:
        /*0038*/ 	.byte	0x04, 0x17
        /*003a*/ 	.short	(.L_1071 - .L_1070)
.L_1070:
        /*003c*/ 	.word	0x00000000
        /*0040*/ 	.short	0x000e
        /*0042*/ 	.short	0x0070
        /*0044*/ 	.byte	0x00, 0xf5, 0x21, 0x00


	//----- nvinfo : EIATTR_KPARAM_INFO
	.align		4
.L_1071:
        /*0048*/ 	.byte	0x04, 0x17
        /*004a*/ 	.short	(.L_1073 - .L_1072)
.L_1072:
        /*004c*/ 	.word	0x00000000
        /*0050*/ 	.short	0x000d
        /*0052*/ 	.short	0x0068
        /*0054*/ 	.byte	0x00, 0xf0, 0x21, 0x00


	//----- nvinfo : EIATTR_KPARAM_INFO
	.align		4
.L_1073:
        /*0058*/ 	.byte	0x04, 0x17
        /*005a*/ 	.short	(.L_1075 - .L_1074)
.L_1074:
        /*005c*/ 	.word	0x00000000
        /*0060*/ 	.short	0x000c
        /*0062*/ 	.short	0x0060
        /*0064*/ 	.byte	0x00, 0xf0, 0x21, 0x00


	//----- nvinfo : EIATTR_KPARAM_INFO
	.align		4
.L_1075:
        /*0068*/ 	.byte	0x04, 0x17
        /*006a*/ 	.short	(.L_1077 - .L_1076)
.L_1076:
        /*006c*/ 	.word	0x00000000
        /*0070*/ 	.short	0x000b
        /*0072*/ 	.short	0x0058
        /*0074*/ 	.byte	0x00, 0xf0, 0x21, 0x00


	//----- nvinfo : EIATTR_KPARAM_INFO
	.align		4
.L_1077:
        /*0078*/ 	.byte	0x04, 0x17
        /*007a*/ 	.short	(.L_1079 - .L_1078)
.L_1078:
        /*007c*/ 	.word	0x00000000
        /*0080*/ 	.short	0x000a
        /*0082*/ 	.short	0x0050
        /*0084*/ 	.byte	0x00, 0xf0, 0x21, 0x00


	//----- nvinfo : EIATTR_KPARAM_INFO
	.align		4
.L_1079:
        /*0088*/ 	.byte	0x04, 0x17
        /*008a*/ 	.short	(.L_1081 - .L_1080)
.L_1080:
        /*008c*/ 	.word	0x00000000
        /*0090*/ 	.short	0x0009
        /*0092*/ 	.short	0x0048
        /*0094*/ 	.byte	0x00, 0xf0, 0x21, 0x00


	//----- nvinfo : EIATTR_KPARAM_INFO
	.align		4
.L_1081:
        /*0098*/ 	.byte	0x04, 0x17
        /*009a*/ 	.short	(.L_1083 - .L_1082)
.L_1082:
        /*009c*/ 	.word	0x00000000
        /*00a0*/ 	.short	0x0008
        /*00a2*/ 	.short	0x0040
        /*00a4*/ 	.byte	0x00, 0xf0, 0x21, 0x00


	//----- nvinfo : EIATTR_KPARAM_INFO
	.align		4
.L_1083:
        /*00a8*/ 	.byte	0x04, 0x17
        /*00aa*/ 	.short	(.L_1085 - .L_1084)
.L_1084:
        /*00ac*/ 	.word	0x00000000
        /*00b0*/ 	.short	0x0007
        /*00b2*/ 	.short	0x0038
        /*00b4*/ 	.byte	0x00, 0xf5, 0x21, 0x00


	//----- nvinfo : EIATTR_KPARAM_INFO
	.align		4
.L_1085:
        /*00b8*/ 	.byte	0x04, 0x17
        /*00ba*/ 	.short	(.L_1087 - .L_1086)
.L_1086:
        /*00bc*/ 	.word	0x00000000
        /*00c0*/ 	.short	0x0006
        /*00c2*/ 	.short	0x0030
        /*00c4*/ 	.byte	0x00, 0xf0, 0x21, 0x00


	//----- nvinfo : EIATTR_KPARAM_INFO
	.align		4
.L_1087:
        /*00c8*/ 	.byte	0x04, 0x17
        /*00ca*/ 	.short	(.L_1089 - .L_1088)
.L_1088:
        /*00cc*/ 	.word	0x00000000
        /*00d0*/ 	.short	0x0005
        /*00d2*/ 	.short	0x0028
        /*00d4*/ 	.byte	0x00, 0xf5, 0x21, 0x00


	//----- nvinfo : EIATTR_KPARAM_INFO
	.align		4
.L_1089:
        /*00d8*/ 	.byte	0x04, 0x17
        /*00da*/ 	.short	(.L_1091 - .L_1090)
.L_1090:
        /*00dc*/ 	.word	0x00000000
        /*00e0*/ 	.short	0x0004
        /*00e2*/ 	.short	0x0020
        /*00e4*/ 	.byte	0x00, 0xf5, 0x21, 0x00


	//----- nvinfo : EIATTR_KPARAM_INFO
	.align		4
.L_1091:
        /*00e8*/ 	.byte	0x04, 0x17
        /*00ea*/ 	.short	(.L_1093 - .L_1092)
.L_1092:
        /*00ec*/ 	.word	0x00000000
        /*00f0*/ 	.short	0x0003
        /*00f2*/ 	.short	0x0018
        /*00f4*/ 	.byte	0x00, 0xf0, 0x21, 0x00


	//----- nvinfo : EIATTR_KPARAM_INFO
	.align		4
.L_1093:
        /*00f8*/ 	.byte	0x04, 0x17
        /*00fa*/ 	.short	(.L_1095 - .L_1094)
.L_1094:
        /*00fc*/ 	.word	0x00000000
        /*0100*/ 	.short	0x0002
        /*0102*/ 	.short	0x0010
        /*0104*/ 	.byte	0x00, 0xf5, 0x21, 0x00


	//----- nvinfo : EIATTR_KPARAM_INFO
	.align		4
.L_1095:
        /*0108*/ 	.byte	0x04, 0x17
        /*010a*/ 	.short	(.L_1097 - .L_1096)
.L_1096:
        /*010c*/ 	.word	0x00000000
        /*0110*/ 	.short	0x0001
        /*0112*/ 	.short	0x0008
        /*0114*/ 	.byte	0x00, 0xf5, 0x21, 0x00


	//----- nvinfo : EIATTR_KPARAM_INFO
	.align		4
.L_1097:
        /*0118*/ 	.byte	0x04, 0x17
        /*011a*/ 	.short	(.L_1099 - .L_1098)
.L_1098:
        /*011c*/ 	.word	0x00000000
        /*0120*/ 	.short	0x0000
        /*0122*/ 	.short	0x0000
        /*0124*/ 	.byte	0x00, 0xf5, 0x21, 0x00


	//----- nvinfo : EIATTR_SPARSE_MMA_MASK
	.align		4
.L_1099:
        /*0128*/ 	.byte	0x03, 0x50
        /*012a*/ 	.short	0x0000


	//----- nvinfo : EIATTR_MAXREG_COUNT
	.align		4
        /*012c*/ 	.byte	0x03, 0x1b
        /*012e*/ 	.short	0x00ff


	//----- nvinfo : EIATTR_NUM_BARRIERS
	.align		4
        /*0130*/ 	.byte	0x02, 0x4c
        /*0132*/ 	.byte	0x01
	.zero		1


	//----- nvinfo : EIATTR_MERCURY_ISA_VERSION
	.align		4
        /*0134*/ 	.byte	0x03, 0x5f
        /*0136*/ 	.short	0x0101


	//----- nvinfo : EIATTR_VRC_CTA_INIT_COUNT
	.align		4
        /*0138*/ 	.byte	0x02, 0x4a
	.zero		1
	.zero		1


	//----- nvinfo : EIATTR_EXIT_INSTR_OFFSETS
	.align		4
        /*013c*/ 	.byte	0x04, 0x1c
        /*013e*/ 	.short	(.L_1101 - .L_1100)


	//   ....[0]....
.L_1100:
        /*0140*/ 	.word	0x00000080


	//   ....[1]....
        /*0144*/ 	.word	0x00003de0


	//   ....[2]....
        /*0148*/ 	.word	0x00005b80


	//   ....[3]....
        /*014c*/ 	.word	0x00005bb0


	//   ....[4]....
        /*0150*/ 	.word	0x00005c40


	//----- nvinfo : EIATTR_CRS_STACK_SIZE
	.align		4
.L_1101:
        /*0154*/ 	.byte	0x04, 0x1e
        /*0156*/ 	.short	(.L_1103 - .L_1102)
.L_1102:
        /*0158*/ 	.word	0x00000000


	//----- nvinfo : EIATTR_CBANK_PARAM_SIZE
	.align		4
.L_1103:
        /*015c*/ 	.byte	0x03, 0x19
        /*015e*/ 	.short	0x0090


	//----- nvinfo : EIATTR_PARAM_CBANK
	.align		4
        /*0160*/ 	.byte	0x04, 0x0a
        /*0162*/ 	.short	(.L_1105 - .L_1104)
	.align		4
.L_1104:
        /*0164*/ 	.word	index@(.nv.constant0._ZN2at6native43_GLOBAL__N__c95f0927_10_LossCTC_cu_88d8892b29ctc_loss_log_alpha_gpu_kernelIdlEEvPT_PKS3_PKllPKT0_S8_lS4_llllllS8_lll)
        /*0168*/ 	.short	0x0380
        /*016a*/ 	.short	0x0090


	//----- nvinfo : EIATTR_SW_WAR
	.align		4
.L_1105:
        /*016c*/ 	.byte	0x04, 0x36
        /*016e*/ 	.short	(.L_1107 - .L_1106)
.L_1106:
        /*0170*/ 	.word	0x00000008
.L_1107:


//--------------------- .nv.callgraph             --------------------------
	.section	.nv.callgraph,"",@"SHT_CUDA_CALLGRAPH"
	.align	4
	.sectionentsize	8
	.align		4
        /*0000*/ 	.word	0x00000000
	.align		4
        /*0004*/ 	.word	0xffffffff
	.align		4
        /*0008*/ 	.word	0x00000000
	.align		4
        /*000c*/ 	.word	0xfffffffe
	.align		4
        /*0010*/ 	.word	0x00000000
	.align		4
        /*0014*/ 	.word	0xfffffffd
	.align		4
        /*0018*/ 	.word	0x00000000
	.align		4
        /*001c*/ 	.word	0xfffffffc


//--------------------- .nv.constant4             --------------------------
	.section	.nv.constant4,"a",@progbits
	.align	8
	.align		8
.nv.constant4:
        /*0000*/ 	.dword	_ZN41_INTERNAL_c95f0927_10_LossCTC_cu_88d8892b4cuda3std3__45__cpo5beginE
	.align		8
        /*0008*/ 	.dword	_ZN41_INTERNAL_c95f0927_10_LossCTC_cu_88d8892b4cuda3std3__45__cpo3endE
	.align		8
        /*0010*/ 	.dword	_ZN41_INTERNAL_c95f0927_10_LossCTC_cu_88d8892b4cuda3std3__45__cpo6cbeginE
	.align		8
        /*0018*/ 	.dword	_ZN41_INTERNAL_c95f0927_10_LossCTC_cu_88d8892b4cuda3std3__45__cpo4cendE
	.align		8
        /*0020*/ 	.dword	_ZN41_INTERNAL_c95f0927_10_LossCTC_cu_88d8892b4cuda3std3__45__cpo6rbeginE
	.align		8
        /*0028*/ 	.dword	_ZN41_INTERNAL_c95f0927_10_LossCTC_cu_88d8892b4cuda3std3__45__cpo4rendE
	.align		8
        /*0030*/ 	.dword	_ZN41_INTERNAL_c95f0927_10_LossCTC_cu_88d8892b4cuda3std3__45__cpo7crbeginE
	.align		8
        /*0038*/ 	.dword	_ZN41_INTERNAL_c95f0927_10_LossCTC_cu_88d8892b4cuda3std3__45__cpo5crendE
	.align		8
        /*0040*/ 	.dword	_ZN41_INTERNAL_c95f0927_10_LossCTC_cu_88d8892b4cuda3std3__443_GLOBAL__N__c95f0927_10_LossCTC_cu_88d8892b6ignoreE
	.align		8
        /*0048*/ 	.dword	_ZN41_INTERNAL_c95f0927_10_LossCTC_cu_88d8892b4cuda3std3__419piecewise_constructE
	.align		8
        /*0050*/ 	.dword	_ZN41_INTERNAL_c95f0927_10_LossCTC_cu_88d8892b4cuda3std3__48in_placeE
	.align		8
        /*0058*/ 	.dword	_ZN41_INTERNAL_c95f0927_10_LossCTC_cu_88d8892b4cuda3std3__420unreachable_sentinelE
	.align		8
        /*0060*/ 	.dword	_ZN41_INTERNAL_c95f0927_10_LossCTC_cu_88d8892b4cuda3std6ranges3__45__cpo4swapE
	.align		8
        /*0068*/ 	.dword	_ZN41_INTERNAL_c95f0927_10_LossCTC_cu_88d8892b4cuda3std6ranges3__45__cpo9iter_moveE
	.align		8
        /*0070*/ 	.dword	_ZN41_INTERNAL_c95f0927_10_LossCTC_cu_88d8892b4cuda3std6ranges3__45__cpo5beginE
	.align		8
        /*0078*/ 	.dword	_ZN41_INTERNAL_c95f0927_10_LossCTC_cu_88d8892b4cuda3std6ranges3__45__cpo3endE
	.align		8
        /*0080*/ 	.dword	_ZN41_INTERNAL_c95f0927_10_LossCTC_cu_88d8892b4cuda3std6ranges3__45__cpo6cbeginE
	.align		8
        /*0088*/ 	.dword	_ZN41_INTERNAL_c95f0927_10_LossCTC_cu_88d8892b4cuda3std6ranges3__45__cpo4cendE
	.align		8
        /*0090*/ 	.dword	_ZN41_INTERNAL_c95f0927_10_LossCTC_cu_88d8892b4cuda3std6ranges3__45__cpo7advanceE
	.align		8
        /*0098*/ 	.dword	_ZN41_INTERNAL_c95f0927_10_LossCTC_cu_88d8892b4cuda3std6ranges3__45__cpo9iter_swapE
	.align		8
        /*00a0*/ 	.dword	_ZN41_INTERNAL_c95f0927_10_LossCTC_cu_88d8892b4cuda3std6ranges3__45__cpo4nextE
	.align		8
        /*00a8*/ 	.dword	_ZN41_INTERNAL_c95f0927_10_LossCTC_cu_88d8892b4cuda3std6ranges3__45__cpo4prevE
	.align		8
        /*00b0*/ 	.dword	_ZN41_INTERNAL_c95f0927_10_LossCTC_cu_88d8892b4cuda3std6ranges3__45__cpo4dataE
	.align		8
        /*00b8*/ 	.dword	_ZN41_INTERNAL_c95f0927_10_LossCTC_cu_88d8892b4cuda3std6ranges3__45__cpo5cdataE
	.align		8
        /*00c0*/ 	.dword	_ZN41_INTERNAL_c95f0927_10_LossCTC_cu_88d8892b4cuda3std6ranges3__45__cpo4sizeE
	.align		8
        /*00c8*/ 	.dword	_ZN41_INTERNAL_c95f0927_10_LossCTC_cu_88d8892b4cuda3std6ranges3__45__cpo5ssizeE
	.align		8
        /*00d0*/ 	.dword	_ZN41_INTERNAL_c95f0927_10_LossCTC_cu_88d8892b4cuda3std6ranges3__45__cpo8distanceE
	.align		8
        /*00d8*/ 	.dword	_ZN41_INTERNAL_c95f0927_10_LossCTC_cu_88d8892b6thrust24THRUST_300001_SM_1030_NS6system6detail10sequential3seqE


//--------------------- .text._ZN2at6native43_GLOBAL__N__c95f0927_10_LossCTC_cu_88d8892b36ctc_loss_backward_collect_gpu_kernelIfiEEvPT_PKS3_lS6_S6_S6_PKllPKT0_S8_lS6_llllllllllllS8_llllb --------------------------
	.section	.text._ZN2at6native43_GLOBAL__N__c95f0927_10_LossCTC_cu_88d8892b36ctc_loss_backward_collect_gpu_kernelIfiEEvPT_PKS3_lS6_S6_S6_PKllPKT0_S8_lS6_llllllllllllS8_llllb,"ax",@progbits
	.align	128
.text._ZN2at6native43_GLOBAL__N__c95f0927_10_LossCTC_cu_88d8892b36ctc_loss_backward_collect_gpu_kernelIfiEEvPT_PKS3_lS6_S6_S6_PKllPKT0_S8_lS6_llllllllllllS8_llllb:
        .type           _ZN2at6native43_GLOBAL__N__c95f0927_10_LossCTC_cu_88d8892b36ctc_loss_backward_collect_gpu_kernelIfiEEvPT_PKS3_lS6_S6_S6_PKllPKT0_S8_lS6_llllllllllllS8_llllb,@function
        .size           _ZN2at6native43_GLOBAL__N__c95f0927_10_LossCTC_cu_88d8892b36ctc_loss_backward_collect_gpu_kernelIfiEEvPT_PKS3_lS6_S6_S6_PKllPKT0_S8_lS6_llllllllllllS8_llllb,(.L_x_496 - _ZN2at6native43_GLOBAL__N__c95f0927_10_LossCTC_cu_88d8892b36ctc_loss_backward_collect_gpu_kernelIfiEEvPT_PKS3_lS6_S6_S6_PKllPKT0_S8_lS6_llllllllllllS8_llllb)
        .other          _ZN2at6native43_GLOBAL__N__c95f0927_10_LossCTC_cu_88d8892b36ctc_loss_backward_collect_gpu_kernelIfiEEvPT_PKS3_lS6_S6_S6_PKllPKT0_S8_lS6_llllllllllllS8_llllb,@"STO_CUDA_ENTRY STV_DEFAULT"
_ZN2at6native43_GLOBAL__N__c95f0927_10_LossCTC_cu_88d8892b36ctc_loss_backward_collect_gpu_kernelIfiEEvPT_PKS3_lS6_S6_S6_PKllPKT0_S8_lS6_llllllllllllS8_llllb:
[----:B------:R-:W-:Y:S01]  /*0000*/  LDC R1, c[0x0][0x37c] ;  /* 0x0000df00ff017b82 */ /* 0x000fe20000000800 */
[----:B------:R-:W0:Y:S07]  /*0010*/  S2R R0, SR_TID.Y ;  /* 0x0000000000007919 */ /* 0x000e2e0000002200 */
[----:B------:R-:W0:Y:S01]  /*0020*/  S2UR UR4, SR_CTAID.Y ;  /* 0x00000000000479c3 */ /* 0x000e220000002600 */
[----:B------:R-:W1:Y:S01]  /*0030*/  LDCU.64 UR6, c[0x0][0x450] ;  /* 0x00008a00ff0677ac */ /* 0x000e620008000a00 */
[----:B------:R-:W-:Y:S01]  /*0040*/  IMAD.MOV.U32 R13, RZ, RZ, RZ ;  /* 0x000000ffff0d7224 */ /* 0x000fe200078e00ff */
[----:B------:R-:W2:Y:S01]  /*0050*/  S2R R12, SR_TID.X ;  /* 0x00000000000c7919 */ /* 0x000ea20000002100 */
[----:B------:R-:W3:Y:S04]  /*0060*/  LDCU.64 UR8, c[0x0][0x3b8] ;  /* 0x00007700ff0877ac */ /* 0x000ee80008000a00 */
[----:B------:R-:W0:Y:S08]  /*0070*/  LDC R3, c[0x0][0x364] ;  /* 0x0000d900ff037b82 */ /* 0x000e300000000800 */
[----:B------:R-:W2:Y:S08]  /*0080*/  S2UR UR5, SR_CTAID.X ;  /* 0x00000000000579c3 */ /* 0x000eb00000002500 */
[----:B------:R-:W2:Y:S01]  /*0090*/  LDC R5, c[0x0][0x360] ;  /* 0x0000d800ff057b82 */ /* 0x000ea20000000800 */
[----:B0-----:R-:W-:-:S05]  /*00a0*/  IMAD R0, R3, UR4, R0 ;  /* 0x0000000403007c24 */ /* 0x001fca000f8e0200 */
[----:B-1----:R-:W-:-:S04]  /*00b0*/  ISETP.GE.U32.AND P0, PT, R0, UR6, PT ;  /* 0x0000000600007c0c */ /* 0x002fc8000bf06070 */
[----:B------:R-:W-:Y:S01]  /*00c0*/  ISETP.GE.AND.EX P0, PT, RZ, UR7, PT, P0 ;  /* 0x00000007ff007c0c */ /* 0x000fe2000bf06300 */
[----:B--2---:R-:W-:-:S03]  /*00d0*/  IMAD.WIDE.U32 R12, R5, UR5, R12 ;  /* 0x00000005050c7c25 */ /* 0x004fc6000f8e000c */
[----:B---3--:R-:W-:-:S04]  /*00e0*/  ISETP.GE.U32.AND P1, PT, R12, UR8, PT ;  /* 0x000000080c007c0c */ /* 0x008fc8000bf26070 */
[----:B------:R-:W-:-:S13]  /*00f0*/  ISETP.GE.OR.EX P0, PT, R13, UR9, P0, P1 ;  /* 0x000000090d007c0c */ /* 0x000fda0008706710 */
[----:B------:R-:W-:Y:S05]  /*0100*/  @P0 EXIT ;  /* 0x000000000000094d */ /* 0x000fea0003800000 */
[----:B------:R-:W0:Y:S01]  /*0110*/  LDCU.64 UR4, c[0x0][0x3b0] ;  /* 0x00007600ff0477ac */ /* 0x000e220008000a00 */
[----:B------:R-:W-:Y:S01]  /*0120*/  IMAD.SHL.U32 R6, R0, 0x8, RZ ;  /* 0x0000000800067824 */ /* 0x000fe200078e00ff */
[----:B------:R-:W-:Y:S01]  /*0130*/  SHF.R.U32.HI R3, RZ, 0x1d, R0 ;  /* 0x0000001dff037819 */ /* 0x000fe20000011600 */
[----:B------:R-:W1:Y:S01]  /*0140*/  LDCU.64 UR16, c[0x0][0x358] ;  /* 0x00006b00ff1077ac */ /* 0x000e620008000a00 */
[----:B------:R-:W2:Y:S01]  /*0150*/  LDCU UR9, c[0x0][0x3d4] ;  /* 0x00007a80ff0977ac */ /* 0x000ea20008000800 */
[----:B------:R-:W3:Y:S01]  /*0160*/  LDCU.64 UR10, c[0x0][0x440] ;  /* 0x00008800ff0a77ac */ /* 0x000ee20008000a00 */
[----:B------:R-:W4:Y:S01]  /*0170*/  LDCU.64 UR6, c[0x0][0x400] ;  /* 0x00008000ff0677ac */ /* 0x000f220008000a00 */
[----:B0-----:R-:W-:-:S04]  /*0180*/  IADD3 R14, P0, PT, R6, UR4, RZ ;  /* 0x00000004060e7c10 */ /* 0x001fc8000ff1e0ff */
[----:B------:R-:W-:Y:S01]  /*0190*/  IADD3.X R15, PT, PT, R3, UR5, RZ, P0, !PT ;  /* 0x00000005030f7c10 */ /* 0x000fe200087fe4ff */
[----:B------:R-:W0:Y:S05]  /*01a0*/  LDCU.64 UR4, c[0x0][0x3e8] ;  /* 0x00007d00ff0477ac */ /* 0x000e2a0008000a00 */
[----:B-1----:R-:W5:Y:S01]  /*01b0*/  LDG.E.64.CONSTANT R14, desc[UR16][R14.64] ;  /* 0x000000100e0e7981 */ /* 0x002f62000c1e9b00 */
[----:B--2---:R-:W-:Y:S01]  /*01c0*/  UISETP.GE.AND UP0, UPT, UR9, URZ, UPT ;  /* 0x000000ff0900728c */ /* 0x004fe2000bf06270 */
[----:B---3--:R-:W-:Y:S01]  /*01d0*/  IADD3 R22, P0, PT, R6, UR10, RZ ;  /* 0x0000000a06167c10 */ /* 0x008fe2000ff1e0ff */
[----:B----4-:R-:W-:-:S03]  /*01e0*/  IMAD.WIDE.U32 R18, R0, UR6, RZ ;  /* 0x0000000600127c25 */ /* 0x010fc6000f8e00ff */
[----:B------:R-:W-:Y:S01]  /*01f0*/  IADD3.X R23, PT, PT, R3, UR11, RZ, P0, !PT ;  /* 0x0000000b03177c10 */ /* 0x000fe200087fe4ff */
[C---:B------:R-:W-:Y:S02]  /*0200*/  IMAD R2, R0.reuse, UR7, R19 ;  /* 0x0000000700027c24 */ /* 0x040fe4000f8e0213 */
[----:B0-----:R-:W-:-:S04]  /*0210*/  IMAD.WIDE.U32 R16, R0, UR4, RZ ;  /* 0x0000000400107c25 */ /* 0x001fc8000f8e00ff */
[----:B------:R-:W-:Y:S01]  /*0220*/  IMAD R21, R0, UR5, R17 ;  /* 0x0000000500157c24 */ /* 0x000fe2000f8e0211 */
[----:B------:R-:W-:Y:S06]  /*0230*/  BRA.U !UP0, `(.L_x_0) ;  /* 0x0000000d08bc7547 */ /* 0x000fec000b800000 */
[----:B------:R-:W0:Y:S01]  /*0240*/  LDCU.64 UR4, c[0x0][0x3c8] ;  /* 0x00007900ff0477ac */ /* 0x000e220008000a00 */
[----:B------:R-:W5:Y:S01]  /*0250*/  LDG.E.64.CONSTANT R22, desc[UR16][R22.64] ;  /* 0x0000001016167981 */ /* 0x000f62000c1e9b00 */
[----:B------:R-:W1:Y:S01]  /*0260*/  LDCU.64 UR12, c[0x0][0x418] ;  /* 0x00008300ff0c77ac */ /* 0x000e620008000a00 */
[----:B------:R-:W2:Y:S01]  /*0270*/  LDCU.64 UR18, c[0x0][0x3e0] ;  /* 0x00007c00ff1277ac */ /* 0x000ea20008000a00 */
[----:B------:R-:W3:Y:S01]  /*0280*/  LDCU.64 UR14, c[0x0][0x430] ;  /* 0x00008600ff0e77ac */ /* 0x000ee20008000a00 */
[----:B------:R-:W4:Y:S01]  /*0290*/  LDCU.64 UR6, c[0x0][0x410] ;  /* 0x00008200ff0677ac */ /* 0x000f220008000a00 */
[----:B0-----:R-:W-:Y:S01]  /*02a0*/  IADD3 R6, P0, PT, R6, UR4, RZ ;  /* 0x0000000406067c10 */ /* 0x001fe2000ff1e0ff */
[----:B------:R-:W0:Y:S03]  /*02b0*/  LDCU UR4, c[0x0][0x3d0] ;  /* 0x00007a00ff0477ac */ /* 0x000e260008000800 */
[----:B------:R-:W-:Y:S01]  /*02c0*/  IADD3.X R7, PT, PT, R3, UR5, RZ, P0, !PT ;  /* 0x0000000503077c10 */ /* 0x000fe200087fe4ff */
[----:B------:R-:W4:Y:S04]  /*02d0*/  LDCU.64 UR10, c[0x0][0x428] ;  /* 0x00008500ff0a77ac */ /* 0x000f280008000a00 */
[----:B------:R2:W4:Y:S01]  /*02e0*/  LDG.E.64.CONSTANT R4, desc[UR16][R6.64] ;  /* 0x0000001006047981 */ /* 0x000522000c1e9b00 */
[----:B-1----:R-:W-:Y:S01]  /*02f0*/  IMAD.WIDE.U32 R26, R12, UR12, RZ ;  /* 0x0000000c0c1a7c25 */ /* 0x002fe2000f8e00ff */
[----:B------:R-:W1:Y:S03]  /*0300*/  LDCU.64 UR20, c[0x0][0x460] ;  /* 0x00008c00ff1477ac */ /* 0x000e660008000a00 */
[----:B------:R-:W-:Y:S01]  /*0310*/  IMAD.MOV.U32 R20, RZ, RZ, R16 ;  /* 0x000000ffff147224 */ /* 0x000fe200078e0010 */
[----:B0-----:R-:W-:Y:S01]  /*0320*/  USHF.L.U64.HI UR9, UR4, 0x1, UR9 ;  /* 0x0000000104097899 */ /* 0x001fe20008010209 */
[----:B--2---:R-:W-:-:S02]  /*0330*/  IMAD R7, R13, UR18, RZ ;  /* 0x000000120d077c24 */ /* 0x004fc4000f8e02ff */
[----:B---3--:R-:W-:Y:S02]  /*0340*/  IMAD R9, R13, UR14, RZ ;  /* 0x0000000e0d097c24 */ /* 0x008fe4000f8e02ff */
[C---:B------:R-:W-:Y:S02]  /*0350*/  IMAD R37, R12.reuse, UR19, R7 ;  /* 0x000000130c257c24 */ /* 0x040fe4000f8e0207 */
[----:B------:R-:W-:-:S04]  /*0360*/  IMAD.WIDE.U32 R24, R12, UR18, R20 ;  /* 0x000000120c187c25 */ /* 0x000fc8000f8e0014 */
[----:B------:R-:W-:Y:S02]  /*0370*/  HFMA2 R10, -RZ, RZ, 0, 0 ;  /* 0x00000000ff0a7431 */ /* 0x000fe400000001ff */
[----:B------:R-:W-:-:S04]  /*0380*/  IMAD.WIDE.U32 R28, R12, UR14, RZ ;  /* 0x0000000e0c1c7c25 */ /* 0x000fc8000f8e00ff */
[----:B------:R-:W-:Y:S02]  /*0390*/  IMAD R11, R12, UR15, R9 ;  /* 0x0000000f0c0b7c24 */ /* 0x000fe4000f8e0209 */
[----:B----4-:R-:W-:-:S04]  /*03a0*/  IMAD.WIDE.U32 R30, R0, UR6, RZ ;  /* 0x00000006001e7c25 */ /* 0x010fc8000f8e00ff */
[----:B------:R-:W-:Y:S01]  /*03b0*/  IMAD.WIDE.U32 R32, R0, UR10, RZ ;  /* 0x0000000a00207c25 */ /* 0x000fe2000f8e00ff */
[----:B------:R-:W-:-:S03]  /*03c0*/  IADD3 R37, PT, PT, R25, R37, RZ ;  /* 0x0000002519257210 */ /* 0x000fc60007ffe0ff */
[----:B------:R-:W-:Y:S02]  /*03d0*/  IMAD R6, R0, UR11, R33 ;  /* 0x0000000b00067c24 */ /* 0x000fe4000f8e0221 */
[----:B------:R-:W-:Y:S02]  /*03e0*/  IMAD.MOV.U32 R9, RZ, RZ, RZ ;  /* 0x000000ffff097224 */ /* 0x000fe400078e00ff */
[----:B-1----:R-:W-:Y:S02]  /*03f0*/  IMAD.U32 R34, RZ, RZ, UR20 ;  /* 0x00000014ff227e24 */ /* 0x002fe4000f8e00ff */
[----:B------:R-:W-:Y:S01]  /*0400*/  IMAD.U32 R35, RZ, RZ, UR21 ;  /* 0x00000015ff237e24 */ /* 0x000fe2000f8e00ff */
[----:B------:R-:W-:Y:S01]  /*0410*/  SHF.L.U64.HI R3, R4, 0x1, R5 ;  /* 0x0000000104037819 */ /* 0x000fe20000010205 */
[----:B------:R-:W-:Y:S01]  /*0420*/  IMAD R5, R13, UR12, RZ ;  /* 0x0000000c0d057c24 */ /* 0x000fe2000f8e02ff */
[----:B------:R-:W-:-:S04]  /*0430*/  USHF.L.U32 UR12, UR4, 0x1, URZ ;  /* 0x00000001040c7899 */ /* 0x000fc800080006ff */
[----:B------:R-:W-:-:S04]  /*0440*/  UISETP.GE.U32.AND UP0, UPT, UR12, 0x1, UPT ;  /* 0x000000010c00788c */ /* 0x000fc8000bf06070 */
[----:B------:R-:W-:Y:S01]  /*0450*/  UISETP.GE.AND.EX UP0, UPT, UR9, URZ, UPT, UP0 ;  /* 0x000000ff0900728c */ /* 0x000fe2000bf06300 */
[----:B------:R-:W-:Y:S01]  /*0460*/  IMAD R7, R12, UR13, R5 ;  /* 0x0000000d0c077c24 */ /* 0x000fe2000f8e0205 */
[----:B------:R-:W-:Y:S01]  /*0470*/  SHF.L.U32 R4, R4, 0x1, RZ ;  /* 0x0000000104047819 */ /* 0x000fe200000006ff */
[----:B------:R-:W-:Y:S02]  /*0480*/  IMAD R5, R0, UR7, R31 ;  /* 0x0000000700057c24 */ /* 0x000fe4000f8e021f */
[----:B------:R-:W-:Y:S02]  /*0490*/  IMAD.IADD R8, R27, 0x1, R7 ;  /* 0x000000011b087824 */ /* 0x000fe400078e0207 */
[----:B------:R-:W-:Y:S02]  /*04a0*/  IMAD.IADD R7, R29, 0x1, R11 ;  /* 0x000000011d077824 */ /* 0x000fe400078e020b */
[----:B------:R-:W-:Y:S05]  /*04b0*/  BRA.U !UP0, `(.L_x_1) ;  /* 0x0000000908087547 */ /* 0x000fea000b800000 */
[----:B------:R-:W0:Y:S01]  /*04c0*/  LDC.64 R38, c[0x0][0x3f0] ;  /* 0x0000fc00ff267b82 */ /* 0x000e220000000a00 */
[----:B------:R-:W0:Y:S01]  /*04d0*/  LDCU.64 UR4, c[0x0][0x460] ;  /* 0x00008c00ff0477ac */ /* 0x000e220008000a00 */
[----:B------:R-:W-:Y:S01]  /*04e0*/  MOV R36, R24 ;  /* 0x0000001800247202 */ /* 0x000fe20000000f00 */
[C---:B------:R-:W-:Y:S01]  /*04f0*/  IMAD.SHL.U32 R50, R26.reuse, 0x4, RZ ;  /* 0x000000041a327824 */ /* 0x040fe200078e00ff */
[----:B------:R-:W-:Y:S01]  /*0500*/  SHF.L.U64.HI R48, R26, 0x2, R8 ;  /* 0x000000021a307819 */ /* 0x000fe20000010208 */
[----:B------:R-:W1:Y:S01]  /*0510*/  LDCU.64 UR18, c[0x0][0x420] ;  /* 0x00008400ff1277ac */ /* 0x000e620008000a00 */
[C---:B------:R-:W-:Y:S02]  /*0520*/  SHF.L.U64.HI R47, R28.reuse, 0x2, R7 ;  /* 0x000000021c2f7819 */ /* 0x040fe40000010207 */
[----:B------:R-:W-:Y:S01]  /*0530*/  SHF.L.U32 R49, R28, 0x2, RZ ;  /* 0x000000021c317819 */ /* 0x000fe200000006ff */
[----:B------:R-:W2:Y:S01]  /*0540*/  LDCU.64 UR6, c[0x0][0x380] ;  /* 0x00007000ff0677ac */ /* 0x000ea20008000a00 */
[----:B------:R-:W3:Y:S01]  /*0550*/  LDCU.64 UR22, c[0x0][0x438] ;  /* 0x00008700ff1677ac */ /* 0x000ee20008000a00 */
[----:B------:R-:W4:Y:S01]  /*0560*/  LDCU.64 UR10, c[0x0][0x3c0] ;  /* 0x00007800ff0a77ac */ /* 0x000f220008000a00 */
[----:B------:R-:W3:Y:S01]  /*0570*/  LDCU.64 UR20, c[0x0][0x398] ;  /* 0x00007300ff1477ac */ /* 0x000ee20008000a00 */
[C---:B0-----:R-:W-:Y:S01]  /*0580*/  IMAD R10, R38.reuse, UR5, RZ ;  /* 0x00000005260a7c24 */ /* 0x041fe2000f8e02ff */
[----:B------:R-:W0:Y:S01]  /*0590*/  LDCU.64 UR24, c[0x0][0x3a0] ;  /* 0x00007400ff1877ac */ /* 0x000e220008000a00 */
[----:B------:R-:W-:Y:S01]  /*05a0*/  IMAD.WIDE.U32 R40, R38, UR4, R36 ;  /* 0x0000000426287c25 */ /* 0x000fe2000f8e0024 */
[----:B-1----:R-:W-:-:S03]  /*05b0*/  USHF.L.U32 UR5, UR18, 0x2, URZ ;  /* 0x0000000212057899 */ /* 0x002fc600080006ff */
[----:B------:R-:W-:Y:S01]  /*05c0*/  IMAD R9, R39, UR4, R10 ;  /* 0x0000000427097c24 */ /* 0x000fe2000f8e020a */
[----:B--2---:R-:W-:Y:S01]  /*05d0*/  LEA R38, P0, R40, UR6, 0x2 ;  /* 0x0000000628267c11 */ /* 0x004fe2000f8010ff */
[----:B------:R-:W1:Y:S02]  /*05e0*/  LDCU.64 UR14, c[0x0][0x448] ;  /* 0x00008900ff0e77ac */ /* 0x000e640008000a00 */
[----:B------:R-:W-:Y:S01]  /*05f0*/  IMAD.IADD R9, R41, 0x1, R9 ;  /* 0x0000000129097824 */ /* 0x000fe200078e0209 */
[----:B----45:R-:W-:Y:S01]  /*0600*/  LEA R10, P1, R22, UR10, 0x2 ;  /* 0x0000000a160a7c11 */ /* 0x030fe2000f8210ff */
[----:B---3--:R-:W-:Y:S02]  /*0610*/  USHF.L.U32 UR4, UR22, 0x2, URZ ;  /* 0x0000000216047899 */ /* 0x008fe400080006ff */
[----:B------:R-:W-:Y:S01]  /*0620*/  USHF.L.U64.HI UR6, UR18, 0x2, UR19 ;  /* 0x0000000212067899 */ /* 0x000fe20008010213 */
[----:B------:R-:W-:Y:S01]  /*0630*/  LEA.HI.X R39, R40, UR7, R9, 0x2, P0 ;  /* 0x0000000728277c11 */ /* 0x000fe200080f1409 */
[----:B------:R-:W2:Y:S01]  /*0640*/  LDCU.64 UR32, c[0x0][0x380] ;  /* 0x00007000ff2077ac */ /* 0x000ea20008000a00 */
[----:B------:R-:W-:-:S02]  /*0650*/  LEA R9, P0, R30, UR5, 0x2 ;  /* 0x000000051e097c11 */ /* 0x000fc4000f8010ff */
[----:B------:R-:W-:Y:S01]  /*0660*/  LEA R44, P2, R32, UR4, 0x2 ;  /* 0x00000004202c7c11 */ /* 0x000fe2000f8410ff */
[----:B------:R-:W-:Y:S01]  /*0670*/  USHF.L.U64.HI UR5, UR22, 0x2, UR23 ;  /* 0x0000000216057899 */ /* 0x000fe20008010217 */
[----:B------:R-:W-:Y:S01]  /*0680*/  LEA.HI.X R11, R22, UR11, R23, 0x2, P1 ;  /* 0x0000000b160b7c11 */ /* 0x000fe200088f1417 */
[----:B------:R-:W3:Y:S01]  /*0690*/  LDCU.64 UR30, c[0x0][0x3f0] ;  /* 0x00007e00ff1e77ac */ /* 0x000ee20008000a00 */
[----:B------:R-:W-:Y:S02]  /*06a0*/  LEA.HI.X R45, R30, UR6, R5, 0x2, P0 ;  /* 0x000000061e2d7c11 */ /* 0x000fe400080f1405 */
[----:B------:R-:W-:Y:S01]  /*06b0*/  IADD3 R9, P1, PT, R9, UR20, RZ ;  /* 0x0000001409097c10 */ /* 0x000fe2000ff3e0ff */
[----:B------:R-:W4:Y:S01]  /*06c0*/  LDCU.64 UR26, c[0x0][0x398] ;  /* 0x00007300ff1a77ac */ /* 0x000f220008000a00 */
[----:B0-----:R-:W-:Y:S02]  /*06d0*/  IADD3 R44, P0, PT, R44, UR24, RZ ;  /* 0x000000182c2c7c10 */ /* 0x001fe4000ff1e0ff */
[----:B------:R-:W-:Y:S01]  /*06e0*/  LEA.HI.X R46, R32, UR5, R6, 0x2, P2 ;  /* 0x00000005202e7c11 */ /* 0x000fe200090f1406 */
[----:B------:R-:W0:Y:S01]  /*06f0*/  LDCU.64 UR28, c[0x0][0x3a0] ;  /* 0x00007400ff1c77ac */ /* 0x000e220008000a00 */
[----:B------:R-:W-:-:S02]  /*0700*/  IADD3.X R45, PT, PT, R45, UR21, RZ, P1, !PT ;  /* 0x000000152d2d7c10 */ /* 0x000fc40008ffe4ff */
[----:B------:R-:W-:Y:S01]  /*0710*/  IADD3.X R46, PT, PT, R46, UR25, RZ, P0, !PT ;  /* 0x000000192e2e7c10 */ /* 0x000fe200087fe4ff */
[----:B-1----:R-:W-:Y:S02]  /*0720*/  USHF.L.U64.HI UR8, UR14, 0x2, UR15 ;  /* 0x000000020e087899 */ /* 0x002fe4000801020f */
[----:B------:R-:W-:Y:S02]  /*0730*/  USHF.L.U64.HI UR7, UR18, 0x3, UR19 ;  /* 0x0000000312077899 */ /* 0x000fe40008010213 */
[----:B------:R-:W-:Y:S01]  /*0740*/  USHF.L.U64.HI UR6, UR22, 0x3, UR23 ;  /* 0x0000000316067899 */ /* 0x000fe20008010217 */
[----:B------:R-:W-:Y:S01]  /*0750*/  UMOV UR4, URZ ;  /* 0x000000ff00047c82 */ /* 0x000fe20008000000 */
[----:B--23--:R-:W-:-:S10]  /*0760*/  UMOV UR5, URZ ;  /* 0x000000ff00057c82 */ /* 0x00cfd40008000000 */
.L_x_6:
[C---:B------:R-:W-:Y:S01]  /*0770*/  ISETP.GE.U32.AND P1, PT, R4.reuse, UR4, PT ;  /* 0x0000000404007c0c */ /* 0x040fe2000bf26070 */
[----:B------:R-:W-:Y:S01]  /*0780*/  BSSY.RECONVERGENT B0, `(.L_x_2) ;  /* 0x0000020000007945 */ /* 0x000fe20003800200 */
[----:B------:R-:W-:Y:S02]  /*0790*/  ISETP.GT.U32.AND P0, PT, R4, UR4, PT ;  /* 0x0000000404007c0c */ /* 0x000fe4000bf04070 */
[C---:B------:R-:W-:Y:S02]  /*07a0*/  ISETP.GE.AND.EX P1, PT, R3.reuse, UR5, PT, P1 ;  /* 0x0000000503007c0c */ /* 0x040fe4000bf26310 */
[----:B------:R-:W-:-:S11]  /*07b0*/  ISETP.GT.AND.EX P0, PT, R3, UR5, PT, P0 ;  /* 0x0000000503007c0c */ /* 0x000fd6000bf04300 */
[----:B-1----:R-:W-:Y:S05]  /*07c0*/  @!P1 BRA `(.L_x_3) ;  /* 0x00000000006c9947 */ /* 0x002fea0003800000 */
[----:B----4-:R-:W-:Y:S01]  /*07d0*/  LEA R43, P1, R30, UR26, 0x2 ;  /* 0x0000001a1e2b7c11 */ /* 0x010fe2000f8210ff */
[----:B------:R-:W2:Y:S01]  /*07e0*/  LDG.E R51, desc[UR16][R38.64] ;  /* 0x0000001026337981 */ /* 0x000ea2000c1e1900 */
[----:B0-----:R-:W-:Y:S02]  /*07f0*/  LEA R40, P3, R32, UR28, 0x2 ;  /* 0x0000001c20287c11 */ /* 0x001fe4000f8610ff */
[----:B------:R-:W-:Y:S02]  /*0800*/  IADD3 R42, P2, PT, R50, R43, RZ ;  /* 0x0000002b322a7210 */ /* 0x000fe40007f5e0ff */
[----:B------:R-:W-:Y:S02]  /*0810*/  LEA.HI.X R41, R30, UR27, R5, 0x2, P1 ;  /* 0x0000001b1e297c11 */ /* 0x000fe400088f1405 */
[----:B------:R-:W-:Y:S02]  /*0820*/  IADD3 R40, P1, PT, R49, R40, RZ ;  /* 0x0000002831287210 */ /* 0x000fe40007f3e0ff */
[----:B------:R-:W-:Y:S01]  /*0830*/  LEA.HI.X R52, R32, UR29, R6, 0x2, P3 ;  /* 0x0000001d20347c11 */ /* 0x000fe200098f1406 */
[----:B------:R-:W-:-:S04]  /*0840*/  IMAD.X R43, R48, 0x1, R41, P2 ;  /* 0x00000001302b7824 */ /* 0x000fc800010e0629 */
[----:B------:R-:W-:Y:S01]  /*0850*/  IMAD.X R41, R47, 0x1, R52, P1 ;  /* 0x000000012f297824 */ /* 0x000fe200008e0634 */
[----:B------:R-:W3:Y:S05]  /*0860*/  LDG.E.CONSTANT R42, desc[UR16][R42.64] ;  /* 0x000000102a2a7981 */ /* 0x000eea000c1e9900 */
[----:B------:R-:W3:Y:S01]  /*0870*/  LDG.E.CONSTANT R41, desc[UR16][R40.64] ;  /* 0x0000001028297981 */ /* 0x000ee2000c1e9900 */
[----:B--2---:R-:W-:Y:S01]  /*0880*/  FSETP.NEU.FTZ.AND P1, PT, R51, -INF , PT ;  /* 0xff8000003300780b */ /* 0x004fe20003f3d000 */
[----:B---3--:R-:W-:-:S12]  /*0890*/  FADD.FTZ R52, R42, R41 ;  /* 0x000000292a347221 */ /* 0x008fd80000010000 */
[----:B------:R1:W-:Y:S01]  /*08a0*/  @!P1 STG.E desc[UR16][R38.64], R52 ;  /* 0x0000003426009986 */ /* 0x0003e2000c101910 */
[----:B------:R-:W-:Y:S05]  /*08b0*/  @!P1 BRA `(.L_x_3) ;  /* 0x0000000000309947 */ /* 0x000fea0003800000 */
[----:B------:R-:W-:-:S04]  /*08c0*/  FSETP.GT.FTZ.AND P1, PT, R51, R52, PT ;  /* 0x000000343300720b */ /* 0x000fc80003f34000 */
[----:B------:R-:W-:-:S05]  /*08d0*/  FSEL R40, R51, R52, P1 ;  /* 0x0000003433287208 */ /* 0x000fca0000800000 */
[--C-:B------:R-:W-:Y:S01]  /*08e0*/  FADD.FTZ R51, R51, -R40.reuse ;  /* 0x8000002833337221 */ /* 0x100fe20000010000 */
[----:B------:R-:W-:-:S03]  /*08f0*/  FADD.FTZ R41, R52, -R40 ;  /* 0x8000002834297221 */ /* 0x000fc60000010000 */
[----:B------:R-:W-:Y:S01]  /*0900*/  FMUL.FTZ R51, R51, 1.4426950216293334961 ;  /* 0x3fb8aa3b33337820 */ /* 0x000fe20000410000 */
[----:B------:R-:W-:-:S04]  /*0910*/  FMUL.FTZ R41, R41, 1.4426950216293334961 ;  /* 0x3fb8aa3b29297820 */ /* 0x000fc80000410000 */
[----:B------:R-:W-:Y:S04]  /*0920*/  MUFU.EX2 R42, R41 ;  /* 0x00000029002a7308 */ /* 0x000fe80000000800 */
[----:B------:R-:W0:Y:S02]  /*0930*/  MUFU.EX2 R51, R51 ;  /* 0x0000003300337308 */ /* 0x000e240000000800 */
[----:B0-----:R-:W-:-:S04]  /*0940*/  FADD.FTZ R42, R51, R42 ;  /* 0x0000002a332a7221 */ /* 0x001fc80000010000 */
[----:B------:R-:W0:Y:S02]  /*0950*/  MUFU.LG2 R43, R42 ;  /* 0x0000002a002b7308 */ /* 0x000e240000000c00 */
[----:B0-----:R-:W-:-:S05]  /*0960*/  FFMA.FTZ R43, R43, 0.69314718246459960938, R40 ;  /* 0x3f3172182b2b7823 */ /* 0x001fca0000010028 */
[----:B------:R2:W-:Y:S02]  /*0970*/  STG.E desc[UR16][R38.64], R43 ;  /* 0x0000002b26007986 */ /* 0x0005e4000c101910 */
.L_x_3:
[----:B0---4-:R-:W-:Y:S05]  /*0980*/  BSYNC.RECONVERGENT B0 ;  /* 0x0000000000007941 */ /* 0x011fea0003800200 */
.L_x_2:
[----:B------:R-:W-:Y:S04]  /*0990*/  BSSY.RECONVERGENT B0, `(.L_x_4) ;  /* 0x0000022000007945 */ /* 0x000fe80003800200 */
[----:B------:R-:W-:Y:S05]  /*09a0*/  @!P0 BRA `(.L_x_5) ;  /* 0x0000000000808947 */ /* 0x000fea0003800000 */
[----:B------:R-:W3:Y:S01]  /*09b0*/  LDG.E.CONSTANT R41, desc[UR16][R10.64] ;  /* 0x000000100a297981 */ /* 0x000ee2000c1e9900 */
[----:B------:R-:W-:Y:S01]  /*09c0*/  MOV R42, R24 ;  /* 0x00000018002a7202 */ /* 0x000fe20000000f00 */
[----:B--2---:R-:W-:Y:S01]  /*09d0*/  IMAD.MOV.U32 R43, RZ, RZ, R37 ;  /* 0x000000ffff2b7224 */ /* 0x004fe200078e0025 */
[----:B---3--:R-:W-:-:S03]  /*09e0*/  SHF.R.S32.HI R40, RZ, 0x1f, R41 ;  /* 0x0000001fff287819 */ /* 0x008fc60000011429 */
[----:B------:R-:W-:-:S04]  /*09f0*/  IMAD.WIDE.U32 R42, R41, UR30, R42 ;  /* 0x0000001e292a7c25 */ /* 0x000fc8000f8e002a */
[----:B------:R-:W-:-:S04]  /*0a00*/  IMAD R40, R40, UR30, RZ ;  /* 0x0000001e28287c24 */ /* 0x000fc8000f8e02ff */
[----:B------:R-:W-:Y:S01]  /*0a10*/  IMAD R51, R41, UR31, R40 ;  /* 0x0000001f29337c24 */ /* 0x000fe2000f8e0228 */
[----:B------:R-:W-:-:S03]  /*0a20*/  LEA R40, P0, R42, UR32, 0x2 ;  /* 0x000000202a287c11 */ /* 0x000fc6000f8010ff */
[----:B------:R-:W-:-:S05]  /*0a30*/  IMAD.IADD R41, R43, 0x1, R51 ;  /* 0x000000012b297824 */ /* 0x000fca00078e0233 */
[----:B------:R-:W-:Y:S02]  /*0a40*/  LEA.HI.X R41, R42, UR33, R41, 0x2, P0 ;  /* 0x000000212a297c11 */ /* 0x000fe400080f1429 */
[----:B-1----:R-:W-:-:S03]  /*0a50*/  IADD3 R52, P0, PT, R50, R9, RZ ;  /* 0x0000000932347210 */ /* 0x002fc60007f1e0ff */
[----:B------:R-:W2:Y:S01]  /*0a60*/  LDG.E R51, desc[UR16][R40.64] ;  /* 0x0000001028337981 */ /* 0x000ea2000c1e1900 */
[----:B------:R-:W-:Y:S02]  /*0a70*/  IADD3.X R53, PT, PT, R48, R45, RZ, P0, !PT ;  /* 0x0000002d30357210 */ /* 0x000fe400007fe4ff */
[----:B------:R-:W-:-:S03]  /*0a80*/  IADD3 R42, P0, PT, R49, R44, RZ ;  /* 0x0000002c312a7210 */ /* 0x000fc60007f1e0ff */
[----:B------:R-:W3:Y:S02]  /*0a90*/  LDG.E.CONSTANT R52, desc[UR16][R52.64] ;  /* 0x0000001034347981 */ /* 0x000ee4000c1e9900 */
[----:B------:R-:W-:-:S06]  /*0aa0*/  IMAD.X R43, R47, 0x1, R46, P0 ;  /* 0x000000012f2b7824 */ /* 0x000fcc00000e062e */
[----:B------:R-:W3:Y:S01]  /*0ab0*/  LDG.E.CONSTANT R43, desc[UR16][R42.64] ;  /* 0x000000102a2b7981 */ /* 0x000ee2000c1e9900 */
[----:B--2---:R-:W-:Y:S01]  /*0ac0*/  FSETP.NEU.FTZ.AND P1, PT, R51, -INF , PT ;  /* 0xff8000003300780b */ /* 0x004fe20003f3d000 */
[----:B---3--:R-:W-:-:S12]  /*0ad0*/  FADD.FTZ R42, R52, R43 ;  /* 0x0000002b342a7221 */ /* 0x008fd80000010000 */
[----:B------:R-:W-:-:S04]  /*0ae0*/  @P1 FSETP.GT.FTZ.AND P0, PT, R51, R42, PT ;  /* 0x0000002a3300120b */ /* 0x000fc80003f14000 */
[----:B------:R-:W-:-:S05]  /*0af0*/  @P1 FSEL R43, R51, R42, P0 ;  /* 0x0000002a332b1208 */ /* 0x000fca0000000000 */
[--C-:B------:R-:W-:Y:S01]  /*0b00*/  @P1 FADD.FTZ R51, R51, -R43.reuse ;  /* 0x8000002b33331221 */ /* 0x100fe20000010000 */
[----:B------:R-:W-:-:S03]  /*0b10*/  @P1 FADD.FTZ R52, R42, -R43 ;  /* 0x8000002b2a341221 */ /* 0x000fc60000010000 */
[----:B------:R-:W-:Y:S01]  /*0b20*/  @P1 FMUL.FTZ R51, R51, 1.4426950216293334961 ;  /* 0x3fb8aa3b33331820 */ /* 0x000fe20000410000 */
[----:B------:R-:W-:-:S05]  /*0b30*/  @P1 FMUL.FTZ R52, R52, 1.4426950216293334961 ;  /* 0x3fb8aa3b34341820 */ /* 0x000fca0000410000 */
[----:B------:R-:W-:Y:S04]  /*0b40*/  @P1 MUFU.EX2 R51, R51 ;  /* 0x0000003300331308 */ /* 0x000fe80000000800 */
[----:B------:R-:W0:Y:S02]  /*0b50*/  @P1 MUFU.EX2 R52, R52 ;  /* 0x0000003400341308 */ /* 0x000e240000000800 */
[----:B0-----:R-:W-:-:S06]  /*0b60*/  @P1 FADD.FTZ R53, R51, R52 ;  /* 0x0000003433351221 */ /* 0x001fcc0000010000 */
[----:B------:R-:W0:Y:S02]  /*0b70*/  @P1 MUFU.LG2 R53, R53 ;  /* 0x0000003500351308 */ /* 0x000e240000000c00 */
[----:B0-----:R-:W-:-:S05]  /*0b80*/  @P1 FFMA.FTZ R43, R53, 0.69314718246459960938, R43 ;  /* 0x3f317218352b1823 */ /* 0x001fca000001002b */
[----:B------:R0:W-:Y:S04]  /*0b90*/  @P1 STG.E desc[UR16][R40.64], R43 ;  /* 0x0000002b28001986 */ /* 0x0001e8000c101910 */
[----:B------:R0:W-:Y:S02]  /*0ba0*/  @!P1 STG.E desc[UR16][R40.64], R42 ;  /* 0x0000002a28009986 */ /* 0x0001e4000c101910 */
.L_x_5:
[----:B------:R-:W-:Y:S05]  /*0bb0*/  BSYNC.RECONVERGENT B0 ;  /* 0x0000000000007941 */ /* 0x000fea0003800200 */
.L_x_4:
[----:B------:R-:W-:Y:S01]  /*0bc0*/  UIADD3 UR4, UP0, UPT, UR4, 0x2, URZ ;  /* 0x0000000204047890 */ /* 0x000fe2000ff1e0ff */
[----:B0-----:R-:W-:Y:S01]  /*0bd0*/  IMAD.U32 R41, RZ, RZ, UR14 ;  /* 0x0000000eff297e24 */ /* 0x001fe2000f8e00ff */
[----:B--2---:R-:W-:Y:S01]  /*0be0*/  MOV R43, UR18 ;  /* 0x00000012002b7c02 */ /* 0x004fe20008000f00 */
[----:B------:R-:W-:Y:S01]  /*0bf0*/  IMAD.U32 R40, RZ, RZ, UR22 ;  /* 0x00000016ff287e24 */ /* 0x000fe2000f8e00ff */
[----:B------:R-:W-:Y:S02]  /*0c00*/  UIADD3.X UR5, UPT, UPT, URZ, UR5, URZ, UP0, !UPT ;  /* 0x00000005ff057290 */ /* 0x000fe400087fe4ff */
[----:B------:R-:W-:Y:S01]  /*0c10*/  UIADD3 UR10, UP0, UPT, UR4, -UR12, URZ ;  /* 0x8000000c040a7290 */ /* 0x000fe2000ff1e0ff */
[----:B------:R-:W-:Y:S02]  /*0c20*/  LEA R10, P0, R41, R10, 0x2 ;  /* 0x0000000a290a7211 */ /* 0x000fe400078010ff */
[----:B------:R-:W-:Y:S01]  /*0c30*/  LEA R50, P1, R43, R50, 0x3 ;  /* 0x000000322b327211 */ /* 0x000fe200078218ff */
[----:B------:R-:W-:Y:S01]  /*0c40*/  UIADD3.X UR11, UPT, UPT, UR5, ~UR9, URZ, UP0, !UPT ;  /* 0x80000009050b7290 */ /* 0x000fe200087fe4ff */
[----:B------:R-:W-:Y:S01]  /*0c50*/  LEA R49, P2, R40, R49, 0x3 ;  /* 0x0000003128317211 */ /* 0x000fe200078418ff */
[----:B------:R-:W-:Y:S01]  /*0c60*/  UISETP.NE.U32.AND UP0, UPT, UR10, URZ, UPT ;  /* 0x000000ff0a00728c */ /* 0x000fe2000bf05070 */
[----:B------:R-:W-:-:S02]  /*0c70*/  IADD3.X R11, PT, PT, R11, UR8, RZ, P0, !PT ;  /* 0x000000080b0b7c10 */ /* 0x000fc400087fe4ff */
[----:B------:R-:W-:Y:S01]  /*0c80*/  IADD3.X R48, PT, PT, R48, UR7, RZ, P1, !PT ;  /* 0x0000000730307c10 */ /* 0x000fe20008ffe4ff */
[----:B------:R-:W-:Y:S01]  /*0c90*/  UISETP.NE.AND.EX UP0, UPT, UR11, URZ, UPT, UP0 ;  /* 0x000000ff0b00728c */ /* 0x000fe2000bf05300 */
[----:B------:R-:W-:-:S08]  /*0ca0*/  IADD3.X R47, PT, PT, R47, UR6, RZ, P2, !PT ;  /* 0x000000062f2f7c10 */ /* 0x000fd000097fe4ff */
[----:B------:R-:W-:Y:S05]  /*0cb0*/  BRA.U UP0, `(.L_x_6) ;  /* 0xfffffff900ac7547 */ /* 0x000fea000b83ffff */
[----:B------:R-:W-:Y:S01]  /*0cc0*/  IMAD.U32 R9, RZ, RZ, UR12 ;  /* 0x0000000cff097e24 */ /* 0x000fe2000f8e00ff */
[----:B------:R-:W-:-:S07]  /*0cd0*/  MOV R10, UR9 ;  /* 0x00000009000a7c02 */ /* 0x000fce0008000f00 */
.L_x_1:
[----:B------:R-:W-:Y:S01]  /*0ce0*/  ISETP.GE.U32.AND P0, PT, R4, R9, PT ;  /* 0x000000090400720c */ /* 0x000fe20003f06070 */
[----:B------:R-:W-:Y:S03]  /*0cf0*/  BSSY.RECONVERGENT B0, `(.L_x_0) ;  /* 0x0000043000007945 */ /* 0x000fe60003800200 */
[----:B------:R-:W-:-:S13]  /*0d00*/  ISETP.GE.AND.EX P0, PT, R3, R10, PT, P0 ;  /* 0x0000000a0300720c */ /* 0x000fda0003f06300 */
[----:B------:R-:W-:Y:S05]  /*0d10*/  @!P0 BRA `(.L_x_7) ;  /* 0x0000000400008947 */ /* 0x000fea0003800000 */
[----:B------:R-:W-:Y:S01]  /*0d20*/  LOP3.LUT R3, R9, 0x1, RZ, 0xc0, !PT ;  /* 0x0000000109037812 */ /* 0x000fe200078ec0ff */
[----:B------:R-:W0:Y:S03]  /*0d30*/  LDCU.64 UR12, c[0x0][0x3f0] ;  /* 0x00007e00ff0c77ac */ /* 0x000e260008000a00 */
[----:B------:R-:W-:Y:S01]  /*0d40*/  ISETP.NE.U32.AND P0, PT, R3, 0x1, PT ;  /* 0x000000010300780c */ /* 0x000fe20003f05070 */
[----:B------:R-:W2:Y:S03]  /*0d50*/  LDCU.64 UR4, c[0x0][0x420] ;  /* 0x00008400ff0477ac */ /* 0x000ea60008000a00 */
[----:B------:R-:W-:Y:S01]  /*0d60*/  ISETP.NE.U32.AND.EX P0, PT, RZ, RZ, PT, P0 ;  /* 0x000000ffff00720c */ /* 0x000fe20003f05100 */
[----:B------:R-:W3:Y:S01]  /*0d70*/  LDCU.64 UR8, c[0x0][0x438] ;  /* 0x00008700ff0877ac */ /* 0x000ee20008000a00 */
[----:B------:R-:W4:Y:S01]  /*0d80*/  LDCU.64 UR14, c[0x0][0x380] ;  /* 0x00007000ff0e77ac */ /* 0x000f220008000a00 */
[----:B------:R-:W4:Y:S10]  /*0d90*/  LDCU.64 UR6, c[0x0][0x398] ;  /* 0x00007300ff0677ac */ /* 0x000f340008000a00 */
[----:B------:R-:W0:Y:S01]  /*0da0*/  @!P0 LDC.64 R40, c[0x0][0x448] ;  /* 0x00011200ff288b82 */ /* 0x000e220000000a00 */
[--C-:B------:R-:W-:Y:S01]  /*0db0*/  @!P0 SHF.R.U32.HI R11, RZ, 0x1, R10.reuse ;  /* 0x00000001ff0b8819 */ /* 0x100fe2000001160a */
[----:B------:R-:W4:Y:S01]  /*0dc0*/  LDCU.64 UR10, c[0x0][0x3a0] ;  /* 0x00007400ff0a77ac */ /* 0x000f220008000a00 */
[----:B------:R-:W-:-:S05]  /*0dd0*/  @!P0 SHF.R.U64 R3, R9, 0x1, R10 ;  /* 0x0000000109038819 */ /* 0x000fca000000120a */
[----:B-1----:R-:W1:Y:S01]  /*0de0*/  @!P0 LDC.64 R38, c[0x0][0x3c0] ;  /* 0x0000f000ff268b82 */ /* 0x002e620000000a00 */
[-C--:B0-----:R-:W-:Y:S02]  /*0df0*/  @!P0 IMAD R4, R11, R40.reuse, RZ ;  /* 0x000000280b048224 */ /* 0x081fe400078e02ff */
[----:B-----5:R-:W-:-:S04]  /*0e00*/  @!P0 IMAD.WIDE.U32 R22, R3, R40, R22 ;  /* 0x0000002803168225 */ /* 0x020fc800078e0016 */
[----:B------:R-:W-:Y:S01]  /*0e10*/  @!P0 IMAD R3, R3, R41, R4 ;  /* 0x0000002903038224 */ /* 0x000fe200078e0204 */
[----:B-1----:R-:W-:-:S03]  /*0e20*/  @!P0 LEA R38, P1, R22, R38, 0x2 ;  /* 0x0000002616268211 */ /* 0x002fc600078210ff */
[----:B------:R-:W-:-:S05]  /*0e30*/  @!P0 IMAD.IADD R3, R23, 0x1, R3 ;  /* 0x0000000117038824 */ /* 0x000fca00078e0203 */
[----:B------:R-:W-:-:S06]  /*0e40*/  @!P0 LEA.HI.X R39, R22, R39, R3, 0x2, P1 ;  /* 0x0000002716278211 */ /* 0x000fcc00008f1403 */
[----:B------:R-:W4:Y:S01]  /*0e50*/  @!P0 LDG.E.CONSTANT R39, desc[UR16][R38.64] ;  /* 0x0000001026278981 */ /* 0x000f22000c1e9900 */
[----:B------:R-:W-:Y:S01]  /*0e60*/  MOV R23, R37 ;  /* 0x0000002500177202 */ /* 0x000fe20000000f00 */
[----:B------:R-:W-:Y:S01]  /*0e70*/  IMAD.MOV.U32 R22, RZ, RZ, R24 ;  /* 0x000000ffff167224 */ /* 0x000fe200078e0018 */
[----:B------:R-:W-:Y:S01]  /*0e80*/  IADD3 R26, P1, PT, R30, R26, RZ ;  /* 0x0000001a1e1a7210 */ /* 0x000fe20007f3e0ff */
[----:B--2---:R-:W-:Y:S01]  /*0e90*/  IMAD R4, R10, UR4, RZ ;  /* 0x000000040a047c24 */ /* 0x004fe2000f8e02ff */
[----:B------:R-:W-:Y:S01]  /*0ea0*/  IADD3 R28, P2, PT, R32, R28, RZ ;  /* 0x0000001c201c7210 */ /* 0x000fe20007f5e0ff */
[----:B---3--:R-:W-:Y:S02]  /*0eb0*/  IMAD R10, R10, UR8, RZ ;  /* 0x000000080a0a7c24 */ /* 0x008fe4000f8e02ff */
[----:B------:R-:W-:Y:S02]  /*0ec0*/  IMAD.X R27, R8, 0x1, R5, P1 ;  /* 0x00000001081b7824 */ /* 0x000fe400008e0605 */
[----:B------:R-:W-:-:S02]  /*0ed0*/  IMAD.X R29, R7, 0x1, R6, P2 ;  /* 0x00000001071d7824 */ /* 0x000fc400010e0606 */
[C---:B------:R-:W-:Y:S02]  /*0ee0*/  IMAD R11, R9.reuse, UR5, R4 ;  /* 0x00000005090b7c24 */ /* 0x040fe4000f8e0204 */
[----:B------:R-:W-:-:S04]  /*0ef0*/  IMAD.WIDE.U32 R6, R9, UR4, R26 ;  /* 0x0000000409067c25 */ /* 0x000fc8000f8e001a */
[----:B------:R-:W-:-:S04]  /*0f00*/  IMAD.WIDE.U32 R28, R9, UR8, R28 ;  /* 0x00000008091c7c25 */ /* 0x000fc8000f8e001c */
[----:B------:R-:W-:Y:S01]  /*0f10*/  IMAD.IADD R7, R7, 0x1, R11 ;  /* 0x0000000107077824 */ /* 0x000fe200078e020b */
[----:B----4-:R-:W-:Y:S02]  /*0f20*/  @!P0 SHF.R.S32.HI R35, RZ, 0x1f, R39 ;  /* 0x0000001fff238819 */ /* 0x010fe40000011427 */
[----:B------:R-:W-:-:S03]  /*0f30*/  @!P0 MOV R34, R39 ;  /* 0x0000002700228202 */ /* 0x000fc60000000f00 */
[----:B------:R-:W-:Y:S02]  /*0f40*/  IMAD R3, R35, UR12, RZ ;  /* 0x0000000c23037c24 */ /* 0x000fe4000f8e02ff */
[----:B------:R-:W-:-:S04]  /*0f50*/  IMAD.WIDE.U32 R22, R34, UR12, R22 ;  /* 0x0000000c22167c25 */ /* 0x000fc8000f8e0016 */
[----:B------:R-:W-:Y:S01]  /*0f60*/  IMAD R3, R34, UR13, R3 ;  /* 0x0000000d22037c24 */ /* 0x000fe2000f8e0203 */
[----:B------:R-:W-:-:S03]  /*0f70*/  LEA R4, P0, R22, UR14, 0x2 ;  /* 0x0000000e16047c11 */ /* 0x000fc6000f8010ff */
[----:B------:R-:W-:Y:S02]  /*0f80*/  IMAD.IADD R3, R23, 0x1, R3 ;  /* 0x0000000117037824 */ /* 0x000fe400078e0203 */
[----:B------:R-:W-:Y:S01]  /*0f90*/  IMAD R23, R9, UR9, R10 ;  /* 0x0000000909177c24 */ /* 0x000fe2000f8e020a */
[----:B------:R-:W-:Y:S02]  /*0fa0*/  LEA R10, P1, R28, UR10, 0x2 ;  /* 0x0000000a1c0a7c11 */ /* 0x000fe4000f8210ff */
[----:B------:R-:W-:Y:S02]  /*0fb0*/  LEA.HI.X R5, R22, UR15, R3, 0x2, P0 ;  /* 0x0000000f16057c11 */ /* 0x000fe400080f1403 */
[C---:B------:R-:W-:Y:S02]  /*0fc0*/  LEA R8, P0, R6.reuse, UR6, 0x2 ;  /* 0x0000000606087c11 */ /* 0x040fe4000f8010ff */
[----:B------:R-:W-:Y:S02]  /*0fd0*/  IADD3 R3, PT, PT, R29, R23, RZ ;  /* 0x000000171d037210 */ /* 0x000fe40007ffe0ff */
[----:B------:R-:W-:-:S02]  /*0fe0*/  LEA.HI.X R9, R6, UR7, R7, 0x2, P0 ;  /* 0x0000000706097c11 */ /* 0x000fc400080f1407 */
[----:B------:R-:W2:Y:S01]  /*0ff0*/  LDG.E R7, desc[UR16][R4.64] ;  /* 0x0000001004077981 */ /* 0x000ea2000c1e1900 */
[----:B------:R-:W-:-:S03]  /*1000*/  LEA.HI.X R11, R28, UR11, R3, 0x2, P1 ;  /* 0x0000000b1c0b7c11 */ /* 0x000fc600088f1403 */
[----:B------:R-:W3:Y:S04]  /*1010*/  LDG.E.CONSTANT R8, desc[UR16][R8.64] ;  /* 0x0000001008087981 */ /* 0x000ee8000c1e9900 */
        /* <DEDUP_REMOVED lines=16> */
.L_x_7:
[----:B------:R-:W-:Y:S05]  /*1120*/  BSYNC.RECONVERGENT B0 ;  /* 0x0000000000007941 */ /* 0x000fea0003800200 */
.L_x_0:
[----:B------:R-:W2:Y:S01]  /*1130*/  LDCU.64 UR14, c[0x0][0x458] ;  /* 0x00008b00ff0e77ac */ /* 0x000ea20008000a00 */
[----:B------:R-:W0:Y:S01]  /*1140*/  LDCU.64 UR4, c[0x0][0x3d8] ;  /* 0x00007b00ff0477ac */ /* 0x000e220008000a00 */
[----:B--2---:R-:W-:-:S04]  /*1150*/  UISETP.GE.U32.AND UP0, UPT, UR14, 0x1, UPT ;  /* 0x000000010e00788c */ /* 0x004fc8000bf06070 */
[----:B------:R-:W-:Y:S01]  /*1160*/  UISETP.GE.AND.EX UP0, UPT, UR15, URZ, UPT, UP0 ;  /* 0x000000ff0f00728c */ /* 0x000fe2000bf06300 */
[----:B0-----:R-:W-:-:S04]  /*1170*/  LEA R4, P0, R0, UR4, 0x2 ;  /* 0x0000000400047c11 */ /* 0x001fc8000f8010ff */
[----:B------:R-:W-:Y:S02]  /*1180*/  LEA.HI.X R5, R0, UR5, RZ, 0x2, P0 ;  /* 0x0000000500057c11 */ /* 0x000fe400080f14ff */
[----:B------:R-:W-:-:S13]  /*1190*/  PLOP3.LUT P1, PT, PT, PT, UP0, 0x80, 0x8 ;  /* 0x000000000008781c */ /* 0x000fda0003f2f008 */
[----:B------:R-:W-:Y:S05]  /*11a0*/  @!P1 EXIT ;  /* 0x000000000000994d */ /* 0x000fea0003800000 */
[----:B------:R0:W2:Y:S01]  /*11b0*/  LDG.E.CONSTANT R3, desc[UR16][R4.64] ;  /* 0x0000001004037981 */ /* 0x0000a2000c1e9900 */
[----:B------:R-:W3:Y:S01]  /*11c0*/  LDCU.64 UR4, c[0x0][0x390] ;  /* 0x00007200ff0477ac */ /* 0x000ee20008000a00 */
[----:B------:R-:W4:Y:S01]  /*11d0*/  LDCU.64 UR6, c[0x0][0x388] ;  /* 0x00007100ff0677ac */ /* 0x000f220008000a00 */
[----:B------:R-:W0:Y:S01]  /*11e0*/  LDCU.64 UR12, c[0x0][0x3e0] ;  /* 0x00007c00ff0c77ac */ /* 0x000e220008000a00 */
[----:B------:R-:W1:Y:S01]  /*11f0*/  LDCU.128 UR8, c[0x0][0x3f0] ;  /* 0x00007e00ff0877ac */ /* 0x000e620008000c00 */
[----:B---3--:R-:W-:-:S04]  /*1200*/  IMAD.WIDE.U32 R6, R0, UR4, RZ ;  /* 0x0000000400067c25 */ /* 0x008fc8000f8e00ff */
[----:B------:R-:W-:Y:S01]  /*1210*/  IMAD R7, R0, UR5, R7 ;  /* 0x0000000500077c24 */ /* 0x000fe2000f8e0207 */
[----:B------:R-:W3:Y:S01]  /*1220*/  LDCU.U8 UR5, c[0x0][0x468] ;  /* 0x00008d00ff0577ac */ /* 0x000ee20008000000 */
[C---:B----4-:R-:W-:Y:S01]  /*1230*/  LEA R8, P0, R6.reuse, UR6, 0x2 ;  /* 0x0000000606087c11 */ /* 0x050fe2000f8010ff */
[----:B------:R-:W-:Y:S01]  /*1240*/  UISETP.GE.U32.AND UP0, UPT, UR14, 0x4, UPT ;  /* 0x000000040e00788c */ /* 0x000fe2000bf06070 */
[C---:B0-----:R-:W-:Y:S02]  /*1250*/  IMAD R5, R13.reuse, UR12, RZ ;  /* 0x0000000c0d057c24 */ /* 0x041fe4000f8e02ff */
[----:B------:R-:W-:Y:S01]  /*1260*/  LEA.HI.X R9, R6, UR7, R7, 0x2, P0 ;  /* 0x0000000706097c11 */ /* 0x000fe200080f1407 */
[----:B------:R-:W-:Y:S02]  /*1270*/  ULOP3.LUT UR20, UR14, 0x3, URZ, 0xc0, !UPT ;  /* 0x000000030e147892 */ /* 0x000fe4000f8ec0ff */
[----:B------:R-:W-:Y:S01]  /*1280*/  UISETP.GE.U32.AND.EX UP0, UPT, UR15, URZ, UPT, UP0 ;  /* 0x000000ff0f00728c */ /* 0x000fe2000bf06100 */
[C---:B------:R-:W-:Y:S01]  /*1290*/  IMAD R7, R12.reuse, UR13, R5 ;  /* 0x0000000d0c077c24 */ /* 0x040fe2000f8e0205 */
[----:B------:R0:W5:Y:S01]  /*12a0*/  LDG.E.CONSTANT R0, desc[UR16][R8.64] ;  /* 0x0000001008007981 */ /* 0x000162000c1e9900 */
[----:B-1----:R-:W-:Y:S01]  /*12b0*/  IMAD R5, R13, UR10, RZ ;  /* 0x0000000a0d057c24 */ /* 0x002fe2000f8e02ff */
[----:B------:R-:W-:Y:S01]  /*12c0*/  ISETP.NE.U32.AND P0, PT, RZ, UR20, PT ;  /* 0x00000014ff007c0c */ /* 0x000fe2000bf05070 */
[C---:B------:R-:W-:Y:S01]  /*12d0*/  IMAD.WIDE.U32 R10, R12.reuse, UR12, RZ ;  /* 0x0000000c0c0a7c25 */ /* 0x040fe2000f8e00ff */
[----:B------:R-:W-:Y:S01]  /*12e0*/  UMOV UR6, URZ ;  /* 0x000000ff00067c82 */ /* 0x000fe20008000000 */
[----:B------:R-:W-:Y:S01]  /*12f0*/  UMOV UR4, URZ ;  /* 0x000000ff00047c82 */ /* 0x000fe20008000000 */
[----:B------:R-:W-:Y:S01]  /*1300*/  ISETP.NE.AND.EX P0, PT, RZ, UR6, PT, P0 ;  /* 0x00000006ff007c0c */ /* 0x000fe2000bf05300 */
[----:B---3--:R-:W-:Y:S01]  /*1310*/  UPRMT UR7, UR5, 0x8880, URZ ;  /* 0x0000888005077896 */ /* 0x008fe200080000ff */
[----:B------:R-:W-:-:S02]  /*1320*/  IMAD R5, R12, UR11, R5 ;  /* 0x0000000b0c057c24 */ /* 0x000fc4000f8e0205 */
[----:B0-----:R-:W-:Y:S01]  /*1330*/  IMAD.WIDE.U32 R8, R12, UR10, RZ ;  /* 0x0000000a0c087c25 */ /* 0x001fe2000f8e00ff */
[----:B------:R-:W-:-:S03]  /*1340*/  UMOV UR5, URZ ;  /* 0x000000ff00057c82 */ /* 0x000fc60008000000 */
[----:B------:R-:W-:Y:S02]  /*1350*/  IMAD.IADD R7, R7, 0x1, R11 ;  /* 0x0000000107077824 */ /* 0x000fe400078e020b */
[----:B------:R-:W-:Y:S01]  /*1360*/  IMAD.IADD R5, R9, 0x1, R5 ;  /* 0x0000000109057824 */ /* 0x000fe200078e0205 */
[----:B--2---:R-:W-:-:S04]  /*1370*/  FSETP.NEU.FTZ.AND P1, PT, R3, +INF , PT ;  /* 0x7f8000000300780b */ /* 0x004fc80003f3d000 */
[----:B------:R-:W-:Y:S01]  /*1380*/  ISETP.NE.AND P1, PT, RZ, UR7, !P1 ;  /* 0x00000007ff007c0c */ /* 0x000fe2000cf25270 */
[----:B------:R-:W-:-:S12]  /*1390*/  BRA.U !UP0, `(.L_x_8) ;  /* 0x0000000508f07547 */ /* 0x000fd8000b800000 */
[----:B------:R-:W0:Y:S01]  /*13a0*/  LDCU.64 UR24, c[0x0][0x408] ;  /* 0x00008100ff1877ac */ /* 0x000e220008000a00 */
[----:B------:R-:W-:Y:S02]  /*13b0*/  IADD3 R33, P2, PT, R16, R10, RZ ;  /* 0x0000000a10217210 */ /* 0x000fe40007f5e0ff */
[C---:B-----5:R-:W-:Y:S01]  /*13c0*/  SHF.L.U64.HI R23, R8.reuse, 0x2, R5 ;  /* 0x0000000208177819 */ /* 0x060fe20000010205 */
[----:B------:R-:W1:Y:S01]  /*13d0*/  LDCU.64 UR4, c[0x0][0x380] ;  /* 0x00007000ff0477ac */ /* 0x000e620008000a00 */
[----:B------:R-:W-:Y:S01]  /*13e0*/  SHF.L.U32 R22, R8, 0x2, RZ ;  /* 0x0000000208167819 */ /* 0x000fe200000006ff */
[----:B------:R-:W-:Y:S01]  /*13f0*/  IMAD.X R26, R7, 0x1, R21, P2 ;  /* 0x00000001071a7824 */ /* 0x000fe200010e0615 */
[C---:B------:R-:W-:Y:S01]  /*1400*/  SHF.L.U64.HI R40, R18.reuse, 0x2, R2 ;  /* 0x0000000212287819 */ /* 0x040fe20000010202 */
[----:B------:R-:W2:Y:S01]  /*1410*/  LDCU.64 UR26, c[0x0][0x3a8] ;  /* 0x00007500ff1a77ac */ /* 0x000ea20008000a00 */
[----:B------:R-:W-:Y:S01]  /*1420*/  SHF.L.U32 R45, R18, 0x2, RZ ;  /* 0x00000002122d7819 */ /* 0x000fe200000006ff */
[----:B------:R-:W-:-:S02]  /*1430*/  USHF.L.U32 UR13, UR9, 0x2, URZ ;  /* 0x00000002090d7899 */ /* 0x000fc400080006ff */
[----:B------:R-:W-:Y:S02]  /*1440*/  UIMAD.WIDE.U32 UR22, UR8, 0x4, URZ ;  /* 0x00000004081678a5 */ /* 0x000fe4000f8e00ff */
[----:B------:R-:W-:Y:S01]  /*1450*/  USHF.L.U64.HI UR19, UR8, 0x4, UR9 ;  /* 0x0000000408137899 */ /* 0x000fe20008010209 */
[----:B0-----:R-:W-:Y:S01]  /*1460*/  IMAD.U32 R25, RZ, RZ, UR24 ;  /* 0x00000018ff197e24 */ /* 0x001fe2000f8e00ff */
[----:B------:R-:W-:Y:S01]  /*1470*/  UIMAD UR7, UR25, 0xc, URZ ;  /* 0x0000000c190778a4 */ /* 0x000fe2000f8e02ff */
[----:B------:R-:W-:Y:S01]  /*1480*/  MOV R27, UR24 ;  /* 0x00000018001b7c02 */ /* 0x000fe20008000f00 */
[----:B------:R-:W-:Y:S01]  /*1490*/  IMAD.U32 R43, RZ, RZ, UR24 ;  /* 0x00000018ff2b7e24 */ /* 0x000fe2000f8e00ff */
[----:B-1----:R-:W-:Y:S01]  /*14a0*/  LEA R34, P2, R33, UR4, 0x2 ;  /* 0x0000000421227c11 */ /* 0x002fe2000f8410ff */
[----:B------:R-:W-:Y:S01]  /*14b0*/  IMAD.WIDE.U32 R24, R25, 0xc, R22 ;  /* 0x0000000c19187825 */ /* 0x000fe200078e0016 */
[----:B------:R-:W-:Y:S01]  /*14c0*/  ULOP3.LUT UR4, UR14, 0xfffffffc, URZ, 0xc0, !UPT ;  /* 0xfffffffc0e047892 */ /* 0x000fe2000f8ec0ff */
[----:B------:R-:W-:Y:S01]  /*14d0*/  MOV R35, UR7 ;  /* 0x0000000700237c02 */ /* 0x000fe20008000f00 */
[----:B------:R-:W-:Y:S01]  /*14e0*/  USHF.L.U32 UR7, UR25, 0x2, URZ ;  /* 0x0000000219077899 */ /* 0x000fe200080006ff */
[----:B------:R-:W-:Y:S01]  /*14f0*/  LEA.HI.X R33, R33, UR5, R26, 0x2, P2 ;  /* 0x0000000521217c11 */ /* 0x000fe200090f141a */
[----:B------:R-:W-:Y:S01]  /*1500*/  IMAD.U32 R26, RZ, RZ, UR25 ;  /* 0x00000019ff1a7e24 */ /* 0x000fe2000f8e00ff */
[----:B--2---:R-:W-:Y:S01]  /*1510*/  IADD3 R32, P2, PT, R24, UR26, RZ ;  /* 0x0000001a18207c10 */ /* 0x004fe2000ff5e0ff */
[----:B------:R-:W-:Y:S01]  /*1520*/  ULOP3.LUT UR5, UR15, 0x7fffffff, URZ, 0xc0, !UPT ;  /* 0x7fffffff0f057892 */ /* 0x000fe2000f8ec0ff */
[----:B------:R-:W-:Y:S01]  /*1530*/  LEA R38, P3, R27, R22, 0x3 ;  /* 0x000000161b267211 */ /* 0x000fe200078618ff */
[----:B------:R-:W-:Y:S01]  /*1540*/  UIMAD.WIDE.U32 UR14, UR24, 0x4, URZ ;  /* 0x00000004180e78a5 */ /* 0x000fe2000f8e00ff */
[----:B------:R-:W-:Y:S01]  /*1550*/  IADD3.X R35, PT, PT, R25, UR27, R35, P2, !PT ;  /* 0x0000001b19237c10 */ /* 0x000fe200097fe423 */
[----:B------:R-:W-:Y:S01]  /*1560*/  IMAD.U32 R25, RZ, RZ, UR26 ;  /* 0x0000001aff197e24 */ /* 0x000fe2000f8e00ff */
[----:B------:R-:W-:Y:S01]  /*1570*/  LEA.HI.X R43, R43, R23, R26, 0x3, P3 ;  /* 0x000000172b2b7211 */ /* 0x000fe200018f1c1a */
[----:B------:R-:W-:Y:S01]  /*1580*/  UIADD3 UR7, UPT, UPT, UR15, UR7, URZ ;  /* 0x000000070f077290 */ /* 0x000fe2000fffe0ff */
[----:B------:R-:W-:Y:S01]  /*1590*/  ISETP.GE.U32.AND P2, PT, R12, R14, PT ;  /* 0x0000000e0c00720c */ /* 0x000fe20003f46070 */
[----:B------:R-:W-:Y:S01]  /*15a0*/  IMAD.U32 R39, RZ, RZ, UR27 ;  /* 0x0000001bff277e24 */ /* 0x000fe2000f8e00ff */
[----:B------:R-:W-:Y:S01]  /*15b0*/  IADD3 R37, P3, PT, R22, UR26, RZ ;  /* 0x0000001a16257c10 */ /* 0x000fe2000ff7e0ff */
[----:B------:R-:W-:Y:S01]  /*15c0*/  USHF.L.U64.HI UR12, UR8, 0x3, UR9 ;  /* 0x00000003080c7899 */ /* 0x000fe20008010209 */
[----:B------:R-:W-:Y:S01]  /*15d0*/  IADD3 R38, P6, PT, R38, UR26, RZ ;  /* 0x0000001a26267c10 */ /* 0x000fe2000ffde0ff */
[----:B------:R-:W-:Y:S01]  /*15e0*/  USHF.L.U32 UR18, UR8, 0x4, URZ ;  /* 0x0000000408127899 */ /* 0x000fe200080006ff */
[----:B------:R-:W-:Y:S01]  /*15f0*/  IADD3 R36, P4, P5, R22, UR14, R25 ;  /* 0x0000000e16247c10 */ /* 0x000fe2000fd9e019 */
[----:B------:R-:W-:Y:S01]  /*1600*/  USHF.L.U32 UR11, UR8, 0x3, URZ ;  /* 0x00000003080b7899 */ /* 0x000fe200080006ff */
[----:B------:R-:W-:Y:S01]  /*1610*/  ISETP.GE.OR.EX P2, PT, R13, R15, P1, P2 ;  /* 0x0000000f0d00720c */ /* 0x000fe20000f46720 */
[----:B------:R-:W0:Y:S01]  /*1620*/  LDCU.64 UR8, c[0x0][0x3f0] ;  /* 0x00007e00ff0877ac */ /* 0x000e220008000a00 */
[----:B------:R-:W-:-:S02]  /*1630*/  IADD3.X R41, PT, PT, R23, UR27, RZ, P3, !PT ;  /* 0x0000001b17297c10 */ /* 0x000fc40009ffe4ff */
[----:B------:R-:W-:Y:S01]  /*1640*/  IADD3.X R43, PT, PT, R43, UR27, RZ, P6, !PT ;  /* 0x0000001b2b2b7c10 */ /* 0x000fe2000b7fe4ff */
[----:B------:R-:W-:Y:S01]  /*1650*/  UIADD3 UR13, UPT, UPT, UR23, UR13, URZ ;  /* 0x0000000d170d7290 */ /* 0x000fe2000fffe0ff */
[----:B------:R-:W-:Y:S01]  /*1660*/  IADD3.X R39, PT, PT, R23, UR7, R39, P4, P5 ;  /* 0x0000000717277c10 */ /* 0x000fe2000a7ea427 */
[----:B------:R-:W-:Y:S01]  /*1670*/  USHF.L.U64.HI UR14, UR24, 0x4, UR25 ;  /* 0x00000004180e7899 */ /* 0x000fe20008010219 */
[----:B------:R-:W-:Y:S01]  /*1680*/  UMOV UR7, UR4 ;  /* 0x0000000400077c82 */ /* 0x000fe20008000000 */
[----:B------:R-:W-:-:S10]  /*1690*/  UMOV UR10, UR5 ;  /* 0x00000005000a7c82 */ /* 0x000fd40008000000 */
.L_x_9:
[----:B------:R-:W-:Y:S01]  /*16a0*/  @!P2 IADD3 R22, P3, PT, R45, R37, RZ ;  /* 0x000000252d16a210 */ /* 0x000fe20007f7e0ff */
[----:B------:R-:W-:Y:S01]  /*16b0*/  IMAD.MOV.U32 R24, RZ, RZ, R34 ;  /* 0x000000ffff187224 */ /* 0x000fe200078e0022 */
[----:B------:R-:W-:-:S03]  /*16c0*/  MOV R25, R33 ;  /* 0x0000002100197202 */ /* 0x000fc60000000f00 */
[----:B------:R-:W-:Y:S02]  /*16d0*/  @!P2 IMAD.X R23, R40, 0x1, R41, P3 ;  /* 0x000000012817a824 */ /* 0x000fe400018e0629 */
[----:B-1----:R-:W2:Y:S04]  /*16e0*/  @!P2 LDG.E R26, desc[UR16][R24.64] ;  /* 0x00000010181aa981 */ /* 0x002ea8000c1e1900 */
[----:B------:R-:W3:Y:S01]  /*16f0*/  @!P2 LDG.E.CONSTANT R22, desc[UR16][R22.64] ;  /* 0x000000101616a981 */ /* 0x000ee2000c1e9900 */
[----:B------:R-:W-:Y:S01]  /*1700*/  IMAD.MOV.U32 R29, RZ, RZ, RZ ;  /* 0x000000ffff1d7224 */ /* 0x000fe200078e00ff */
[----:B------:R-:W-:Y:S01]  /*1710*/  @!P2 IADD3 R30, P4, PT, R45, R36, RZ ;  /* 0x000000242d1ea210 */ /* 0x000fe20007f9e0ff */
[----:B--2---:R-:W-:Y:S01]  /*1720*/  @!P2 FADD.FTZ R27, R3, R26 ;  /* 0x0000001a031ba221 */ /* 0x004fe20000010000 */
[----:B------:R-:W-:-:S03]  /*1730*/  IADD3 R26, P3, PT, R34, UR22, RZ ;  /* 0x00000016221a7c10 */ /* 0x000fc6000ff7e0ff */
[C---:B---3--:R-:W-:Y:S01]  /*1740*/  @!P2 FADD.FTZ R27, -R22.reuse, R27 ;  /* 0x0000001b161ba221 */ /* 0x048fe20000010100 */
[----:B------:R-:W-:-:S03]  /*1750*/  @!P2 FMUL.FTZ R28, R22, 1.4426950216293334961 ;  /* 0x3fb8aa3b161ca820 */ /* 0x000fc60000410000 */
[----:B------:R-:W-:-:S03]  /*1760*/  @!P2 FMUL.FTZ R42, R27, 1.4426950216293334961 ;  /* 0x3fb8aa3b1b2aa820 */ /* 0x000fc60000410000 */
[----:B------:R-:W-:Y:S04]  /*1770*/  @!P2 MUFU.EX2 R28, R28 ;  /* 0x0000001c001ca308 */ /* 0x000fe80000000800 */
[----:B------:R-:W1:Y:S02]  /*1780*/  @!P2 MUFU.EX2 R27, R42 ;  /* 0x0000002a001ba308 */ /* 0x000e640000000800 */
[----:B-1----:R-:W-:Y:S01]  /*1790*/  @!P2 FADD.FTZ R31, R28, -R27 ;  /* 0x8000001b1c1fa221 */ /* 0x002fe20000010000 */
[----:B------:R-:W-:-:S03]  /*17a0*/  IADD3.X R27, PT, PT, R33, UR13, RZ, P3, !PT ;  /* 0x0000000d211b7c10 */ /* 0x000fc60009ffe4ff */
[----:B------:R-:W-:Y:S01]  /*17b0*/  @!P2 FMUL.FTZ R29, R0, R31 ;  /* 0x0000001f001da220 */ /* 0x000fe20000410000 */
[----:B------:R-:W-:-:S04]  /*17c0*/  @!P2 IMAD.X R31, R40, 0x1, R39, P4 ;  /* 0x00000001281fa824 */ /* 0x000fc800020e0627 */
[----:B------:R1:W-:Y:S04]  /*17d0*/  STG.E desc[UR16][R24.64], R29 ;  /* 0x0000001d18007986 */ /* 0x0003e8000c101910 */
[----:B------:R-:W2:Y:S04]  /*17e0*/  @!P2 LDG.E R22, desc[UR16][R26.64] ;  /* 0x000000101a16a981 */ /* 0x000ea8000c1e1900 */
[----:B------:R-:W3:Y:S01]  /*17f0*/  @!P2 LDG.E.CONSTANT R30, desc[UR16][R30.64] ;  /* 0x000000101e1ea981 */ /* 0x000ee2000c1e9900 */
[----:B------:R-:W-:Y:S01]  /*1800*/  HFMA2 R47, -RZ, RZ, 0, 0 ;  /* 0x00000000ff2f7431 */ /* 0x000fe200000001ff */
        /* <DEDUP_REMOVED lines=14> */
[----:B------:R3:W4:Y:S01]  /*18f0*/  @!P2 LDG.E.CONSTANT R28, desc[UR16][R28.64] ;  /* 0x000000101c1ca981 */ /* 0x000722000c1e9900 */
[----:B0-----:R-:W-:Y:S01]  /*1900*/  IMAD.U32 R49, RZ, RZ, UR8 ;  /* 0x00000008ff317e24 */ /* 0x001fe2000f8e00ff */
[----:B------:R-:W-:-:S03]  /*1910*/  UIMAD UR15, UR9, 0xc, URZ ;  /* 0x0000000c090f78a4 */ /* 0x000fc6000f8e02ff */
[----:B-1----:R-:W-:Y:S01]  /*1920*/  IMAD.WIDE.U32 R26, R49, 0xc, R24 ;  /* 0x0000000c311a7825 */ /* 0x002fe200078e0018 */
[----:B------:R-:W-:-:S03]  /*1930*/  @!P2 IADD3 R24, P3, PT, R45, R32, RZ ;  /* 0x000000202d18a210 */ /* 0x000fc60007f7e0ff */
[----:B------:R-:W-:Y:S01]  /*1940*/  VIADD R27, R27, UR15 ;  /* 0x0000000f1b1b7c36 */ /* 0x000fe20008000000 */
[----:B---3--:R-:W-:Y:S01]  /*1950*/  MOV R29, RZ ;  /* 0x000000ff001d7202 */ /* 0x008fe20000000f00 */
[----:B--2---:R-:W-:-:S04]  /*1960*/  @!P2 FADD.FTZ R31, R3, R30 ;  /* 0x0000001e031fa221 */ /* 0x004fc80000010000 */
[C---:B----4-:R-:W-:Y:S01]  /*1970*/  @!P2 FADD.FTZ R31, -R28.reuse, R31 ;  /* 0x0000001f1c1fa221 */ /* 0x050fe20000010100 */
[----:B------:R-:W-:-:S03]  /*1980*/  @!P2 FMUL.FTZ R30, R28, 1.4426950216293334961 ;  /* 0x3fb8aa3b1c1ea820 */ /* 0x000fc60000410000 */
[----:B------:R-:W-:-:S03]  /*1990*/  @!P2 FMUL.FTZ R31, R31, 1.4426950216293334961 ;  /* 0x3fb8aa3b1f1fa820 */ /* 0x000fc60000410000 */
[----:B------:R-:W-:Y:S04]  /*19a0*/  @!P2 MUFU.EX2 R30, R30 ;  /* 0x0000001e001ea308 */ /* 0x000fe80000000800 */
[----:B------:R-:W0:Y:S02]  /*19b0*/  @!P2 MUFU.EX2 R31, R31 ;  /* 0x0000001f001fa308 */ /* 0x000e240000000800 */
[----:B0-----:R-:W-:-:S04]  /*19c0*/  @!P2 FADD.FTZ R25, R30, -R31 ;  /* 0x8000001f1e19a221 */ /* 0x001fc80000010000 */
[----:B------:R-:W-:Y:S01]  /*19d0*/  @!P2 FMUL.FTZ R29, R0, R25 ;  /* 0x00000019001da220 */ /* 0x000fe20000410000 */
[----:B------:R-:W-:-:S04]  /*19e0*/  @!P2 IMAD.X R25, R40, 0x1, R35, P3 ;  /* 0x000000012819a824 */ /* 0x000fc800018e0623 */
[----:B------:R0:W-:Y:S04]  /*19f0*/  STG.E desc[UR16][R22.64], R29 ;  /* 0x0000001d16007986 */ /* 0x0001e8000c101910 */
[----:B------:R-:W2:Y:S04]  /*1a00*/  @!P2 LDG.E R28, desc[UR16][R26.64] ;  /* 0x000000101a1ca981 */ /* 0x000ea8000c1e1900 */
[----:B------:R-:W3:Y:S01]  /*1a10*/  @!P2 LDG.E.CONSTANT R24, desc[UR16][R24.64] ;  /* 0x000000101818a981 */ /* 0x000ee2000c1e9900 */
[----:B------:R-:W-:Y:S01]  /*1a20*/  UIADD3 UR7, UP0, UPT, UR7, -0x4, URZ ;  /* 0xfffffffc07077890 */ /* 0x000fe2000ff1e0ff */
[----:B------:R-:W-:Y:S01]  /*1a30*/  IADD3 R34, P4, PT, R34, UR18, RZ ;  /* 0x0000001222227c10 */ /* 0x000fe2000ff9e0ff */
[----:B0-----:R-:W-:-:S02]  /*1a40*/  IMAD.U32 R22, RZ, RZ, UR24 ;  /* 0x00000018ff167e24 */ /* 0x001fc4000f8e00ff */
[----:B------:R-:W-:Y:S01]  /*1a50*/  UIADD3.X UR10, UPT, UPT, UR10, -0x1, URZ, UP0, !UPT ;  /* 0xffffffff0a0a7890 */ /* 0x000fe200087fe4ff */
[----:B------:R-:W-:Y:S01]  /*1a60*/  IADD3.X R33, PT, PT, R33, UR19, RZ, P4, !PT ;  /* 0x0000001321217c10 */ /* 0x000fe2000a7fe4ff */
[----:B------:R-:W-:Y:S01]  /*1a70*/  UISETP.NE.U32.AND UP0, UPT, UR7, URZ, UPT ;  /* 0x000000ff0700728c */ /* 0x000fe2000bf05070 */
[----:B------:R-:W-:-:S03]  /*1a80*/  LEA R45, P3, R22, R45, 0x4 ;  /* 0x0000002d162d7211 */ /* 0x000fc600078620ff */
[----:B------:R-:W-:Y:S01]  /*1a90*/  UISETP.NE.AND.EX UP0, UPT, UR10, URZ, UPT, UP0 ;  /* 0x000000ff0a00728c */ /* 0x000fe2000bf05300 */
[----:B------:R-:W-:Y:S01]  /*1aa0*/  IADD3.X R40, PT, PT, R40, UR14, RZ, P3, !PT ;  /* 0x0000000e28287c10 */ /* 0x000fe20009ffe4ff */
[----:B--2---:R-:W-:-:S04]  /*1ab0*/  @!P2 FADD.FTZ R31, R3, R28 ;  /* 0x0000001c031fa221 */ /* 0x004fc80000010000 */
[C---:B---3--:R-:W-:Y:S01]  /*1ac0*/  @!P2 FADD.FTZ R31, -R24.reuse, R31 ;  /* 0x0000001f181fa221 */ /* 0x048fe20000010100 */
[----:B------:R-:W-:-:S03]  /*1ad0*/  @!P2 FMUL.FTZ R28, R24, 1.4426950216293334961 ;  /* 0x3fb8aa3b181ca820 */ /* 0x000fc60000410000 */
[----:B------:R-:W-:Y:S01]  /*1ae0*/  @!P2 FMUL.FTZ R30, R31, 1.4426950216293334961 ;  /* 0x3fb8aa3b1f1ea820 */ /* 0x000fe20000410000 */
[----:B------:R-:W-:Y:S02]  /*1af0*/  HFMA2 R31, -RZ, RZ, 0, 0 ;  /* 0x00000000ff1f7431 */ /* 0x000fe400000001ff */
[----:B------:R-:W-:Y:S04]  /*1b00*/  @!P2 MUFU.EX2 R28, R28 ;  /* 0x0000001c001ca308 */ /* 0x000fe80000000800 */
[----:B------:R-:W0:Y:S02]  /*1b10*/  @!P2 MUFU.EX2 R47, R30 ;  /* 0x0000001e002fa308 */ /* 0x000e240000000800 */
[----:B0-----:R-:W-:-:S04]  /*1b20*/  @!P2 FADD.FTZ R47, R28, -R47 ;  /* 0x8000002f1c2fa221 */ /* 0x001fc80000010000 */
[----:B------:R-:W-:-:S05]  /*1b30*/  @!P2 FMUL.FTZ R31, R0, R47 ;  /* 0x0000002f001fa220 */ /* 0x000fca0000410000 */
[----:B------:R1:W-:Y:S01]  /*1b40*/  STG.E desc[UR16][R26.64], R31 ;  /* 0x0000001f1a007986 */ /* 0x0003e2000c101910 */
[----:B------:R-:W-:Y:S05]  /*1b50*/  BRA.U UP0, `(.L_x_9) ;  /* 0xfffffff900d07547 */ /* 0x000fea000b83ffff */
.L_x_8:
[----:B------:R-:W-:Y:S05]  /*1b60*/  @!P0 EXIT ;  /* 0x000000000000894d */ /* 0x000fea0003800000 */
[----:B-----5:R-:W0:Y:S01]  /*1b70*/  LDC.64 R22, c[0x0][0x408] ;  /* 0x00010200ff167b82 */ /* 0x020e220000000a00 */
[----:B------:R-:W2:Y:S01]  /*1b80*/  LDCU.64 UR14, c[0x0][0x380] ;  /* 0x00007000ff0e77ac */ /* 0x000ea20008000a00 */
[----:B------:R-:W-:Y:S01]  /*1b90*/  IMAD.U32 R9, RZ, RZ, UR4 ;  /* 0x00000004ff097e24 */ /* 0x000fe2000f8e00ff */
[----:B------:R-:W-:Y:S01]  /*1ba0*/  MOV R4, R8 ;  /* 0x0000000800047202 */ /* 0x000fe20000000f00 */
[----:B------:R-:W-:Y:S01]  /*1bb0*/  IMAD.MOV.U32 R6, RZ, RZ, R10 ;  /* 0x000000ffff067224 */ /* 0x000fe200078e000a */
[----:B------:R-:W3:Y:S01]  /*1bc0*/  LDCU.64 UR12, c[0x0][0x3a8] ;  /* 0x00007500ff0c77ac */ /* 0x000ee20008000a00 */
[----:B------:R-:W-:Y:S02]  /*1bd0*/  ISETP.GE.U32.AND P0, PT, R12, R14, PT ;  /* 0x0000000e0c00720c */ /* 0x000fe40003f06070 */
[----:B------:R-:W-:Y:S01]  /*1be0*/  IMAD.WIDE.U32 R6, R9, UR8, R6 ;  /* 0x0000000809067c25 */ /* 0x000fe2000f8e0006 */
[----:B------:R-:W-:Y:S01]  /*1bf0*/  UIMAD UR7, UR5, UR8, URZ ;  /* 0x00000008050772a4 */ /* 0x000fe2000f8e02ff */
[----:B------:R-:W-:Y:S01]  /*1c00*/  ISETP.GE.OR.EX P0, PT, R13, R15, P1, P0 ;  /* 0x0000000f0d00720c */ /* 0x000fe20000f06700 */
[----:B------:R-:W-:-:S02]  /*1c10*/  USHF.L.U64.HI UR10, UR8, 0x2, UR9 ;  /* 0x00000002080a7899 */ /* 0x000fc40008010209 */
[----:B------:R-:W-:Y:S01]  /*1c20*/  UIMAD UR7, UR4, UR9, UR7 ;  /* 0x00000009040772a4 */ /* 0x000fe2000f8e0207 */
[----:B------:R-:W-:Y:S01]  /*1c30*/  IADD3 R16, P3, PT, R16, R6, RZ ;  /* 0x0000000610107210 */ /* 0x000fe20007f7e0ff */
[----:B------:R-:W-:-:S04]  /*1c40*/  USHF.L.U32 UR8, UR8, 0x2, URZ ;  /* 0x0000000208087899 */ /* 0x000fc800080006ff */
[----:B------:R-:W-:Y:S02]  /*1c50*/  IADD3.X R7, PT, PT, R21, UR7, R7, P3, !PT ;  /* 0x0000000715077c10 */ /* 0x000fe40009ffe407 */
[----:B--2---:R-:W-:Y:S01]  /*1c60*/  LEA R6, P3, R16, UR14, 0x2 ;  /* 0x0000000e10067c11 */ /* 0x004fe2000f8610ff */
[----:B0-----:R-:W-:-:S03]  /*1c70*/  IMAD.WIDE.U32 R4, R22, UR4, R4 ;  /* 0x0000000416047c25 */ /* 0x001fc6000f8e0004 */
[----:B------:R-:W-:Y:S01]  /*1c80*/  LEA.HI.X R7, R16, UR15, R7, 0x2, P3 ;  /* 0x0000000f10077c11 */ /* 0x000fe200098f1407 */
[----:B------:R-:W-:Y:S01]  /*1c90*/  IMAD R8, R22, UR5, RZ ;  /* 0x0000000516087c24 */ /* 0x000fe2000f8e02ff */
[----:B------:R-:W-:-:S03]  /*1ca0*/  IADD3 R10, P2, PT, R18, R4, RZ ;  /* 0x00000004120a7210 */ /* 0x000fc60007f5e0ff */
[----:B------:R-:W-:Y:S01]  /*1cb0*/  IMAD R9, R23, UR4, R8 ;  /* 0x0000000417097c24 */ /* 0x000fe2000f8e0208 */
[----:B---3--:R-:W-:Y:S02]  /*1cc0*/  LEA R13, P1, R10, UR12, 0x2 ;  /* 0x0000000c0a0d7c11 */ /* 0x008fe4000f8210ff */
[----:B------:R-:W-:Y:S02]  /*1cd0*/  SHF.L.U64.HI R23, R22, 0x2, R23 ;  /* 0x0000000216177819 */ /* 0x000fe40000010217 */
[----:B------:R-:W-:-:S04]  /*1ce0*/  IADD3.X R5, PT, PT, R2, R5, R9, P2, !PT ;  /* 0x0000000502057210 */ /* 0x000fc800017fe409 */
[----:B------:R-:W-:-:S07]  /*1cf0*/  LEA.HI.X R10, R10, UR13, R5, 0x2, P1 ;  /* 0x0000000d0a0a7c11 */ /* 0x000fce00088f1405 */
.L_x_10:
[----:B0-----:R-:W-:Y:S01]  /*1d00*/  IMAD.MOV.U32 R4, RZ, RZ, R6 ;  /* 0x000000ffff047224 */ /* 0x001fe200078e0006 */
[----:B------:R-:W-:Y:S01]  /*1d10*/  MOV R5, R7 ;  /* 0x0000000700057202 */ /* 0x000fe20000000f00 */
[----:B------:R-:W-:Y:S01]  /*1d20*/  @!P0 IMAD.MOV.U32 R6, RZ, RZ, R13 ;  /* 0x000000ffff068224 */ /* 0x000fe200078e000d */
[----:B------:R-:W-:-:S03]  /*1d30*/  @!P0 MOV R7, R10 ;  /* 0x0000000a00078202 */ /* 0x000fc60000000f00 */
[----:B------:R-:W2:Y:S04]  /*1d40*/  @!P0 LDG.E R8, desc[UR16][R4.64] ;  /* 0x0000001004088981 */ /* 0x000ea8000c1e1900 */
[----:B------:R0:W3:Y:S01]  /*1d50*/  @!P0 LDG.E.CONSTANT R2, desc[UR16][R6.64] ;  /* 0x0000001006028981 */ /* 0x0000e2000c1e9900 */
[----:B------:R-:W-:Y:S01]  /*1d60*/  UIADD3 UR20, UP0, UPT, UR20, -0x1, URZ ;  /* 0xffffffff14147890 */ /* 0x000fe2000ff1e0ff */
[----:B------:R-:W-:-:S03]  /*1d70*/  LEA R13, P1, R22, R13, 0x2 ;  /* 0x0000000d160d7211 */ /* 0x000fc600078210ff */
[----:B------:R-:W-:Y:S01]  /*1d80*/  UIADD3.X UR6, UPT, UPT, UR6, -0x1, URZ, UP0, !UPT ;  /* 0xffffffff06067890 */ /* 0x000fe200087fe4ff */
[----:B------:R-:W-:Y:S01]  /*1d90*/  IADD3.X R10, PT, PT, R10, R23, RZ, P1, !PT ;  /* 0x000000170a0a7210 */ /* 0x000fe20000ffe4ff */
[----:B------:R-:W-:Y:S01]  /*1da0*/  UISETP.NE.U32.AND UP0, UPT, UR20, URZ, UPT ;  /* 0x000000ff1400728c */ /* 0x000fe2000bf05070 */
[----:B0-----:R-:W-:-:S03]  /*1db0*/  IADD3 R6, P2, PT, R4, UR8, RZ ;  /* 0x0000000804067c10 */ /* 0x001fc6000ff5e0ff */
[----:B------:R-:W-:Y:S01]  /*1dc0*/  UISETP.NE.AND.EX UP0, UPT, UR6, URZ, UPT, UP0 ;  /* 0x000000ff0600728c */ /* 0x000fe2000bf05300 */
[----:B------:R-:W-:Y:S01]  /*1dd0*/  IADD3.X R7, PT, PT, R5, UR10, RZ, P2, !PT ;  /* 0x0000000a05077c10 */ /* 0x000fe200097fe4ff */
[----:B--2---:R-:W-:-:S04]  /*1de0*/  @!P0 FADD.FTZ R9, R3, R8 ;  /* 0x0000000803098221 */ /* 0x004fc80000010000 */
[C---:B---3--:R-:W-:Y:S01]  /*1df0*/  @!P0 FADD.FTZ R9, -R2.reuse, R9 ;  /* 0x0000000902098221 */ /* 0x048fe20000010100 */
[----:B------:R-:W-:-:S03]  /*1e00*/  @!P0 FMUL.FTZ R8, R2, 1.4426950216293334961 ;  /* 0x3fb8aa3b02088820 */ /* 0x000fc60000410000 */
[----:B------:R-:W-:Y:S01]  /*1e10*/  @!P0 FMUL.FTZ R2, R9, 1.4426950216293334961 ;  /* 0x3fb8aa3b09028820 */ /* 0x000fe20000410000 */
[----:B------:R-:W-:Y:S02]  /*1e20*/  IMAD.MOV.U32 R9, RZ, RZ, RZ ;  /* 0x000000ffff097224 */ /* 0x000fe400078e00ff */
[----:B------:R-:W-:Y:S04]  /*1e30*/  @!P0 MUFU.EX2 R8, R8 ;  /* 0x0000000800088308 */ /* 0x000fe80000000800 */
[----:B------:R-:W0:Y:S02]  /*1e40*/  @!P0 MUFU.EX2 R11, R2 ;  /* 0x00000002000b8308 */ /* 0x000e240000000800 */
[----:B0-----:R-:W-:-:S04]  /*1e50*/  @!P0 FADD.FTZ R11, R8, -R11 ;  /* 0x8000000b080b8221 */ /* 0x001fc80000010000 */
[----:B------:R-:W-:-:S05]  /*1e60*/  @!P0 FMUL.FTZ R9, R0, R11 ;  /* 0x0000000b00098220 */ /* 0x000fca0000410000 */
[----:B------:R0:W-:Y:S01]  /*1e70*/  STG.E desc[UR16][R4.64], R9 ;  /* 0x0000000904007986 */ /* 0x0001e2000c101910 */
[----:B------:R-:W-:Y:S05]  /*1e80*/  BRA.U UP0, `(.L_x_10) ;  /* 0xfffffffd009c7547 */ /* 0x000fea000b83ffff */
[----:B------:R-:W-:Y:S05]  /*1e90*/  EXIT ;  /* 0x000000000000794d */ /* 0x000fea0003800000 */
.L_x_11:
[----:B------:R-:W-:-:S00]  /*1ea0*/  BRA `(.L_x_11) ;  /* 0xfffffffc00fc7947 */ /* 0x000fc0000383ffff */
[----:B------:R-:W-:-:S00]  /*1eb0*/  NOP ;  /* 0x0000000000007918 */ /* 0x000fc00000000000 */
        /* <DEDUP_REMOVED lines=12> */
.L_x_496:


//--------------------- .text._ZN2at6native43_GLOBAL__N__c95f0927_10_LossCTC_cu_88d8892b45ctc_loss_backward_collect_nonblank_gpu_kernelIfiEEvPT_PKS3_lS6_S6_S6_PKlPKT0_S8_S6_llllllllllllS8_llb --------------------------
	.section	.text._ZN2at6native43_GLOBAL__N__c95f0927_10_LossCTC_cu_88d8892b45ctc_loss_backward_collect_nonblank_gpu_kernelIfiEEvPT_PKS3_lS6_S6_S6_PKlPKT0_S8_S6_llllllllllllS8_llb,"ax",@progbits
	.align	128
.text._ZN2at6native43_GLOBAL__N__c95f0927_10_LossCTC_cu_88d8892b45ctc_loss_backward_collect_nonblank_gpu_kernelIfiEEvPT_PKS3_lS6_S6_S6_PKlPKT0_S8_S6_llllllllllllS8_llb:
        .type           _ZN2at6native43_GLOBAL__N__c95f0927_10_LossCTC_cu_88d8892b45ctc_loss_backward_collect_nonblank_gpu_kernelIfiEEvPT_PKS3_lS6_S6_S6_PKlPKT0_S8_S6_llllllllllllS8_llb,@function
        .size           _ZN2at6native43_GLOBAL__N__c95f0927_10_LossCTC_cu_88d8892b45ctc_loss_backward_collect_nonblank_gpu_kernelIfiEEvPT_PKS3_lS6_S6_S6_PKlPKT0_S8_S6_llllllllllllS8_llb,(.L_x_497 - _ZN2at6native43_GLOBAL__N__c95f0927_10_LossCTC_cu_88d8892b45ctc_loss_backward_collect_nonblank_gpu_kernelIfiEEvPT_PKS3_lS6_S6_S6_PKlPKT0_S8_S6_llllllllllllS8_llb)
        .other          _ZN2at6native43_GLOBAL__N__c95f0927_10_LossCTC_cu_88d8892b45ctc_loss_backward_collect_nonblank_gpu_kernelIfiEEvPT_PKS3_lS6_S6_S6_PKlPKT0_S8_S6_llllllllllllS8_llb,@"STO_CUDA_ENTRY STV_DEFAULT"
_ZN2at6native43_GLOBAL__N__c95f0927_10_LossCTC_cu_88d8892b45ctc_loss_backward_collect_nonblank_gpu_kernelIfiEEvPT_PKS3_lS6_S6_S6_PKlPKT0_S8_S6_llllllllllllS8_llb:
[----:B------:R-:W-:Y:S01]  /*0000*/  LDC R1, c[0x0][0x37c] ;  /* 0x0000df00ff017b82 */ /* 0x000fe20000000800 */
[----:B------:R-:W0:Y:S07]  /*0010*/  S2R R5, SR_TID.Y ;  /* 0x0000000000057919 */ /* 0x000e2e0000002200 */
[----:B------:R-:W0:Y:S01]  /*0020*/  S2UR UR4, SR_CTAID.Y ;  /* 0x00000000000479c3 */ /* 0x000e220000002600 */
[----:B------:R-:W1:Y:S01]  /*0030*/  LDCU.64 UR6, c[0x0][0x440] ;  /* 0x00008800ff0677ac */ /* 0x000e620008000a00 */
[----:B------:R-:W-:Y:S01]  /*0040*/  IMAD.MOV.U32 R3, RZ, RZ, RZ ;  /* 0x000000ffff037224 */ /* 0x000fe200078e00ff */
[----:B------:R-:W2:Y:S05]  /*0050*/  S2R R2, SR_TID.X ;  /* 0x0000000000027919 */ /* 0x000eaa0000002100 */
[----:B------:R-:W0:Y:S08]  /*0060*/  LDC R0, c[0x0][0x364] ;  /* 0x0000d900ff007b82 */ /* 0x000e300000000800 */
[----:B------:R-:W2:Y:S08]  /*0070*/  S2UR UR5, SR_CTAID.X ;  /* 0x00000000000579c3 */ /* 0x000eb00000002500 */
[----:B------:R-:W2:Y:S01]  /*0080*/  LDC R7, c[0x0][0x360] ;  /* 0x0000d800ff077b82 */ /* 0x000ea20000000800 */
[----:B0-----:R-:W-:-:S05]  /*0090*/  IMAD R5, R0, UR4, R5 ;  /* 0x0000000400057c24 */ /* 0x001fca000f8e0205 */
[----:B-1----:R-:W-:-:S04]  /*00a0*/  ISETP.GE.U32.AND P0, PT, R5, UR6, PT ;  /* 0x0000000605007c0c */ /* 0x002fc8000bf06070 */
[----:B------:R-:W-:Y:S01]  /*00b0*/  ISETP.GE.AND.EX P0, PT, RZ, UR7, PT, P0 ;  /* 0x00000007ff007c0c */ /* 0x000fe2000bf06300 */
[----:B--2---:R-:W-:-:S12]  /*00c0*/  IMAD.WIDE.U32 R6, R7, UR5, R2 ;  /* 0x0000000507067c25 */ /* 0x004fd8000f8e0002 */
[----:B------:R-:W-:Y:S05]  /*00d0*/  @P0 EXIT ;  /* 0x000000000000094d */ /* 0x000fea0003800000 */
[----:B------:R-:W0:Y:S01]  /*00e0*/  LDCU.64 UR4, c[0x0][0x3c0] ;  /* 0x00007800ff0477ac */ /* 0x000e220008000a00 */
[----:B------:R-:W-:Y:S01]  /*00f0*/  IMAD.SHL.U32 R0, R5, 0x8, RZ ;  /* 0x0000000805007824 */ /* 0x000fe200078e00ff */
[----:B------:R-:W-:Y:S01]  /*0100*/  SHF.R.U32.HI R4, RZ, 0x1d, R5 ;  /* 0x0000001dff047819 */ /* 0x000fe20000011605 */
[----:B------:R-:W1:Y:S03]  /*0110*/  LDCU.64 UR12, c[0x0][0x358] ;  /* 0x00006b00ff0c77ac */ /* 0x000e660008000a00 */
[----:B0-----:R-:W-:-:S04]  /*0120*/  IADD3 R2, P0, PT, R0, UR4, RZ ;  /* 0x0000000400027c10 */ /* 0x001fc8000ff1e0ff */
[----:B------:R-:W-:Y:S01]  /*0130*/  IADD3.X R3, PT, PT, R4, UR5, RZ, P0, !PT ;  /* 0x0000000504037c10 */ /* 0x000fe200087fe4ff */
[----:B------:R-:W0:Y:S05]  /*0140*/  LDCU.64 UR4, c[0x0][0x3b0] ;  /* 0x00007600ff0477ac */ /* 0x000e2a0008000a00 */
[----:B-1----:R-:W2:Y:S01]  /*0150*/  LDG.E.64.CONSTANT R2, desc[UR12][R2.64] ;  /* 0x0000000c02027981 */ /* 0x002ea2000c1e9b00 */
[----:B0-----:R-:W-:-:S04]  /*0160*/  IADD3 R36, P1, PT, R0, UR4, RZ ;  /* 0x0000000400247c10 */ /* 0x001fc8000ff3e0ff */
[----:B------:R-:W-:Y:S02]  /*0170*/  IADD3.X R37, PT, PT, R4, UR5, RZ, P1, !PT ;  /* 0x0000000504257c10 */ /* 0x000fe40008ffe4ff */
[----:B--2---:R-:W-:-:S04]  /*0180*/  ISETP.GE.U32.AND P0, PT, R6, R2, PT ;  /* 0x000000020600720c */ /* 0x004fc80003f06070 */
[----:B------:R-:W-:-:S13]  /*0190*/  ISETP.GE.AND.EX P0, PT, R7, R3, PT, P0 ;  /* 0x000000030700720c */ /* 0x000fda0003f06300 */
[----:B------:R-:W-:Y:S05]  /*01a0*/  @P0 EXIT ;  /* 0x000000000000094d */ /* 0x000fea0003800000 */
[----:B------:R-:W0:Y:S01]  /*01b0*/  LDCU.64 UR8, c[0x0][0x3c8] ;  /* 0x00007900ff0877ac */ /* 0x000e220008000a00 */
[----:B------:R-:W2:Y:S01]  /*01c0*/  LDG.E.64.CONSTANT R36, desc[UR12][R36.64] ;  /* 0x0000000c24247981 */ /* 0x000ea2000c1e9b00 */
[----:B------:R-:W1:Y:S01]  /*01d0*/  LDCU.128 UR4, c[0x0][0x430] ;  /* 0x00008600ff0477ac */ /* 0x000e620008000c00 */
[----:B------:R-:W3:Y:S01]  /*01e0*/  LDCU.64 UR10, c[0x0][0x390] ;  /* 0x00007200ff0a77ac */ /* 0x000ee20008000a00 */
[----:B------:R-:W4:Y:S01]  /*01f0*/  LDCU.64 UR14, c[0x0][0x388] ;  /* 0x00007100ff0e77ac */ /* 0x000f220008000a00 */
[----:B0-----:R-:W-:-:S04]  /*0200*/  LEA R8, P1, R5, UR8, 0x2 ;  /* 0x0000000805087c11 */ /* 0x001fc8000f8210ff */
[----:B------:R-:W-:Y:S01]  /*0210*/  LEA.HI.X R9, R5, UR9, RZ, 0x2, P1 ;  /* 0x0000000905097c11 */ /* 0x000fe200088f14ff */
[----:B------:R-:W0:Y:S01]  /*0220*/  LDCU.64 UR8, c[0x0][0x3b8] ;  /* 0x00007700ff0877ac */ /* 0x000e220008000a00 */
[----:B-1----:R-:W-:-:S03]  /*0230*/  IADD3 R2, P0, PT, R0, UR4, RZ ;  /* 0x0000000400027c10 */ /* 0x002fc6000ff1e0ff */
[----:B------:R4:W5:Y:S01]  /*0240*/  LDG.E.CONSTANT R0, desc[UR12][R8.64] ;  /* 0x0000000c08007981 */ /* 0x000962000c1e9900 */
[----:B------:R-:W-:Y:S01]  /*0250*/  IADD3.X R3, PT, PT, R4, UR5, RZ, P0, !PT ;  /* 0x0000000504037c10 */ /* 0x000fe200087fe4ff */
[----:B------:R-:W1:Y:S05]  /*0260*/  LDCU.U8 UR4, c[0x0][0x448] ;  /* 0x00008900ff0477ac */ /* 0x000e6a0008000000 */
[----:B------:R-:W5:Y:S01]  /*0270*/  LDG.E.64.CONSTANT R2, desc[UR12][R2.64] ;  /* 0x0000000c02027981 */ /* 0x000f62000c1e9b00 */
[----:B------:R-:W-:Y:S01]  /*0280*/  IMAD R13, R7, UR6, RZ ;  /* 0x00000006070d7c24 */ /* 0x000fe2000f8e02ff */
[----:B-1----:R-:W-:Y:S01]  /*0290*/  UPRMT UR4, UR4, 0x8880, URZ ;  /* 0x0000888004047896 */ /* 0x002fe200080000ff */
[----:B---3--:R-:W-:-:S04]  /*02a0*/  IMAD.WIDE.U32 R10, R5, UR10, RZ ;  /* 0x0000000a050a7c25 */ /* 0x008fc8000f8e00ff */
[----:B------:R-:W-:Y:S01]  /*02b0*/  IMAD R13, R6, UR7, R13 ;  /* 0x00000007060d7c24 */ /* 0x000fe2000f8e020d */
[----:B----4-:R-:W-:Y:S01]  /*02c0*/  LEA R8, P2, R10, UR14, 0x2 ;  /* 0x0000000e0a087c11 */ /* 0x010fe2000f8410ff */
[----:B------:R-:W-:-:S05]  /*02d0*/  IMAD R9, R5, UR11, R11 ;  /* 0x0000000b05097c24 */ /* 0x000fca000f8e020b */
[----:B------:R-:W-:Y:S02]  /*02e0*/  LEA.HI.X R9, R10, UR15, R9, 0x2, P2 ;  /* 0x0000000f0a097c11 */ /* 0x000fe400090f1409 */
[----:B--2---:R-:W-:Y:S02]  /*02f0*/  ISETP.LT.U32.AND P1, PT, R36, 0x1, PT ;  /* 0x000000012400780c */ /* 0x004fe40003f21070 */
[----:B-----5:R-:W-:-:S04]  /*0300*/  FSETP.NEU.FTZ.AND P0, PT, R0, +INF , PT ;  /* 0x7f8000000000780b */ /* 0x020fc80003f1d000 */
[----:B------:R-:W-:-:S04]  /*0310*/  ISETP.NE.AND P0, PT, RZ, UR4, !P0 ;  /* 0x00000004ff007c0c */ /* 0x000fc8000c705270 */
[----:B------:R-:W-:Y:S01]  /*0320*/  ISETP.LT.OR.EX P0, PT, R37, RZ, P0, P1 ;  /* 0x000000ff2500720c */ /* 0x000fe20000701710 */
[----:B------:R-:W-:-:S05]  /*0330*/  IMAD.WIDE.U32 R2, R6, UR6, R2 ;  /* 0x0000000606027c25 */ /* 0x000fca000f8e0002 */
[----:B------:R-:W-:Y:S02]  /*0340*/  IADD3 R3, PT, PT, R3, R13, RZ ;  /* 0x0000000d03037210 */ /* 0x000fe40007ffe0ff */
[----:B0-----:R-:W-:-:S04]  /*0350*/  LEA R12, P1, R2, UR8, 0x2 ;  /* 0x00000008020c7c11 */ /* 0x001fc8000f8210ff */
[----:B------:R-:W-:Y:S01]  /*0360*/  LEA.HI.X R13, R2, UR9, R3, 0x2, P1 ;  /* 0x00000009020d7c11 */ /* 0x000fe200088f1403 */
[----:B------:R-:W-:Y:S08]  /*0370*/  @P0 EXIT ;  /* 0x000000000000094d */ /* 0x000ff00003800000 */
[----:B------:R0:W2:Y:S01]  /*0380*/  LDG.E.CONSTANT R3, desc[UR12][R12.64] ;  /* 0x0000000c0c037981 */ /* 0x0000a2000c1e9900 */
[----:B------:R-:W1:Y:S01]  /*0390*/  LDCU.128 UR4, c[0x0][0x3d0] ;  /* 0x00007a00ff0477ac */ /* 0x000e620008000c00 */
[----:B------:R-:W3:Y:S02]  /*03a0*/  LDC.64 R18, c[0x0][0x410] ;  /* 0x00010400ff127b82 */ /* 0x000ee40000000a00 */
[----:B------:R4:W5:Y:S01]  /*03b0*/  LDG.E.CONSTANT R2, desc[UR12][R8.64] ;  /* 0x0000000c08027981 */ /* 0x000962000c1e9900 */
[----:B------:R-:W0:Y:S01]  /*03c0*/  LDCU.128 UR16, c[0x0][0x3f0] ;  /* 0x00007e00ff1077ac */ /* 0x000e220008000c00 */
[----:B------:R-:W4:Y:S01]  /*03d0*/  LDCU.128 UR8, c[0x0][0x420] ;  /* 0x00008400ff0877ac */ /* 0x000f220008000c00 */
[----:B------:R-:W4:Y:S01]  /*03e0*/  LDCU.64 UR22, c[0x0][0x410] ;  /* 0x00008200ff1677ac */ /* 0x000f220008000a00 */
[----:B------:R-:W4:Y:S01]  /*03f0*/  LDCU.64 UR24, c[0x0][0x428] ;  /* 0x00008500ff1877ac */ /* 0x000f220008000a00 */
[C---:B-1----:R-:W-:Y:S01]  /*0400*/  IMAD.WIDE.U32 R14, R5.reuse, UR6, RZ ;  /* 0x00000006050e7c25 */ /* 0x042fe2000f8e00ff */
[----:B------:R-:W1:Y:S03]  /*0410*/  LDCU.64 UR20, c[0x0][0x3e0] ;  /* 0x00007c00ff1477ac */ /* 0x000e660008000a00 */
[C---:B------:R-:W-:Y:S01]  /*0420*/  IMAD R33, R5.reuse, UR7, R15 ;  /* 0x0000000705217c24 */ /* 0x040fe2000f8e020f */
[----:B------:R-:W1:Y:S01]  /*0430*/  LDCU.64 UR14, c[0x0][0x400] ;  /* 0x00008000ff0e77ac */ /* 0x000e620008000a00 */
[----:B------:R-:W1:Y:S01]  /*0440*/  LDCU.64 UR6, c[0x0][0x418] ;  /* 0x00008300ff0677ac */ /* 0x000e620008000a00 */
[----:B------:R-:W-:Y:S01]  /*0450*/  ISETP.GE.U32.AND P0, PT, R36, 0x4, PT ;  /* 0x000000042400780c */ /* 0x000fe20003f06070 */
[----:B0-----:R-:W-:Y:S01]  /*0460*/  IMAD.WIDE.U32 R10, R5, UR16, RZ ;  /* 0x00000010050a7c25 */ /* 0x001fe2000f8e00ff */
[----:B------:R-:W-:-:S02]  /*0470*/  SHF.L.U64.HI R12, R6, 0x1, R7 ;  /* 0x00000001060c7819 */ /* 0x000fc40000010207 */
[----:B------:R-:W-:Y:S01]  /*0480*/  ISETP.GE.U32.AND.EX P0, PT, R37, RZ, PT, P0 ;  /* 0x000000ff2500720c */ /* 0x000fe20003f06100 */
[----:B------:R-:W-:Y:S02]  /*0490*/  IMAD R11, R5, UR17, R11 ;  /* 0x00000011050b7c24 */ /* 0x000fe4000f8e020b */
[----:B----4-:R-:W-:Y:S02]  /*04a0*/  IMAD R8, R12, UR10, RZ ;  /* 0x0000000a0c087c24 */ /* 0x010fe4000f8e02ff */
[----:B------:R-:W-:Y:S02]  /*04b0*/  IMAD.SHL.U32 R7, R6, 0x2, RZ ;  /* 0x0000000206077824 */ /* 0x000fe400078e00ff */
[----:B------:R-:W-:Y:S01]  /*04c0*/  IMAD R12, R12, UR22, RZ ;  /* 0x000000160c0c7c24 */ /* 0x000fe2000f8e02ff */
[----:B------:R-:W-:Y:S01]  /*04d0*/  MOV R16, UR24 ;  /* 0x0000001800107c02 */ /* 0x000fe20008000f00 */
[----:B------:R-:W-:Y:S02]  /*04e0*/  IMAD.MOV.U32 R32, RZ, RZ, R14 ;  /* 0x000000ffff207224 */ /* 0x000fe400078e000e */
[----:B------:R-:W-:-:S02]  /*04f0*/  IMAD.U32 R17, RZ, RZ, UR25 ;  /* 0x00000019ff117e24 */ /* 0x000fc4000f8e00ff */
[----:B------:R-:W-:Y:S02]  /*0500*/  IMAD R21, R7, UR23, R12 ;  /* 0x0000001707157c24 */ /* 0x000fe4000f8e020c */
[----:B-1----:R-:W-:Y:S01]  /*0510*/  IMAD.WIDE.U32 R12, R5, UR6, RZ ;  /* 0x00000006050c7c25 */ /* 0x002fe2000f8e00ff */
[----:B------:R-:W-:Y:S03]  /*0520*/  BSSY.RECONVERGENT B0, `(.L_x_12) ;  /* 0x00000a1000007945 */ /* 0x000fe60003800200 */
[----:B------:R-:W-:-:S04]  /*0530*/  IMAD.WIDE.U32 R16, R7, UR10, R16 ;  /* 0x0000000a07107c25 */ /* 0x000fc8000f8e0010 */
[----:B---3--:R-:W-:-:S04]  /*0540*/  IMAD.WIDE.U32 R14, R7, UR22, R18 ;  /* 0x00000016070e7c25 */ /* 0x008fc8000f8e0012 */
[----:B------:R-:W-:Y:S02]  /*0550*/  IMAD R9, R7, UR11, R8 ;  /* 0x0000000b07097c24 */ /* 0x000fe4000f8e0208 */
[----:B------:R-:W-:Y:S01]  /*0560*/  HFMA2 R7, -RZ, RZ, 0, 0 ;  /* 0x00000000ff077431 */ /* 0x000fe200000001ff */
[----:B------:R-:W-:Y:S01]  /*0570*/  IADD3 R28, P3, PT, R12, R16, RZ ;  /* 0x000000100c1c7210 */ /* 0x000fe20007f7e0ff */
[----:B------:R-:W-:Y:S01]  /*0580*/  IMAD.IADD R9, R17, 0x1, R9 ;  /* 0x0000000111097824 */ /* 0x000fe200078e0209 */
[----:B--2---:R-:W-:Y:S01]  /*0590*/  SHF.R.S32.HI R4, RZ, 0x1f, R3 ;  /* 0x0000001fff047819 */ /* 0x004fe20000011403 */
[----:B------:R-:W-:-:S04]  /*05a0*/  IMAD.WIDE.U32 R34, R3, UR18, R10 ;  /* 0x0000001203227c25 */ /* 0x000fc8000f8e000a */
[C---:B------:R-:W-:Y:S02]  /*05b0*/  IMAD R6, R4.reuse, UR18, RZ ;  /* 0x0000001204067c24 */ /* 0x040fe4000f8e02ff */
[----:B------:R-:W-:Y:S02]  /*05c0*/  IMAD R4, R4, UR20, RZ ;  /* 0x0000001404047c24 */ /* 0x000fe4000f8e02ff */
[----:B------:R-:W-:-:S04]  /*05d0*/  IMAD.WIDE.U32 R10, R5, UR14, RZ ;  /* 0x0000000e050a7c25 */ /* 0x000fc8000f8e00ff */
[C---:B------:R-:W-:Y:S02]  /*05e0*/  IMAD R27, R3.reuse, UR19, R6 ;  /* 0x00000013031b7c24 */ /* 0x040fe4000f8e0206 */
[----:B------:R-:W-:-:S04]  /*05f0*/  IMAD.WIDE.U32 R32, R3, UR20, R32 ;  /* 0x0000001403207c25 */ /* 0x000fc8000f8e0020 */
[----:B------:R-:W-:Y:S02]  /*0600*/  IMAD R25, R3, UR21, R4 ;  /* 0x0000001503197c24 */ /* 0x000fe4000f8e0204 */
[C---:B------:R-:W-:Y:S01]  /*0610*/  IMAD R3, R5.reuse, UR15, R11 ;  /* 0x0000000f05037c24 */ /* 0x040fe2000f8e020b */
[----:B------:R-:W0:Y:S01]  /*0620*/  LDCU.64 UR14, c[0x0][0x408] ;  /* 0x00008100ff0e77ac */ /* 0x000e220008000a00 */
[----:B------:R-:W-:Y:S01]  /*0630*/  IMAD R4, R5, UR7, R13 ;  /* 0x0000000705047c24 */ /* 0x000fe2000f8e020d */
[----:B------:R-:W-:Y:S01]  /*0640*/  IADD3 R30, P2, PT, R10, R14, RZ ;  /* 0x0000000e0a1e7210 */ /* 0x000fe20007f5e0ff */
[----:B------:R-:W-:Y:S01]  /*0650*/  IMAD.MOV.U32 R5, RZ, RZ, RZ ;  /* 0x000000ffff057224 */ /* 0x000fe200078e00ff */
[----:B------:R-:W-:Y:S01]  /*0660*/  IADD3 R27, PT, PT, R35, R27, RZ ;  /* 0x0000001b231b7210 */ /* 0x000fe20007ffe0ff */
[----:B------:R-:W-:Y:S02]  /*0670*/  IMAD.IADD R6, R15, 0x1, R21 ;  /* 0x000000010f067824 */ /* 0x000fe400078e0215 */
[----:B------:R-:W-:Y:S01]  /*0680*/  IMAD.IADD R25, R33, 0x1, R25 ;  /* 0x0000000121197824 */ /* 0x000fe200078e0219 */
[----:B------:R-:W-:Y:S07]  /*0690*/  @!P0 BRA `(.L_x_13) ;  /* 0x0000000800248947 */ /* 0x000fee0003800000 */
[----:B------:R-:W1:Y:S01]  /*06a0*/  LDCU.128 UR16, c[0x0][0x3a0] ;  /* 0x00007400ff1077ac */ /* 0x000e620008000c00 */
[C---:B------:R-:W-:Y:S01]  /*06b0*/  SHF.L.U32 R5, R16.reuse, 0x2, RZ ;  /* 0x0000000210057819 */ /* 0x040fe200000006ff */
[----:B------:R-:W2:Y:S01]  /*06c0*/  LDC.64 R22, c[0x0][0x3e8] ;  /* 0x0000fa00ff167b82 */ /* 0x000ea20000000a00 */
[----:B------:R-:W-:Y:S01]  /*06d0*/  SHF.L.U64.HI R13, R16, 0x2, R9 ;  /* 0x00000002100d7819 */ /* 0x000fe20000010209 */
[----:B------:R-:W3:Y:S01]  /*06e0*/  LDCU.64 UR6, c[0x0][0x380] ;  /* 0x00007000ff0677ac */ /* 0x000ee20008000a00 */
[----:B------:R-:W-:Y:S01]  /*06f0*/  LEA R8, P0, R12, R5, 0x2 ;  /* 0x000000050c087211 */ /* 0x000fe200078010ff */
[C---:B------:R-:W-:Y:S01]  /*0700*/  IMAD.SHL.U32 R5, R14.reuse, 0x4, RZ ;  /* 0x000000040e057824 */ /* 0x040fe200078e00ff */
[----:B------:R-:W-:Y:S01]  /*0710*/  SHF.L.U64.HI R15, R14, 0x2, R6 ;  /* 0x000000020e0f7819 */ /* 0x000fe20000010206 */
[----:B------:R-:W4:Y:S01]  /*0720*/  LDCU.64 UR10, c[0x0][0x398] ;  /* 0x00007300ff0a77ac */ /* 0x000f220008000a00 */
[----:B------:R-:W-:Y:S01]  /*0730*/  LEA.HI.X R13, R12, R13, R4, 0x2, P0 ;  /* 0x0000000d0c0d7211 */ /* 0x000fe200000f1404 */
[----:B0-----:R-:W-:Y:S01]  /*0740*/  IMAD.U32 R18, RZ, RZ, UR14 ;  /* 0x0000000eff127e24 */ /* 0x001fe2000f8e00ff */
[----:B------:R-:W-:-:S02]  /*0750*/  LEA R14, P1, R10, R5, 0x2 ;  /* 0x000000050a0e7211 */ /* 0x000fc400078210ff */
[----:B------:R-:W-:Y:S01]  /*0760*/  MOV R20, UR4 ;  /* 0x0000000400147c02 */ /* 0x000fe20008000f00 */
[----:B------:R-:W-:Y:S01]  /*0770*/  IMAD.WIDE.U32 R18, R18, 0x4, RZ ;  /* 0x0000000412127825 */ /* 0x000fe200078e00ff */
[----:B------:R-:W-:Y:S02]  /*0780*/  LEA.HI.X R10, R10, R15, R3, 0x2, P1 ;  /* 0x0000000f0a0a7211 */ /* 0x000fe400008f1403 */
[----:B------:R-:W-:Y:S01]  /*0790*/  MOV R16, UR8 ;  /* 0x0000000800107c02 */ /* 0x000fe20008000f00 */
[----:B------:R-:W-:Y:S01]  /*07a0*/  IMAD.WIDE.U32 R20, R20, 0x4, RZ ;  /* 0x0000000414147825 */ /* 0x000fe200078e00ff */
[----:B-1----:R-:W-:Y:S02]  /*07b0*/  IADD3 R8, P0, PT, R8, UR16, RZ ;  /* 0x0000001008087c10 */ /* 0x002fe4000ff1e0ff */
[----:B------:R-:W-:Y:S01]  /*07c0*/  LOP3.LUT R5, R36, 0xfffffffc, RZ, 0xc0, !PT ;  /* 0xfffffffc24057812 */ /* 0x000fe200078ec0ff */
[----:B------:R-:W-:Y:S01]  /*07d0*/  IMAD.WIDE.U32 R16, R16, 0x4, RZ ;  /* 0x0000000410107825 */ /* 0x000fe200078e00ff */
[----:B---3--:R-:W-:Y:S01]  /*07e0*/  LEA R40, P1, R32, UR6, 0x2 ;  /* 0x0000000620287c11 */ /* 0x008fe2000f8210ff */
[----:B------:R-:W-:Y:S01]  /*07f0*/  USHF.L.U32 UR6, UR5, 0x2, URZ ;  /* 0x0000000205067899 */ /* 0x000fe200080006ff */
[----:B------:R-:W-:Y:S01]  /*0800*/  IADD3.X R13, PT, PT, R13, UR17, RZ, P0, !PT ;  /* 0x000000110d0d7c10 */ /* 0x000fe200087fe4ff */
[----:B------:R-:W-:Y:S01]  /*0810*/  IMAD.MOV.U32 R46, RZ, RZ, R5 ;  /* 0x000000ffff2e7224 */ /* 0x000fe200078e0005 */
[----:B----4-:R-:W-:Y:S01]  /*0820*/  IADD3 R14, P0, PT, R14, UR10, RZ ;  /* 0x0000000a0e0e7c10 */ /* 0x010fe2000ff1e0ff */
[----:B------:R-:W-:Y:S01]  /*0830*/  USHF.L.U32 UR10, UR9, 0x2, URZ ;  /* 0x00000002090a7899 */ /* 0x000fe200080006ff */
[----:B------:R-:W-:Y:S01]  /*0840*/  LEA.HI.X R41, R32, UR7, R25, 0x2, P1 ;  /* 0x0000000720297c11 */ /* 0x000fe200088f1419 */
[----:B------:R-:W-:Y:S01]  /*0850*/  USHF.L.U32 UR7, UR15, 0x2, URZ ;  /* 0x000000020f077899 */ /* 0x000fe200080006ff */
[----:B------:R-:W-:Y:S01]  /*0860*/  LEA R11, P4, R34, UR18, 0x2 ;  /* 0x00000012220b7c11 */ /* 0x000fe2000f8810ff */
[----:B------:R-:W-:Y:S01]  /*0870*/  VIADD R52, R21, UR6 ;  /* 0x0000000615347c36 */ /* 0x000fe20008000000 */
[----:B------:R-:W-:Y:S01]  /*0880*/  LOP3.LUT R7, R37, 0x7fffffff, RZ, 0xc0, !PT ;  /* 0x7fffffff25077812 */ /* 0x000fe200078ec0ff */
[----:B------:R-:W-:Y:S01]  /*0890*/  VIADD R50, R17, UR10 ;  /* 0x0000000a11327c36 */ /* 0x000fe20008000000 */
[----:B------:R-:W-:-:S02]  /*08a0*/  IADD3.X R15, PT, PT, R10, UR11, RZ, P0, !PT ;  /* 0x0000000b0a0f7c10 */ /* 0x000fc400087fe4ff */
[----:B------:R-:W-:Y:S02]  /*08b0*/  LEA.HI.X R39, R34, UR19, R27, 0x2, P4 ;  /* 0x0000001322277c11 */ /* 0x000fe4000a0f141b */
[----:B------:R-:W-:Y:S02]  /*08c0*/  MOV R10, R7 ;  /* 0x00000007000a7202 */ /* 0x000fe40000000f00 */
[----:B------:R-:W-:-:S07]  /*08d0*/  IADD3 R54, PT, PT, R19, UR7, RZ ;  /* 0x0000000713367c10 */ /* 0x000fce000fffe0ff */
.L_x_14:
[----:B------:R-:W-:Y:S01]  /*08e0*/  MOV R12, R8 ;  /* 0x00000008000c7202 */ /* 0x000fe20000000f00 */
[----:B------:R-:W3:Y:S04]  /*08f0*/  LDG.E.CONSTANT R38, desc[UR12][R14.64] ;  /* 0x0000000c0e267981 */ /* 0x000ee8000c1e9900 */
[----:B------:R-:W3:Y:S01]  /*0900*/  LDG.E.CONSTANT R47, desc[UR12][R12.64] ;  /* 0x0000000c0c2f7981 */ /* 0x000ee2000c1e9900 */
[C---:B--2---:R-:W-:Y:S02]  /*0910*/  SHF.L.U64.HI R42, R22.reuse, 0x2, R23 ;  /* 0x00000002162a7819 */ /* 0x044fe40000010217 */
[----:B------:R-:W-:-:S05]  /*0920*/  LEA R48, P0, R22, R11, 0x2 ;  /* 0x0000000b16307211 */ /* 0x000fca00078010ff */
[----:B-1----:R-:W-:Y:S01]  /*0930*/  IMAD.X R49, R39, 0x1, R42, P0 ;  /* 0x0000000127317824 */ /* 0x002fe200000e062a */
[----:B------:R-:W-:-:S04]  /*0940*/  IADD3 R44, P0, PT, R14, R18, RZ ;  /* 0x000000120e2c7210 */ /* 0x000fc80007f1e0ff */
[----:B------:R-:W-:Y:S01]  /*0950*/  IADD3.X R45, PT, PT, R15, R54, RZ, P0, !PT ;  /* 0x000000360f2d7210 */ /* 0x000fe200007fe4ff */
[----:B------:R0:W2:Y:S01]  /*0960*/  LDG.E.CONSTANT R48, desc[UR12][R48.64] ;  /* 0x0000000c30307981 */ /* 0x0000a2000c1e9900 */
[----:B------:R-:W-:-:S03]  /*0970*/  IADD3 R42, P0, PT, R8, R16, RZ ;  /* 0x00000010082a7210 */ /* 0x000fc60007f1e0ff */
[----:B------:R-:W0:Y:S02]  /*0980*/  LDG.E.CONSTANT R44, desc[UR12][R44.64] ;  /* 0x0000000c2c2c7981 */ /* 0x000e24000c1e9900 */
[----:B------:R-:W-:-:S06]  /*0990*/  IMAD.X R43, R13, 0x1, R50, P0 ;  /* 0x000000010d2b7824 */ /* 0x000fcc00000e0632 */
[----:B------:R-:W0:Y:S01]  /*09a0*/  LDG.E.CONSTANT R43, desc[UR12][R42.64] ;  /* 0x0000000c2a2b7981 */ /* 0x000e22000c1e9900 */
[----:B---3--:R-:W-:Y:S01]  /*09b0*/  FADD.FTZ R51, R38, R47 ;  /* 0x0000002f26337221 */ /* 0x008fe20000010000 */
[----:B------:R-:W-:-:S05]  /*09c0*/  MOV R38, R11 ;  /* 0x0000000b00267202 */ /* 0x000fca0000000f00 */
[----:B------:R-:W3:Y:S01]  /*09d0*/  LDG.E.CONSTANT R47, desc[UR12][R38.64] ;  /* 0x0000000c262f7981 */ /* 0x000ee2000c1e9900 */
[----:B------:R-:W-:Y:S01]  /*09e0*/  FADD.FTZ R56, R0, R51 ;  /* 0x0000003300387221 */ /* 0x000fe20000010000 */
[----:B0-----:R-:W-:-:S04]  /*09f0*/  FADD.FTZ R49, R44, R43 ;  /* 0x0000002b2c317221 */ /* 0x001fc80000010000 */
[----:B------:R-:W-:-:S04]  /*0a00*/  FADD.FTZ R49, R0, R49 ;  /* 0x0000003100317221 */ /* 0x000fc80000010000 */
[----:B--2---:R-:W-:-:S04]  /*0a10*/  FADD.FTZ R48, -R48, R49 ;  /* 0x0000003130307221 */ /* 0x004fc80000010100 */
[----:B------:R-:W-:-:S04]  /*0a20*/  FMUL.FTZ R44, R48, 1.4426950216293334961 ;  /* 0x3fb8aa3b302c7820 */ /* 0x000fc80000410000 */
[----:B------:R-:W0:Y:S01]  /*0a30*/  MUFU.EX2 R43, R44 ;  /* 0x0000002c002b7308 */ /* 0x000e220000000800 */
[----:B------:R-:W-:Y:S01]  /*0a40*/  IADD3 R48, P0, PT, R40, R20, RZ ;  /* 0x0000001428307210 */ /* 0x000fe20007f1e0ff */
[----:B------:R-:W-:-:S04]  /*0a50*/  IMAD.U32 R45, RZ, RZ, UR14 ;  /* 0x0000000eff2d7e24 */ /* 0x000fc8000f8e00ff */
[----:B------:R-:W-:Y:S01]  /*0a60*/  IMAD.X R49, R41, 0x1, R52, P0 ;  /* 0x0000000129317824 */ /* 0x000fe200000e0634 */
[----:B------:R-:W-:Y:S01]  /*0a70*/  LEA R42, P0, R22, R11, 0x3 ;  /* 0x0000000b162a7211 */ /* 0x000fe200078018ff */
[----:B------:R-:W-:Y:S01]  /*0a80*/  USHF.L.U64.HI UR6, UR14, 0x3, UR15 ;  /* 0x000000030e067899 */ /* 0x000fe2000801020f */
[----:B0----5:R-:W-:Y:S01]  /*0a90*/  FMUL.FTZ R53, R2, -R43 ;  /* 0x8000002b02357220 */ /* 0x021fe20000410000 */
[----:B---3--:R-:W-:-:S04]  /*0aa0*/  FADD.FTZ R47, -R47, R56 ;  /* 0x000000382f2f7221 */ /* 0x008fc80000010100 */
[----:B------:R-:W-:-:S06]  /*0ab0*/  FMUL.FTZ R47, R47, 1.4426950216293334961 ;  /* 0x3fb8aa3b2f2f7820 */ /* 0x000fcc0000410000 */
[----:B------:R-:W0:Y:S01]  /*0ac0*/  MUFU.EX2 R47, R47 ;  /* 0x0000002f002f7308 */ /* 0x000e220000000800 */
[----:B------:R-:W-:-:S04]  /*0ad0*/  SHF.L.U64.HI R56, R22, 0x3, R23 ;  /* 0x0000000316387819 */ /* 0x000fc80000010217 */
[----:B------:R-:W-:Y:S02]  /*0ae0*/  IADD3.X R43, PT, PT, R39, R56, RZ, P0, !PT ;  /* 0x00000038272b7210 */ /* 0x000fe400007fe4ff */
[----:B------:R-:W-:-:S03]  /*0af0*/  LEA R44, P0, R45, R14, 0x3 ;  /* 0x0000000e2d2c7211 */ /* 0x000fc600078018ff */
[----:B------:R1:W2:Y:S01]  /*0b00*/  LDG.E.CONSTANT R42, desc[UR12][R42.64] ;  /* 0x0000000c2a2a7981 */ /* 0x0002a2000c1e9900 */
[----:B0-----:R-:W-:Y:S01]  /*0b10*/  FMUL.FTZ R51, R2, -R47 ;  /* 0x8000002f02337220 */ /* 0x001fe20000410000 */
[----:B------:R-:W-:Y:S02]  /*0b20*/  MOV R47, UR8 ;  /* 0x00000008002f7c02 */ /* 0x000fe40008000f00 */
[----:B------:R-:W-:Y:S01]  /*0b30*/  IADD3.X R45, PT, PT, R15, UR6, RZ, P0, !PT ;  /* 0x000000060f2d7c10 */ /* 0x000fe200087fe4ff */
[----:B------:R-:W-:Y:S01]  /*0b40*/  USHF.L.U64.HI UR6, UR8, 0x3, UR9 ;  /* 0x0000000308067899 */ /* 0x000fe20008010209 */
[----:B------:R-:W-:Y:S04]  /*0b50*/  REDG.E.ADD.F32.FTZ.RN.STRONG.GPU desc[UR12][R40.64], R51 ;  /* 0x00000033280079a6 */ /* 0x000fe8000c12f30c */
[----:B------:R0:W-:Y:S04]  /*0b60*/  REDG.E.ADD.F32.FTZ.RN.STRONG.GPU desc[UR12][R48.64], R53 ;  /* 0x00000035300079a6 */ /* 0x0001e8000c12f30c */
[----:B------:R3:W4:Y:S01]  /*0b70*/  LDG.E.CONSTANT R44, desc[UR12][R44.64] ;  /* 0x0000000c2c2c7981 */ /* 0x000722000c1e9900 */
[----:B0-----:R-:W-:-:S04]  /*0b80*/  LEA R48, P0, R47, R8, 0x3 ;  /* 0x000000082f307211 */ /* 0x001fc800078018ff */
[----:B------:R-:W-:-:S06]  /*0b90*/  IADD3.X R49, PT, PT, R13, UR6, RZ, P0, !PT ;  /* 0x000000060d317c10 */ /* 0x000fcc00087fe4ff */
[----:B------:R-:W4:Y:S01]  /*0ba0*/  LDG.E.CONSTANT R49, desc[UR12][R48.64] ;  /* 0x0000000c30317981 */ /* 0x000f22000c1e9900 */
[----:B-1----:R-:W-:Y:S01]  /*0bb0*/  IMAD.U32 R43, RZ, RZ, UR4 ;  /* 0x00000004ff2b7e24 */ /* 0x002fe2000f8e00ff */
[----:B------:R-:W-:Y:S01]  /*0bc0*/  USHF.L.U64.HI UR6, UR4, 0x3, UR5 ;  /* 0x0000000304067899 */ /* 0x000fe20008010205 */
[----:B---3--:R-:W-:Y:S01]  /*0bd0*/  MOV R45, UR14 ;  /* 0x0000000e002d7c02 */ /* 0x008fe20008000f00 */
[----:B------:R-:W-:Y:S01]  /*0be0*/  UIMAD UR7, UR9, 0xc, URZ ;  /* 0x0000000c090778a4 */ /* 0x000fe2000f8e02ff */
[----:B----4-:R-:W-:-:S04]  /*0bf0*/  FADD.FTZ R47, R44, R49 ;  /* 0x000000312c2f7221 */ /* 0x010fc80000010000 */
[----:B------:R-:W-:-:S04]  /*0c00*/  FADD.FTZ R47, R0, R47 ;  /* 0x0000002f002f7221 */ /* 0x000fc80000010000 */
[----:B--2---:R-:W-:-:S04]  /*0c10*/  FADD.FTZ R47, -R42, R47 ;  /* 0x0000002f2a2f7221 */ /* 0x004fc80000010100 */
[----:B------:R-:W-:-:S06]  /*0c20*/  FMUL.FTZ R47, R47, 1.4426950216293334961 ;  /* 0x3fb8aa3b2f2f7820 */ /* 0x000fcc0000410000 */
[----:B------:R-:W0:Y:S01]  /*0c30*/  MUFU.EX2 R47, R47 ;  /* 0x0000002f002f7308 */ /* 0x000e220000000800 */
[----:B------:R-:W-:Y:S01]  /*0c40*/  LEA R42, P0, R43, R40, 0x3 ;  /* 0x000000282b2a7211 */ /* 0x000fe200078018ff */
[----:B------:R-:W-:-:S03]  /*0c50*/  IMAD.U32 R49, RZ, RZ, UR8 ;  /* 0x00000008ff317e24 */ /* 0x000fc6000f8e00ff */
[----:B------:R-:W-:Y:S01]  /*0c60*/  IADD3.X R43, PT, PT, R41, UR6, RZ, P0, !PT ;  /* 0x00000006292b7c10 */ /* 0x000fe200087fe4ff */
[----:B------:R-:W-:Y:S01]  /*0c70*/  UIMAD UR6, UR15, 0xc, URZ ;  /* 0x0000000c0f0678a4 */ /* 0x000fe2000f8e02ff */
[----:B------:R-:W-:-:S04]  /*0c80*/  IMAD.WIDE.U32 R44, R45, 0xc, R14 ;  /* 0x0000000c2d2c7825 */ /* 0x000fc800078e000e */
[----:B------:R-:W-:-:S04]  /*0c90*/  IMAD.WIDE.U32 R48, R49, 0xc, R12 ;  /* 0x0000000c31307825 */ /* 0x000fc800078e000c */
[----:B0-----:R-:W-:Y:S01]  /*0ca0*/  FMUL.FTZ R51, R2, -R47 ;  /* 0x8000002f02337220 */ /* 0x001fe20000410000 */
[----:B------:R-:W-:Y:S01]  /*0cb0*/  VIADD R49, R49, UR7 ;  /* 0x0000000731317c36 */ /* 0x000fe20008000000 */
[----:B------:R-:W-:Y:S01]  /*0cc0*/  IADD3 R45, PT, PT, R45, UR6, RZ ;  /* 0x000000062d2d7c10 */ /* 0x000fe2000fffe0ff */
[----:B------:R-:W-:Y:S02]  /*0cd0*/  IMAD R47, R23, 0xc, RZ ;  /* 0x0000000c172f7824 */ /* 0x000fe400078e02ff */
[----:B------:R0:W-:Y:S04]  /*0ce0*/  REDG.E.ADD.F32.FTZ.RN.STRONG.GPU desc[UR12][R42.64], R51 ;  /* 0x000000332a0079a6 */ /* 0x0001e8000c12f30c */
[----:B------:R1:W2:Y:S04]  /*0cf0*/  LDG.E.CONSTANT R44, desc[UR12][R44.64] ;  /* 0x0000000c2c2c7981 */ /* 0x0002a8000c1e9900 */
[----:B------:R-:W2:Y:S01]  /*0d00*/  LDG.E.CONSTANT R49, desc[UR12][R48.64] ;  /* 0x0000000c30317981 */ /* 0x000ea2000c1e9900 */
[----:B0-----:R-:W-:-:S05]  /*0d10*/  IMAD.WIDE.U32 R42, R22, 0xc, R38 ;  /* 0x0000000c162a7825 */ /* 0x001fca00078e0026 */
[----:B------:R-:W-:-:S05]  /*0d20*/  IADD3 R43, PT, PT, R43, R47, RZ ;  /* 0x0000002f2b2b7210 */ /* 0x000fca0007ffe0ff */
[----:B------:R0:W3:Y:S01]  /*0d30*/  LDG.E.CONSTANT R42, desc[UR12][R42.64] ;  /* 0x0000000c2a2a7981 */ /* 0x0000e2000c1e9900 */
[----:B------:R-:W-:Y:S01]  /*0d40*/  IADD3 R46, P0, PT, R46, -0x4, RZ ;  /* 0xfffffffc2e2e7810 */ /* 0x000fe20007f1e0ff */
[----:B-1----:R-:W-:-:S03]  /*0d50*/  IMAD.U32 R45, RZ, RZ, UR4 ;  /* 0x00000004ff2d7e24 */ /* 0x002fc6000f8e00ff */
[----:B------:R-:W-:Y:S02]  /*0d60*/  IADD3.X R10, PT, PT, R10, -0x1, RZ, P0, !PT ;  /* 0xffffffff0a0a7810 */ /* 0x000fe400007fe4ff */
[----:B------:R-:W-:Y:S01]  /*0d70*/  ISETP.NE.U32.AND P0, PT, R46, RZ, PT ;  /* 0x000000ff2e00720c */ /* 0x000fe20003f05070 */
[----:B------:R-:W-:Y:S01]  /*0d80*/  UIMAD UR6, UR5, 0xc, URZ ;  /* 0x0000000c050678a4 */ /* 0x000fe2000f8e02ff */
[----:B0-----:R-:W-:Y:S02]  /*0d90*/  IMAD.U32 R43, RZ, RZ, UR8 ;  /* 0x00000008ff2b7e24 */ /* 0x001fe4000f8e00ff */
[----:B------:R-:W-:Y:S02]  /*0da0*/  ISETP.NE.AND.EX P0, PT, R10, RZ, PT, P0 ;  /* 0x000000ff0a00720c */ /* 0x000fe40003f05300 */
[----:B------:R-:W-:Y:S02]  /*0db0*/  MOV R51, UR14 ;  /* 0x0000000e00337c02 */ /* 0x000fe40008000f00 */
[----:B------:R-:W-:Y:S01]  /*0dc0*/  LEA R8, P5, R43, R8, 0x4 ;  /* 0x000000082b087211 */ /* 0x000fe200078a20ff */
[----:B------:R-:W-:Y:S01]  /*0dd0*/  IMAD.U32 R43, RZ, RZ, UR4 ;  /* 0x00000004ff2b7e24 */ /* 0x000fe2000f8e00ff */
[----:B------:R-:W-:-:S02]  /*0de0*/  USHF.L.U64.HI UR7, UR4, 0x4, UR5 ;  /* 0x0000000404077899 */ /* 0x000fc40008010205 */
[----:B------:R-:W-:Y:S01]  /*0df0*/  USHF.L.U64.HI UR10, UR8, 0x4, UR9 ;  /* 0x00000004080a7899 */ /* 0x000fe20008010209 */
[----:B------:R-:W-:Y:S02]  /*0e00*/  LEA R14, P4, R51, R14, 0x4 ;  /* 0x0000000e330e7211 */ /* 0x000fe400078820ff */
[C---:B------:R-:W-:Y:S02]  /*0e10*/  SHF.L.U64.HI R12, R22.reuse, 0x4, R23 ;  /* 0x00000004160c7819 */ /* 0x040fe40000010217 */
[----:B------:R-:W-:Y:S02]  /*0e20*/  LEA R11, P6, R22, R11, 0x4 ;  /* 0x0000000b160b7211 */ /* 0x000fe400078c20ff */
[----:B------:R-:W-:Y:S02]  /*0e30*/  IADD3.X R13, PT, PT, R13, UR10, RZ, P5, !PT ;  /* 0x0000000a0d0d7c10 */ /* 0x000fe4000affe4ff */
[----:B------:R-:W-:Y:S01]  /*0e40*/  IADD3.X R39, PT, PT, R39, R12, RZ, P6, !PT ;  /* 0x0000000c27277210 */ /* 0x000fe200037fe4ff */
[----:B--2---:R-:W-:-:S04]  /*0e50*/  FADD.FTZ R47, R44, R49 ;  /* 0x000000312c2f7221 */ /* 0x004fc80000010000 */
[----:B------:R-:W-:-:S04]  /*0e60*/  FADD.FTZ R47, R0, R47 ;  /* 0x0000002f002f7221 */ /* 0x000fc80000010000 */
[----:B---3--:R-:W-:-:S04]  /*0e70*/  FADD.FTZ R47, -R42, R47 ;  /* 0x0000002f2a2f7221 */ /* 0x008fc80000010100 */
[----:B------:R-:W-:-:S06]  /*0e80*/  FMUL.FTZ R47, R47, 1.4426950216293334961 ;  /* 0x3fb8aa3b2f2f7820 */ /* 0x000fcc0000410000 */
[----:B------:R-:W0:Y:S01]  /*0e90*/  MUFU.EX2 R47, R47 ;  /* 0x0000002f002f7308 */ /* 0x000e220000000800 */
[----:B------:R-:W-:Y:S01]  /*0ea0*/  IMAD.WIDE.U32 R44, R45, 0xc, R40 ;  /* 0x0000000c2d2c7825 */ /* 0x000fe200078e0028 */
[----:B------:R-:W-:-:S04]  /*0eb0*/  LEA R40, P1, R43, R40, 0x4 ;  /* 0x000000282b287211 */ /* 0x000fc800078220ff */
[----:B------:R-:W-:Y:S01]  /*0ec0*/  IADD3 R45, PT, PT, R45, UR6, RZ ;  /* 0x000000062d2d7c10 */ /* 0x000fe2000fffe0ff */
[----:B------:R-:W-:Y:S01]  /*0ed0*/  USHF.L.U64.HI UR6, UR14, 0x4, UR15 ;  /* 0x000000040e067899 */ /* 0x000fe2000801020f */
[----:B------:R-:W-:Y:S01]  /*0ee0*/  IADD3.X R41, PT, PT, R41, UR7, RZ, P1, !PT ;  /* 0x0000000729297c10 */ /* 0x000fe20008ffe4ff */
[----:B0-----:R-:W-:-:S04]  /*0ef0*/  FMUL.FTZ R49, R2, -R47 ;  /* 0x8000002f02317220 */ /* 0x001fc80000410000 */
[----:B------:R-:W-:Y:S01]  /*0f00*/  IADD3.X R15, PT, PT, R15, UR6, RZ, P4, !PT ;  /* 0x000000060f0f7c10 */ /* 0x000fe2000a7fe4ff */
[----:B------:R1:W-:Y:S01]  /*0f10*/  REDG.E.ADD.F32.FTZ.RN.STRONG.GPU desc[UR12][R44.64], R49 ;  /* 0x000000312c0079a6 */ /* 0x0003e2000c12f30c */
[----:B------:R-:W-:Y:S05]  /*0f20*/  @P0 BRA `(.L_x_14) ;  /* 0xfffffff8006c0947 */ /* 0x000fea000383ffff */
.L_x_13:
[----:B0-----:R-:W-:Y:S05]  /*0f30*/  BSYNC.RECONVERGENT B0 ;  /* 0x0000000000007941 */ /* 0x001fea0003800200 */
.L_x_12:
[----:B------:R-:W-:-:S04]  /*0f40*/  LOP3.LUT R8, R36, 0x3, RZ, 0xc0, !PT ;  /* 0x0000000324087812 */ /* 0x000fc800078ec0ff */
[----:B------:R-:W-:-:S04]  /*0f50*/  ISETP.NE.U32.AND P0, PT, R8, RZ, PT ;  /* 0x000000ff0800720c */ /* 0x000fc80003f05070 */
[----:B------:R-:W-:-:S13]  /*0f60*/  ISETP.NE.AND.EX P0, PT, RZ, RZ, PT, P0 ;  /* 0x000000ffff00720c */ /* 0x000fda0003f05300 */
[----:B------:R-:W-:Y:S05]  /*0f70*/  @!P0 EXIT ;  /* 0x000000000000894d */ /* 0x000fea0003800000 */
[----:B------:R-:W-:Y:S01]  /*0f80*/  ISETP.NE.U32.AND P1, PT, R8, 0x1, PT ;  /* 0x000000010800780c */ /* 0x000fe20003f25070 */
[----:B------:R-:W-:Y:S01]  /*0f90*/  BSSY.RECONVERGENT B0, `(.L_x_15) ;  /* 0x000004d000007945 */ /* 0x000fe20003800200 */
[----:B------:R-:W-:Y:S01]  /*0fa0*/  LOP3.LUT R36, R36, 0x1, RZ, 0xc0, !PT ;  /* 0x0000000124247812 */ /* 0x000fe200078ec0ff */
[----:B------:R-:W-:Y:S01]  /*0fb0*/  IMAD.X R29, R9, 0x1, R4, P3 ;  /* 0x00000001091d7824 */ /* 0x000fe200018e0604 */
[----:B------:R-:W-:Y:S02]  /*0fc0*/  ISETP.NE.AND.EX P1, PT, RZ, RZ, PT, P1 ;  /* 0x000000ffff00720c */ /* 0x000fe40003f25310 */
[----:B------:R-:W-:Y:S02]  /*0fd0*/  ISETP.NE.U32.AND P0, PT, R36, 0x1, PT ;  /* 0x000000012400780c */ /* 0x000fe40003f05070 */
[----:B------:R-:W-:Y:S02]  /*0fe0*/  IADD3.X R31, PT, PT, R6, R3, RZ, P2, !PT ;  /* 0x00000003061f7210 */ /* 0x000fe400017fe4ff */
[----:B------:R-:W-:-:S07]  /*0ff0*/  ISETP.NE.U32.AND.EX P0, PT, RZ, RZ, PT, P0 ;  /* 0x000000ffff00720c */ /* 0x000fce0003f05100 */
[----:B------:R-:W-:Y:S06]  /*1000*/  @!P1 BRA `(.L_x_16) ;  /* 0x0000000400149947 */ /* 0x000fec0003800000 */
[----:B------:R-:W0:Y:S01]  /*1010*/  LDCU.64 UR6, c[0x0][0x398] ;  /* 0x00007300ff0677ac */ /* 0x000e220008000a00 */
[----:B------:R-:W2:Y:S01]  /*1020*/  LDC.64 R8, c[0x0][0x3e8] ;  /* 0x0000fa00ff087b82 */ /* 0x000ea20000000a00 */
[----:B------:R-:W-:Y:S01]  /*1030*/  IMAD R4, R7, UR14, RZ ;  /* 0x0000000e07047c24 */ /* 0x000fe2000f8e02ff */
[----:B------:R-:W-:Y:S01]  /*1040*/  MOV R19, UR14 ;  /* 0x0000000e00137c02 */ /* 0x000fe20008000f00 */
[----:B------:R-:W3:Y:S01]  /*1050*/  LDCU.128 UR16, c[0x0][0x3a0] ;  /* 0x00007400ff1077ac */ /* 0x000ee20008000c00 */
[C---:B------:R-:W-:Y:S01]  /*1060*/  IMAD.WIDE.U32 R10, R5.reuse, UR14, R30 ;  /* 0x0000000e050a7c25 */ /* 0x040fe2000f8e001e */
[----:B------:R-:W-:Y:S02]  /*1070*/  MOV R21, UR8 ;  /* 0x0000000800157c02 */ /* 0x000fe40008000f00 */
[----:B------:R-:W-:Y:S01]  /*1080*/  MOV R6, UR9 ;  /* 0x0000000900067c02 */ /* 0x000fe20008000f00 */
[----:B------:R-:W-:Y:S02]  /*1090*/  IMAD R3, R5, UR15, R4 ;  /* 0x0000000f05037c24 */ /* 0x000fe4000f8e0204 */
[----:B------:R-:W-:-:S02]  /*10a0*/  IMAD R4, R7, UR8, RZ ;  /* 0x0000000807047c24 */ /* 0x000fc4000f8e02ff */
[----:B------:R-:W-:Y:S02]  /*10b0*/  IMAD.IADD R3, R11, 0x1, R3 ;  /* 0x000000010b037824 */ /* 0x000fe400078e0203 */
[----:B------:R-:W-:Y:S02]  /*10c0*/  IMAD.U32 R13, RZ, RZ, UR14 ;  /* 0x0000000eff0d7e24 */ /* 0x000fe4000f8e00ff */
[----:B------:R-:W-:Y:S01]  /*10d0*/  IMAD.MOV.U32 R26, RZ, RZ, R34 ;  /* 0x000000ffff1a7224 */ /* 0x000fe200078e0022 */
[----:B0-----:R-:W-:-:S04]  /*10e0*/  LEA R14, P1, R10, UR6, 0x2 ;  /* 0x000000060a0e7c11 */ /* 0x001fc8000f8210ff */
[----:B------:R-:W-:Y:S01]  /*10f0*/  LEA.HI.X R15, R10, UR7, R3, 0x2, P1 ;  /* 0x000000070a0f7c11 */ /* 0x000fe200088f1403 */
[----:B------:R-:W-:Y:S01]  /*1100*/  IMAD.WIDE.U32 R10, R5, UR8, R28 ;  /* 0x00000008050a7c25 */ /* 0x000fe2000f8e001c */
[----:B------:R-:W-:Y:S01]  /*1110*/  LEA R18, P2, R19, R14, 0x2 ;  /* 0x0000000e13127211 */ /* 0x000fe200078410ff */
[----:B------:R-:W0:Y:S02]  /*1120*/  LDCU.64 UR6, c[0x0][0x380] ;  /* 0x00007000ff0677ac */ /* 0x000e240008000a00 */
[----:B------:R-:W-:Y:S01]  /*1130*/  IMAD R3, R5, UR9, R4 ;  /* 0x0000000905037c24 */ /* 0x000fe2000f8e0204 */
[----:B------:R-:W-:Y:S01]  /*1140*/  MOV R4, UR15 ;  /* 0x0000000f00047c02 */ /* 0x000fe20008000f00 */
[----:B------:R4:W4:Y:S01]  /*1150*/  LDG.E.CONSTANT R14, desc[UR12][R14.64] ;  /* 0x0000000c0e0e7981 */ /* 0x000922000c1e9900 */
[----:B---3--:R-:W-:Y:S01]  /*1160*/  LEA R16, P1, R10, UR16, 0x2 ;  /* 0x000000100a107c11 */ /* 0x008fe2000f8210ff */
[----:B------:R-:W-:Y:S01]  /*1170*/  IMAD.IADD R3, R11, 0x1, R3 ;  /* 0x000000010b037824 */ /* 0x000fe200078e0203 */
[----:B------:R-:W-:Y:S01]  /*1180*/  LEA.HI.X R19, R13, R15, R4, 0x2, P2 ;  /* 0x0000000f0d137211 */ /* 0x000fe200010f1404 */
[----:B--2---:R-:W-:-:S02]  /*1190*/  IMAD R4, R7, R8, RZ ;  /* 0x0000000807047224 */ /* 0x004fc400078e02ff */
[----:B------:R-:W-:Y:S01]  /*11a0*/  IMAD.U32 R13, RZ, RZ, UR8 ;  /* 0x00000008ff0d7e24 */ /* 0x000fe2000f8e00ff */
[----:B------:R-:W-:Y:S01]  /*11b0*/  LEA.HI.X R17, R10, UR17, R3, 0x2, P1 ;  /* 0x000000110a117c11 */ /* 0x000fe200088f1403 */
[----:B------:R-:W-:Y:S01]  /*11c0*/  IMAD.WIDE.U32 R10, R5, R8, R26 ;  /* 0x00000008050a7225 */ /* 0x000fe200078e001a */
[----:B------:R-:W-:Y:S01]  /*11d0*/  LEA R20, P1, R21, R16, 0x2 ;  /* 0x0000001015147211 */ /* 0x000fe200078210ff */
[----:B------:R-:W2:Y:S02]  /*11e0*/  LDG.E.CONSTANT R18, desc[UR12][R18.64] ;  /* 0x0000000c12127981 */ /* 0x000ea4000c1e9900 */
[----:B------:R-:W-:Y:S01]  /*11f0*/  IMAD R3, R5, R9, R4 ;  /* 0x0000000905037224 */ /* 0x000fe200078e0204 */
[----:B------:R-:W-:Y:S02]  /*1200*/  LEA.HI.X R21, R13, R17, R6, 0x2, P1 ;  /* 0x000000110d157211 */ /* 0x000fe400008f1406 */
[----:B------:R-:W-:Y:S01]  /*1210*/  LEA R12, P1, R10, UR18, 0x2 ;  /* 0x000000120a0c7c11 */ /* 0x000fe2000f8210ff */
[----:B------:R-:W3:Y:S01]  /*1220*/  LDG.E.CONSTANT R17, desc[UR12][R16.64] ;  /* 0x0000000c10117981 */ /* 0x000ee2000c1e9900 */
[----:B------:R-:W-:-:S03]  /*1230*/  IADD3 R3, PT, PT, R11, R3, RZ ;  /* 0x000000030b037210 */ /* 0x000fc60007ffe0ff */
[----:B------:R-:W2:Y:S01]  /*1240*/  LDG.E.CONSTANT R21, desc[UR12][R20.64] ;  /* 0x0000000c14157981 */ /* 0x000ea2000c1e9900 */
[----:B------:R-:W-:Y:S02]  /*1250*/  LEA.HI.X R13, R10, UR19, R3, 0x2, P1 ;  /* 0x000000130a0d7c11 */ /* 0x000fe400088f1403 */
[----:B------:R-:W-:-:S03]  /*1260*/  LEA R10, P1, R8, R12, 0x2 ;  /* 0x0000000c080a7211 */ /* 0x000fc600078210ff */
[----:B------:R-:W2:Y:S01]  /*1270*/  LDG.E.CONSTANT R12, desc[UR12][R12.64] ;  /* 0x0000000c0c0c7981 */ /* 0x000ea2000c1e9900 */
[----:B------:R-:W-:-:S05]  /*1280*/  LEA.HI.X R11, R8, R13, R9, 0x2, P1 ;  /* 0x0000000d080b7211 */ /* 0x000fca00008f1409 */
[----:B------:R1:W2:Y:S01]  /*1290*/  LDG.E.CONSTANT R10, desc[UR12][R10.64] ;  /* 0x0000000c0a0a7981 */ /* 0x0002a2000c1e9900 */
[----:B------:R-:W-:Y:S02]  /*12a0*/  IMAD R6, R7, UR4, RZ ;  /* 0x0000000407067c24 */ /* 0x000fe4000f8e02ff */
[----:B------:R-:W-:Y:S02]  /*12b0*/  IMAD.MOV.U32 R24, RZ, RZ, R32 ;  /* 0x000000ffff187224 */ /* 0x000fe400078e0020 */
[----:B----4-:R-:W-:Y:S02]  /*12c0*/  IMAD.U32 R15, RZ, RZ, UR4 ;  /* 0x00000004ff0f7e24 */ /* 0x010fe4000f8e00ff */
[----:B-1----:R-:W-:Y:S02]  /*12d0*/  IMAD R11, R5, UR5, R6 ;  /* 0x00000005050b7c24 */ /* 0x002fe4000f8e0206 */
[----:B------:R-:W-:Y:S02]  /*12e0*/  IMAD.U32 R6, RZ, RZ, UR5 ;  /* 0x00000005ff067e24 */ /* 0x000fe4000f8e00ff */
[----:B---3--:R-:W-:Y:S01]  /*12f0*/  FADD.FTZ R3, R14, R17 ;  /* 0x000000110e037221 */ /* 0x008fe20000010000 */
[----:B--2---:R-:W-:-:S03]  /*1300*/  FADD.FTZ R9, R18, R21 ;  /* 0x0000001512097221 */ /* 0x004fc60000010000 */
[C---:B------:R-:W-:Y:S01]  /*1310*/  FADD.FTZ R3, R0.reuse, R3 ;  /* 0x0000000300037221 */ /* 0x040fe20000010000 */
[----:B------:R-:W-:-:S03]  /*1320*/  FADD.FTZ R9, R0, R9 ;  /* 0x0000000900097221 */ /* 0x000fc60000010000 */
[----:B------:R-:W-:-:S04]  /*1330*/  FADD.FTZ R3, -R12, R3 ;  /* 0x000000030c037221 */ /* 0x000fc80000010100 */
[----:B------:R-:W-:Y:S01]  /*1340*/  FMUL.FTZ R3, R3, 1.4426950216293334961 ;  /* 0x3fb8aa3b03037820 */ /* 0x000fe20000410000 */
[----:B------:R-:W-:-:S04]  /*1350*/  FADD.FTZ R4, -R10, R9 ;  /* 0x000000090a047221 */ /* 0x000fc80000010100 */
[----:B------:R-:W-:Y:S01]  /*1360*/  FMUL.FTZ R4, R4, 1.4426950216293334961 ;  /* 0x3fb8aa3b04047820 */ /* 0x000fe20000410000 */
[----:B------:R-:W1:Y:S01]  /*1370*/  MUFU.EX2 R3, R3 ;  /* 0x0000000300037308 */ /* 0x000e620000000800 */
[----:B------:R-:W-:-:S03]  /*1380*/  IMAD.WIDE.U32 R8, R5, UR4, R24 ;  /* 0x0000000405087c25 */ /* 0x000fc6000f8e0018 */
[----:B------:R-:W2:Y:S02]  /*1390*/  MUFU.EX2 R13, R4 ;  /* 0x00000004000d7308 */ /* 0x000ea40000000800 */
[----:B------:R-:W-:Y:S02]  /*13a0*/  IADD3 R9, PT, PT, R9, R11, RZ ;  /* 0x0000000b09097210 */ /* 0x000fe40007ffe0ff */
[----:B0-----:R-:W-:-:S04]  /*13b0*/  LEA R10, P1, R8, UR6, 0x2 ;  /* 0x00000006080a7c11 */ /* 0x001fc8000f8210ff */
[----:B------:R-:W-:Y:S02]  /*13c0*/  LEA.HI.X R11, R8, UR7, R9, 0x2, P1 ;  /* 0x00000007080b7c11 */ /* 0x000fe400088f1409 */
[----:B------:R-:W-:Y:S02]  /*13d0*/  MOV R9, UR4 ;  /* 0x0000000400097c02 */ /* 0x000fe40008000f00 */
[----:B------:R-:W-:Y:S01]  /*13e0*/  LEA R8, P1, R15, R10, 0x2 ;  /* 0x0000000a0f087211 */ /* 0x000fe200078210ff */
[C---:B-1---5:R-:W-:Y:S01]  /*13f0*/  FMUL.FTZ R3, R2.reuse, -R3 ;  /* 0x8000000302037220 */ /* 0x062fe20000410000 */
[----:B--2---:R-:W-:Y:S02]  /*1400*/  FMUL.FTZ R13, R2, -R13 ;  /* 0x8000000d020d7220 */ /* 0x004fe40000410000 */
[----:B------:R-:W-:Y:S02]  /*1410*/  LEA.HI.X R9, R9, R11, R6, 0x2, P1 ;  /* 0x0000000b09097211 */ /* 0x000fe400008f1406 */
[----:B------:R0:W-:Y:S04]  /*1420*/  REDG.E.ADD.F32.FTZ.RN.STRONG.GPU desc[UR12][R10.64], R3 ;  /* 0x000000030a0079a6 */ /* 0x0001e8000c12f30c */
[----:B------:R0:W-:Y:S01]  /*1430*/  REDG.E.ADD.F32.FTZ.RN.STRONG.GPU desc[UR12][R8.64], R13 ;  /* 0x0000000d080079a6 */ /* 0x0001e2000c12f30c */
[----:B------:R-:W-:-:S04]  /*1440*/  IADD3 R5, P1, PT, R5, 0x2, RZ ;  /* 0x0000000205057810 */ /* 0x000fc80007f3e0ff */
[----:B------:R-:W-:-:S09]  /*1450*/  IADD3.X R7, PT, PT, RZ, R7, RZ, P1, !PT ;  /* 0x00000007ff077210 */ /* 0x000fd20000ffe4ff */
.L_x_16:
[----:B------:R-:W-:Y:S05]  /*1460*/  BSYNC.RECONVERGENT B0 ;  /* 0x0000000000007941 */ /* 0x000fea0003800200 */
.L_x_15:
[----:B------:R-:W-:Y:S05]  /*1470*/  @P0 EXIT ;  /* 0x000000000000094d */ /* 0x000fea0003800000 */
[----:B------:R-:W2:Y:S01]  /*1480*/  LDCU.64 UR10, c[0x0][0x398] ;  /* 0x00007300ff0a77ac */ /* 0x000ea20008000a00 */
[----:B0-----:R-:W-:Y:S01]  /*1490*/  MOV R9, R31 ;  /* 0x0000001f00097202 */ /* 0x001fe20000000f00 */
[----:B------:R-:W-:Y:S01]  /*14a0*/  IMAD R4, R7, UR14, RZ ;  /* 0x0000000e07047c24 */ /* 0x000fe2000f8e02ff */
[----:B------:R-:W-:Y:S01]  /*14b0*/  MOV R11, R29 ;  /* 0x0000001d000b7202 */ /* 0x000fe20000000f00 */
[----:B------:R-:W0:Y:S01]  /*14c0*/  LDCU.64 UR6, c[0x0][0x3e8] ;  /* 0x00007d00ff0677ac */ /* 0x000e220008000a00 */
[----:B------:R-:W-:Y:S02]  /*14d0*/  IMAD.MOV.U32 R8, RZ, RZ, R30 ;  /* 0x000000ffff087224 */ /* 0x000fe400078e001e */
[C---:B------:R-:W-:Y:S01]  /*14e0*/  IMAD R3, R5.reuse, UR15, R4 ;  /* 0x0000000f05037c24 */ /* 0x040fe2000f8e0204 */
[----:B------:R-:W3:Y:S01]  /*14f0*/  LDCU.128 UR16, c[0x0][0x3a0] ;  /* 0x00007400ff1077ac */ /* 0x000ee20008000c00 */
[----:B------:R-:W-:-:S04]  /*1500*/  IMAD.WIDE.U32 R8, R5, UR14, R8 ;  /* 0x0000000e05087c25 */ /* 0x000fc8000f8e0008 */
[----:B------:R-:W-:Y:S02]  /*1510*/  IMAD.MOV.U32 R10, RZ, RZ, R28 ;  /* 0x000000ffff0a7224 */ /* 0x000fe400078e001c */
[----:B------:R-:W-:Y:S02]  /*1520*/  IMAD R4, R7, UR8, RZ ;  /* 0x0000000807047c24 */ /* 0x000fe4000f8e02ff */
[----:B------:R-:W-:Y:S01]  /*1530*/  IMAD.IADD R3, R9, 0x1, R3 ;  /* 0x0000000109037824 */ /* 0x000fe200078e0203 */
[----:B--2---:R-:W-:Y:S01]  /*1540*/  LEA R12, P0, R8, UR10, 0x2 ;  /* 0x0000000a080c7c11 */ /* 0x004fe2000f8010ff */
[----:B------:R-:W-:-:S03]  /*1550*/  IMAD.WIDE.U32 R10, R5, UR8, R10 ;  /* 0x00000008050a7c25 */ /* 0x000fc6000f8e000a */
[----:B------:R-:W-:Y:S01]  /*1560*/  LEA.HI.X R13, R8, UR11, R3, 0x2, P0 ;  /* 0x0000000b080d7c11 */ /* 0x000fe200080f1403 */
[----:B------:R-:W-:Y:S02]  /*1570*/  IMAD R9, R5, UR9, R4 ;  /* 0x0000000905097c24 */ /* 0x000fe4000f8e0204 */
[----:B0-----:R-:W-:Y:S01]  /*1580*/  IMAD R4, R7, UR6, RZ ;  /* 0x0000000607047c24 */ /* 0x001fe2000f8e02ff */
[C---:B---3--:R-:W-:Y:S01]  /*1590*/  LEA R14, P0, R10.reuse, UR16, 0x2 ;  /* 0x000000100a0e7c11 */ /* 0x048fe2000f8010ff */
[----:B------:R-:W-:Y:S01]  /*15a0*/  IMAD.MOV.U32 R8, RZ, RZ, R34 ;  /* 0x000000ffff087224 */ /* 0x000fe200078e0022 */
[----:B------:R-:W-:Y:S01]  /*15b0*/  IADD3 R3, PT, PT, R11, R9, RZ ;  /* 0x000000090b037210 */ /* 0x000fe20007ffe0ff */
[C---:B------:R-:W-:Y:S01]  /*15c0*/  IMAD R11, R5.reuse, UR7, R4 ;  /* 0x00000007050b7c24 */ /* 0x040fe2000f8e0204 */
[----:B------:R-:W-:Y:S01]  /*15d0*/  MOV R9, R27 ;  /* 0x0000001b00097202 */ /* 0x000fe20000000f00 */
[----:B------:R-:W2:Y:S01]  /*15e0*/  LDG.E.CONSTANT R12, desc[UR12][R12.64] ;  /* 0x0000000c0c0c7981 */ /* 0x000ea2000c1e9900 */
[----:B------:R-:W-:Y:S01]  /*15f0*/  LEA.HI.X R15, R10, UR17, R3, 0x2, P0 ;  /* 0x000000110a0f7c11 */ /* 0x000fe200080f1403 */
[----:B------:R-:W-:Y:S01]  /*1600*/  IMAD.WIDE.U32 R8, R5, UR6, R8 ;  /* 0x0000000605087c25 */ /* 0x000fe2000f8e0008 */
[----:B------:R-:W0:Y:S04]  /*1610*/  LDCU.64 UR6, c[0x0][0x380] ;  /* 0x00007000ff0677ac */ /* 0x000e280008000a00 */
[----:B------:R-:W2:Y:S01]  /*1620*/  LDG.E.CONSTANT R15, desc[UR12][R14.64] ;  /* 0x0000000c0e0f7981 */ /* 0x000ea2000c1e9900 */
[----:B------:R-:W-:Y:S01]  /*1630*/  IMAD.IADD R3, R9, 0x1, R11 ;  /* 0x0000000109037824 */ /* 0x000fe200078e020b */
[----:B------:R-:W-:-:S04]  /*1640*/  LEA R10, P0, R8, UR18, 0x2 ;  /* 0x00000012080a7c11 */ /* 0x000fc8000f8010ff */
[----:B------:R-:W-:-:S05]  /*1650*/  LEA.HI.X R11, R8, UR19, R3, 0x2, P0 ;  /* 0x00000013080b7c11 */ /* 0x000fca00080f1403 */
[----:B------:R-:W3:Y:S01]  /*1660*/  LDG.E.CONSTANT R10, desc[UR12][R10.64] ;  /* 0x0000000c0a0a7981 */ /* 0x000ee2000c1e9900 */
[----:B------:R-:W-:Y:S01]  /*1670*/  MOV R6, R32 ;  /* 0x0000002000067202 */ /* 0x000fe20000000f00 */
[----:B--2---:R-:W-:-:S04]  /*1680*/  FADD.FTZ R3, R12, R15 ;  /* 0x0000000f0c037221 */ /* 0x004fc80000010000 */
[----:B------:R-:W-:-:S04]  /*1690*/  FADD.FTZ R3, R0, R3 ;  /* 0x0000000300037221 */ /* 0x000fc80000010000 */
[----:B---3--:R-:W-:-:S04]  /*16a0*/  FADD.FTZ R3, -R10, R3 ;  /* 0x000000030a037221 */ /* 0x008fc80000010100 */
[----:B------:R-:W-:Y:S01]  /*16b0*/  FMUL.FTZ R3, R3, 1.4426950216293334961 ;  /* 0x3fb8aa3b03037820 */ /* 0x000fe20000410000 */
[----:B------:R-:W-:Y:S02]  /*16c0*/  IMAD R0, R7, UR4, RZ ;  /* 0x0000000407007c24 */ /* 0x000fe4000f8e02ff */
[----:B------:R-:W-:-:S03]  /*16d0*/  IMAD.MOV.U32 R7, RZ, RZ, R25 ;  /* 0x000000ffff077224 */ /* 0x000fc600078e0019 */
[----:B------:R-:W2:Y:S01]  /*16e0*/  MUFU.EX2 R3, R3 ;  /* 0x0000000300037308 */ /* 0x000ea20000000800 */
[----:B------:R-:W-:-:S04]  /*16f0*/  IMAD.WIDE.U32 R6, R5, UR4, R6 ;  /* 0x0000000405067c25 */ /* 0x000fc8000f8e0006 */
[----:B------:R-:W-:Y:S01]  /*1700*/  IMAD R5, R5, UR5, R0 ;  /* 0x0000000505057c24 */ /* 0x000fe2000f8e0200 */
[----:B0-----:R-:W-:-:S04]  /*1710*/  LEA R4, P0, R6, UR6, 0x2 ;  /* 0x0000000606047c11 */ /* 0x001fc8000f8010ff */
[----:B------:R-:W-:-:S04]  /*1720*/  IADD3 R5, PT, PT, R7, R5, RZ ;  /* 0x0000000507057210 */ /* 0x000fc80007ffe0ff */
[----:B------:R-:W-:Y:S01]  /*1730*/  LEA.HI.X R5, R6, UR7, R5, 0x2, P0 ;  /* 0x0000000706057c11 */ /* 0x000fe200080f1405 */
[----:B--2--5:R-:W-:-:S05]  /*1740*/  FMUL.FTZ R7, R2, -R3 ;  /* 0x8000000302077220 */ /* 0x024fca0000410000 */
[----:B------:R-:W-:Y:S01]  /*1750*/  REDG.E.ADD.F32.FTZ.RN.STRONG.GPU desc[UR12][R4.64], R7 ;  /* 0x00000007040079a6 */ /* 0x000fe2000c12f30c */
[----:B------:R-:W-:Y:S05]  /*1760*/  EXIT ;  /* 0x000000000000794d */ /* 0x000fea0003800000 */
.L_x_17:
        /* <DEDUP_REMOVED lines=9> */
.L_x_497:


//--------------------- .text._ZN2at6native43_GLOBAL__N__c95f0927_10_LossCTC_cu_88d8892b37ctc_loss_backward_log_beta_gpu_kernelIfiEEvPT_PKS3_PKllPKT0_S8_lllllllS8_lll --------------------------
	.section	.text._ZN2at6native43_GLOBAL__N__c95f0927_10_LossCTC_cu_88d8892b37ctc_loss_backward_log_beta_gpu_kernelIfiEEvPT_PKS3_PKllPKT0_S8_lllllllS8_lll,"ax",@progbits
	.align	128
.text._ZN2at6native43_GLOBAL__N__c95f0927_10_LossCTC_cu_88d8892b37ctc_loss_backward_log_beta_gpu_kernelIfiEEvPT_PKS3_PKllPKT0_S8_lllllllS8_lll:
        .type           _ZN2at6native43_GLOBAL__N__c95f0927_10_LossCTC_cu_88d8892b37ctc_loss_backward_log_beta_gpu_kernelIfiEEvPT_PKS3_PKllPKT0_S8_lllllllS8_lll,@function
        .size           _ZN2at6native43_GLOBAL__N__c95f0927_10_LossCTC_cu_88d8892b37ctc_loss_backward_log_beta_gpu_kernelIfiEEvPT_PKS3_PKllPKT0_S8_lllllllS8_lll,(.L_x_498 - _ZN2at6native43_GLOBAL__N__c95f0927_10_LossCTC_cu_88d8892b37ctc_loss_backward_log_beta_gpu_kernelIfiEEvPT_PKS3_PKllPKT0_S8_lllllllS8_lll)
        .other          _ZN2at6native43_GLOBAL__N__c95f0927_10_LossCTC_cu_88d8892b37ctc_loss_backward_log_beta_gpu_kernelIfiEEvPT_PKS3_PKllPKT0_S8_lllllllS8_lll,@"STO_CUDA_ENTRY STV_DEFAULT"
_ZN2at6native43_GLOBAL__N__c95f0927_10_LossCTC_cu_88d8892b37ctc_loss_backward_log_beta_gpu_kernelIfiEEvPT_PKS3_PKllPKT0_S8_lllllllS8_lll:
[----:B------:R-:W-:Y:S01]  /*0000*/  LDC R1, c[0x0][0x37c] ;  /* 0x0000df00ff017b82 */ /* 0x000fe20000000800 */
[----:B------:R-:W0:Y:S07]  /*0010*/  S2R R25, SR_TID.Y ;  /* 0x0000000000197919 */ /* 0x000e2e0000002200 */
[----:B------:R-:W0:Y:S01]  /*0020*/  S2UR UR4, SR_CTAID.Y ;  /* 0x00000000000479c3 */ /* 0x000e220000002600 */
[----:B------:R-:W1:Y:S07]  /*0030*/  LDCU.64 UR6, c[0x0][0x3f8] ;  /* 0x00007f00ff0677ac */ /* 0x000e6e0008000a00 */
[----:B------:R-:W0:Y:S02]  /*0040*/  LDC R0, c[0x0][0x364] ;  /* 0x0000d900ff007b82 */ /* 0x000e240000000800 */
[----:B0-----:R-:W-:-:S05]  /*0050*/  IMAD R25, R0, UR4, R25 ;  /* 0x0000000400197c24 */ /* 0x001fca000f8e0219 */
[----:B-1----:R-:W-:-:S04]  /*0060*/  ISETP.GE.U32.AND P0, PT, R25, UR6, PT ;  /* 0x0000000619007c0c */ /* 0x002fc8000bf06070 */
[----:B------:R-:W-:-:S13]  /*0070*/  ISETP.GE.AND.EX P0, PT, RZ, UR7, PT, P0 ;  /* 0x00000007ff007c0c */ /* 0x000fda000bf06300 */
[----:B------:R-:W-:Y:S05]  /*0080*/  @P0 EXIT ;  /* 0x000000000000094d */ /* 0x000fea0003800000 */
[----:B------:R-:W0:Y:S01]  /*0090*/  LDCU.64 UR4, c[0x0][0x390] ;  /* 0x00007200ff0477ac */ /* 0x000e220008000a00 */
[----:B------:R-:W-:Y:S01]  /*00a0*/  IMAD.SHL.U32 R28, R25, 0x8, RZ ;  /* 0x00000008191c7824 */ /* 0x000fe200078e00ff */
[----:B------:R-:W-:Y:S01]  /*00b0*/  SHF.R.U32.HI R0, RZ, 0x1d, R25 ;  /* 0x0000001dff007819 */ /* 0x000fe20000011619 */
[----:B------:R-:W1:Y:S01]  /*00c0*/  LDCU.64 UR14, c[0x0][0x358] ;  /* 0x00006b00ff0e77ac */ /* 0x000e620008000a00 */
[----:B------:R-:W2:Y:S01]  /*00d0*/  LDCU.64 UR6, c[0x0][0x3c0] ;  /* 0x00007800ff0677ac */ /* 0x000ea20008000a00 */
[----:B------:R-:W3:Y:S01]  /*00e0*/  LDCU.64 UR10, c[0x0][0x3e8] ;  /* 0x00007d00ff0a77ac */ /* 0x000ee20008000a00 */
[----:B------:R-:W4:Y:S01]  /*00f0*/  LDCU.64 UR8, c[0x0][0x3d0] ;  /* 0x00007a00ff0877ac */ /* 0x000f220008000a00 */
[----:B0-----:R-:W-:-:S04]  /*0100*/  IADD3 R16, P0, PT, R28, UR4, RZ ;  /* 0x000000041c107c10 */ /* 0x001fc8000ff1e0ff */
[----:B------:R-:W-:Y:S01]  /*0110*/  IADD3.X R17, PT, PT, R0, UR5, RZ, P0, !PT ;  /* 0x0000000500117c10 */ /* 0x000fe200087fe4ff */
[----:B------:R-:W0:Y:S05]  /*0120*/  LDCU.64 UR4, c[0x0][0x3a8] ;  /* 0x00007500ff0477ac */ /* 0x000e2a0008000a00 */
[----:B-1----:R-:W5:Y:S01]  /*0130*/  LDG.E.64.CONSTANT R16, desc[UR14][R16.64] ;  /* 0x0000000e10107981 */ /* 0x002f62000c1e9b00 */
[----:B--2---:R-:W-:-:S04]  /*0140*/  IMAD.WIDE.U32 R18, R25, UR6, RZ ;  /* 0x0000000619127c25 */ /* 0x004fc8000f8e00ff */
[C---:B------:R-:W-:Y:S02]  /*0150*/  IMAD R23, R25.reuse, UR7, R19 ;  /* 0x0000000719177c24 */ /* 0x040fe4000f8e0213 */
[----:B----4-:R-:W-:-:S04]  /*0160*/  IMAD.WIDE.U32 R20, R25, UR8, RZ ;  /* 0x0000000819147c25 */ /* 0x010fc8000f8e00ff */
[----:B------:R-:W-:Y:S01]  /*0170*/  IMAD R25, R25, UR9, R21 ;  /* 0x0000000919197c24 */ /* 0x000fe2000f8e0215 */
[----:B0-----:R-:W-:-:S04]  /*0180*/  IADD3 R26, P1, PT, R28, UR4, RZ ;  /* 0x000000041c1a7c10 */ /* 0x001fc8000ff3e0ff */
[----:B------:R-:W-:Y:S02]  /*0190*/  IADD3.X R27, PT, PT, R0, UR5, RZ, P1, !PT ;  /* 0x00000005001b7c10 */ /* 0x000fe40008ffe4ff */
[----:B---3--:R-:W-:-:S04]  /*01a0*/  IADD3 R28, P1, PT, R28, UR10, RZ ;  /* 0x0000000a1c1c7c10 */ /* 0x008fc8000ff3e0ff */
[----:B------:R-:W-:Y:S02]  /*01b0*/  IADD3.X R29, PT, PT, R0, UR11, RZ, P1, !PT ;  /* 0x0000000b001d7c10 */ /* 0x000fe40008ffe4ff */
[----:B-----5:R-:W-:-:S04]  /*01c0*/  ISETP.NE.U32.AND P0, PT, R16, RZ, PT ;  /* 0x000000ff1000720c */ /* 0x020fc80003f05070 */
[----:B------:R-:W-:-:S13]  /*01d0*/  ISETP.NE.AND.EX P0, PT, R17, RZ, PT, P0 ;  /* 0x000000ff1100720c */ /* 0x000fda0003f05300 */
[----:B------:R-:W-:Y:S05]  /*01e0*/  @!P0 EXIT ;  /* 0x000000000000894d */ /* 0x000fea0003800000 */
[----:B------:R-:W5:Y:S01]  /*01f0*/  LDG.E.64.CONSTANT R26, desc[UR14][R26.64] ;  /* 0x0000000e1a1a7981 */ /* 0x000f62000c1e9b00 */
[----:B------:R-:W0:Y:S03]  /*0200*/  LDCU.64 UR4, c[0x0][0x3b0] ;  /* 0x00007600ff0477ac */ /* 0x000e260008000a00 */
[----:B------:R-:W5:Y:S01]  /*0210*/  LDG.E.64.CONSTANT R28, desc[UR14][R28.64] ;  /* 0x0000000e1c1c7981 */ /* 0x000f62000c1e9b00 */
[----:B------:R-:W1:Y:S01]  /*0220*/  LDC R40, c[0x0][0x360] ;  /* 0x0000d800ff287b82 */ /* 0x000e620000000800 */
[----:B0-----:R-:W-:Y:S02]  /*0230*/  USHF.L.U64.HI UR6, UR4, 0x1, UR5 ;  /* 0x0000000104067899 */ /* 0x001fe40008010205 */
[----:B------:R-:W-:Y:S02]  /*0240*/  USHF.L.U32 UR7, UR4, 0x1, URZ ;  /* 0x0000000104077899 */ /* 0x000fe400080006ff */
[----:B------:R-:W-:-:S09]  /*0250*/  UISETP.NE.U32.AND UP0, UPT, UR6, URZ, UPT ;  /* 0x000000ff0600728c */ /* 0x000fd2000bf05070 */
[----:B------:R-:W-:Y:S05]  /*0260*/  BRA.U UP0, `(.L_x_18) ;  /* 0x0000000100507547 */ /* 0x000fea000b800000 */
[----:B-1----:R-:W0:Y:S01]  /*0270*/  I2F.U32.RP R0, R40 ;  /* 0x0000002800007306 */ /* 0x002e220000209000 */
[----:B------:R-:W-:-:S07]  /*0280*/  ISETP.NE.U32.AND P1, PT, R40, RZ, PT ;  /* 0x000000ff2800720c */ /* 0x000fce0003f25070 */
[----:B0-----:R-:W0:Y:S02]  /*0290*/  MUFU.RCP R0, R0 ;  /* 0x0000000000007308 */ /* 0x001e240000001000 */
[----:B0-----:R-:W-:-:S06]  /*02a0*/  VIADD R2, R0, 0xffffffe ;  /* 0x0ffffffe00027836 */ /* 0x001fcc0000000000 */
[----:B------:R0:W1:Y:S02]  /*02b0*/  F2I.FTZ.U32.TRUNC.NTZ R3, R2 ;  /* 0x0000000200037305 */ /* 0x000064000021f000 */
[----:B0-----:R-:W-:Y:S02]  /*02c0*/  IMAD.MOV.U32 R2, RZ, RZ, RZ ;  /* 0x000000ffff027224 */ /* 0x001fe400078e00ff */
[----:B-1----:R-:W-:-:S04]  /*02d0*/  IMAD.MOV R5, RZ, RZ, -R3 ;  /* 0x000000ffff057224 */ /* 0x002fc800078e0a03 */
[----:B------:R-:W-:-:S04]  /*02e0*/  IMAD R5, R5, R40, RZ ;  /* 0x0000002805057224 */ /* 0x000fc800078e02ff */
[----:B------:R-:W-:-:S06]  /*02f0*/  IMAD.HI.U32 R3, R3, R5, R2 ;  /* 0x0000000503037227 */ /* 0x000fcc00078e0002 */
[----:B------:R-:W-:-:S04]  /*0300*/  IMAD.HI.U32 R3, R3, UR7, RZ ;  /* 0x0000000703037c27 */ /* 0x000fc8000f8e00ff */
[----:B------:R-:W-:-:S04]  /*0310*/  IMAD.MOV R3, RZ, RZ, -R3 ;  /* 0x000000ffff037224 */ /* 0x000fc800078e0a03 */
[----:B------:R-:W-:Y:S02]  /*0320*/  IMAD R5, R40, R3, UR7 ;  /* 0x0000000728057e24 */ /* 0x000fe4000f8e0203 */
[----:B------:R-:W-:-:S03]  /*0330*/  IMAD.MOV.U32 R3, RZ, RZ, RZ ;  /* 0x000000ffff037224 */ /* 0x000fc600078e00ff */
[----:B------:R-:W-:-:S13]  /*0340*/  ISETP.GE.U32.AND P0, PT, R5, R40, PT ;  /* 0x000000280500720c */ /* 0x000fda0003f06070 */
[----:B------:R-:W-:-:S05]  /*0350*/  @P0 IMAD.IADD R5, R5, 0x1, -R40 ;  /* 0x0000000105050824 */ /* 0x000fca00078e0a28 */
[----:B------:R-:W-:-:S13]  /*0360*/  ISETP.GE.U32.AND P0, PT, R5, R40, PT ;  /* 0x000000280500720c */ /* 0x000fda0003f06070 */
[----:B------:R-:W-:Y:S01]  /*0370*/  @P0 IMAD.IADD R5, R5, 0x1, -R40 ;  /* 0x0000000105050824 */ /* 0x000fe200078e0a28 */
[----:B------:R-:W-:-:S05]  /*0380*/  @!P1 LOP3.LUT R5, RZ, R40, RZ, 0x33, !PT ;  /* 0x00000028ff059212 */ /* 0x000fca00078e33ff */
[----:B------:R-:W-:Y:S01]  /*0390*/  IMAD.MOV.U32 R2, RZ, RZ, R5 ;  /* 0x000000ffff027224 */ /* 0x000fe200078e0005 */
[----:B------:R-:W-:Y:S06]  /*03a0*/  BRA `(.L_x_19) ;  /* 0x0000000000107947 */ /* 0x000fec0003800000 */
.L_x_18:
[----:B------:R-:W-:-:S07]  /*03b0*/  MOV R0, 0x3d0 ;  /* 0x000003d000007802 */ /* 0x000fce0000000f00 */
[----:B-1---5:R-:W-:Y:S05]  /*03c0*/  CALL.REL.NOINC `($__internal_1_$__cuda_sm20_rem_s64) ;  /* 0x0000003000247944 */ /* 0x022fea0003c00000 */
[----:B------:R-:W-:Y:S01]  /*03d0*/  MOV R2, R4 ;  /* 0x0000000400027202 */ /* 0x000fe20000000f00 */
[----:B------:R-:W-:-:S07]  /*03e0*/  IMAD.MOV.U32 R3, RZ, RZ, R5 ;  /* 0x000000ffff037224 */ /* 0x000fce00078e0005 */
.L_x_19:
[----:B------:R-:W-:-:S04]  /*03f0*/  IADD3 R13, P0, PT, -R2, UR7, RZ ;  /* 0x00000007020d7c10 */ /* 0x000fc8000ff1e1ff */
[----:B------:R-:W-:-:S04]  /*0400*/  IADD3.X R14, PT, PT, ~R3, UR6, RZ, P0, !PT ;  /* 0x00000006030e7c10 */ /* 0x000fc800087fe5ff */
[----:B------:R-:W-:-:S13]  /*0410*/  ISETP.GE.AND P0, PT, R14, RZ, PT ;  /* 0x000000ff0e00720c */ /* 0x000fda0003f06270 */
[----:B------:R-:W-:Y:S05]  /*0420*/  @!P0 EXIT ;  /* 0x000000000000894d */ /* 0x000fea0003800000 */
[----:B------:R-:W0:Y:S01]  /*0430*/  LDC.64 R6, c[0x0][0x3c8] ;  /* 0x0000f200ff067b82 */ /* 0x000e220000000a00 */
[----:B------:R-:W1:Y:S01]  /*0440*/  LDCU.64 UR4, c[0x0][0x3b8] ;  /* 0x00007700ff0477ac */ /* 0x000e620008000a00 */
[----:B------:R-:W-:Y:S01]  /*0450*/  IADD3 R11, P0, PT, R16, -0x1, RZ ;  /* 0xffffffff100b7810 */ /* 0x000fe20007f1e0ff */
[----:B------:R-:W-:Y:S01]  /*0460*/  IMAD.MOV.U32 R22, RZ, RZ, R18 ;  /* 0x000000ffff167224 */ /* 0x000fe200078e0012 */
[C---:B-----5:R-:W-:Y:S01]  /*0470*/  SHF.L.U64.HI R10, R26.reuse, 0x1, R27 ;  /* 0x000000011a0a7819 */ /* 0x060fe2000001021b */
[----:B------:R-:W0:Y:S01]  /*0480*/  LDCU.64 UR8, c[0x0][0x400] ;  /* 0x00008000ff0877ac */ /* 0x000e220008000a00 */
[----:B------:R-:W-:Y:S01]  /*0490*/  IADD3.X R0, PT, PT, R17, -0x1, RZ, P0, !PT ;  /* 0xffffffff11007810 */ /* 0x000fe200007fe4ff */
[----:B------:R-:W-:Y:S01]  /*04a0*/  IMAD.MOV.U32 R24, RZ, RZ, R20 ;  /* 0x000000ffff187224 */ /* 0x000fe200078e0014 */
[----:B------:R-:W2:Y:S01]  /*04b0*/  LDCU.64 UR10, c[0x0][0x388] ;  /* 0x00007100ff0a77ac */ /* 0x000ea20008000a00 */
[----:B------:R-:W-:Y:S01]  /*04c0*/  IMAD.SHL.U32 R12, R26, 0x2, RZ ;  /* 0x000000021a0c7824 */ /* 0x000fe200078e00ff */
[----:B------:R-:W3:Y:S01]  /*04d0*/  LDCU.64 UR12, c[0x0][0x3d8] ;  /* 0x00007b00ff0c77ac */ /* 0x000ee20008000a00 */
[----:B-1----:R-:W-:-:S02]  /*04e0*/  IMAD R4, R0, UR4, RZ ;  /* 0x0000000400047c24 */ /* 0x002fc4000f8e02ff */
[----:B------:R-:W-:-:S04]  /*04f0*/  IMAD.WIDE.U32 R2, R11, UR4, R22 ;  /* 0x000000040b027c25 */ /* 0x000fc8000f8e0016 */
[----:B------:R-:W-:Y:S02]  /*0500*/  IMAD R5, R11, UR5, R4 ;  /* 0x000000050b057c24 */ /* 0x000fe4000f8e0204 */
[----:B0-----:R-:W-:Y:S02]  /*0510*/  IMAD R4, R6, UR9, RZ ;  /* 0x0000000906047c24 */ /* 0x001fe4000f8e02ff */
[----:B------:R-:W-:Y:S02]  /*0520*/  IMAD.IADD R5, R3, 0x1, R5 ;  /* 0x0000000103057824 */ /* 0x000fe400078e0205 */
[----:B------:R-:W-:Y:S02]  /*0530*/  IMAD R7, R7, UR8, R4 ;  /* 0x0000000807077c24 */ /* 0x000fe4000f8e0204 */
[----:B------:R-:W-:Y:S02]  /*0540*/  IMAD.MOV.U32 R4, RZ, RZ, R2 ;  /* 0x000000ffff047224 */ /* 0x000fe400078e0002 */
[----:B---3--:R-:W-:-:S02]  /*0550*/  IMAD R0, R0, UR12, RZ ;  /* 0x0000000c00007c24 */ /* 0x008fc4000f8e02ff */
[----:B------:R-:W-:-:S04]  /*0560*/  IMAD.WIDE.U32 R8, R6, UR8, R4 ;  /* 0x0000000806087c25 */ /* 0x000fc8000f8e0004 */
[----:B------:R-:W-:Y:S01]  /*0570*/  IMAD.IADD R9, R9, 0x1, R7 ;  /* 0x0000000109097824 */ /* 0x000fe200078e0207 */
[----:B--2---:R-:W-:Y:S01]  /*0580*/  LEA R36, P0, R8, UR10, 0x2 ;  /* 0x0000000a08247c11 */ /* 0x004fe2000f8010ff */
[----:B------:R-:W-:-:S03]  /*0590*/  IMAD.WIDE.U32 R6, R11, UR12, R24 ;  /* 0x0000000c0b067c25 */ /* 0x000fc6000f8e0018 */
[----:B------:R-:W-:Y:S01]  /*05a0*/  LEA.HI.X R37, R8, UR11, R9, 0x2, P0 ;  /* 0x0000000b08257c11 */ /* 0x000fe200080f1409 */
[----:B------:R-:W-:Y:S01]  /*05b0*/  IMAD R11, R11, UR13, R0 ;  /* 0x0000000d0b0b7c24 */ /* 0x000fe2000f8e0200 */
[----:B------:R-:W-:Y:S01]  /*05c0*/  ISETP.NE.U32.AND P0, PT, R14, RZ, PT ;  /* 0x000000ff0e00720c */ /* 0x000fe20003f05070 */
[----:B------:R-:W-:Y:S01]  /*05d0*/  IMAD.MOV.U32 R8, RZ, RZ, R13 ;  /* 0x000000ffff087224 */ /* 0x000fe200078e000d */
[----:B------:R-:W-:Y:S01]  /*05e0*/  IADD3 R0, P1, PT, R12, -0x1, RZ ;  /* 0xffffffff0c007810 */ /* 0x000fe20007f3e0ff */
[----:B------:R-:W-:-:S03]  /*05f0*/  IMAD.IADD R11, R7, 0x1, R11 ;  /* 0x00000001070b7824 */ /* 0x000fc600078e020b */
[----:B------:R-:W-:-:S07]  /*0600*/  IADD3.X R9, PT, PT, R10, -0x1, RZ, P1, !PT ;  /* 0xffffffff0a097810 */ /* 0x000fce0000ffe4ff */
[----:B------:R-:W-:Y:S05]  /*0610*/  @P0 BRA `(.L_x_20) ;  /* 0x0000000000500947 */ /* 0x000fea0003800000 */
[----:B------:R-:W0:Y:S01]  /*0620*/  I2F.U32.RP R15, R40 ;  /* 0x00000028000f7306 */ /* 0x000e220000209000 */
[----:B------:R-:W-:Y:S01]  /*0630*/  ISETP.NE.U32.AND P2, PT, R40, RZ, PT ;  /* 0x000000ff2800720c */ /* 0x000fe20003f45070 */
[----:B------:R-:W-:-:S06]  /*0640*/  IMAD.MOV.U32 R33, RZ, RZ, RZ ;  /* 0x000000ffff217224 */ /* 0x000fcc00078e00ff */
[----:B0-----:R-:W0:Y:S02]  /*0650*/  MUFU.RCP R15, R15 ;  /* 0x0000000f000f7308 */ /* 0x001e240000001000 */
[----:B0-----:R-:W-:-:S06]  /*0660*/  IADD3 R30, PT, PT, R15, 0xffffffe, RZ ;  /* 0x0ffffffe0f1e7810 */ /* 0x001fcc0007ffe0ff */
[----:B------:R0:W1:Y:S02]  /*0670*/  F2I.FTZ.U32.TRUNC.NTZ R31, R30 ;  /* 0x0000001e001f7305 */ /* 0x000064000021f000 */
[----:B0-----:R-:W-:Y:S02]  /*0680*/  IMAD.MOV.U32 R30, RZ, RZ, RZ ;  /* 0x000000ffff1e7224 */ /* 0x001fe400078e00ff */
[----:B-1----:R-:W-:-:S04]  /*0690*/  IMAD.MOV R13, RZ, RZ, -R31 ;  /* 0x000000ffff0d7224 */ /* 0x002fc800078e0a1f */
[----:B------:R-:W-:-:S04]  /*06a0*/  IMAD R13, R13, R40, RZ ;  /* 0x000000280d0d7224 */ /* 0x000fc800078e02ff */
[----:B------:R-:W-:-:S06]  /*06b0*/  IMAD.HI.U32 R13, R31, R13, R30 ;  /* 0x0000000d1f0d7227 */ /* 0x000fcc00078e001e */
[----:B------:R-:W-:-:S04]  /*06c0*/  IMAD.HI.U32 R32, R13, R8, RZ ;  /* 0x000000080d207227 */ /* 0x000fc800078e00ff */
[----:B------:R-:W-:-:S04]  /*06d0*/  IMAD.MOV R13, RZ, RZ, -R32 ;  /* 0x000000ffff0d7224 */ /* 0x000fc800078e0a20 */
[----:B------:R-:W-:-:S05]  /*06e0*/  IMAD R13, R40, R13, R8 ;  /* 0x0000000d280d7224 */ /* 0x000fca00078e0208 */
[----:B------:R-:W-:-:S13]  /*06f0*/  ISETP.GE.U32.AND P0, PT, R13, R40, PT ;  /* 0x000000280d00720c */ /* 0x000fda0003f06070 */
[----:B------:R-:W-:Y:S02]  /*0700*/  @P0 IMAD.IADD R13, R13, 0x1, -R40 ;  /* 0x000000010d0d0824 */ /* 0x000fe400078e0a28 */
[----:B------:R-:W-:-:S03]  /*0710*/  @P0 VIADD R32, R32, 0x1 ;  /* 0x0000000120200836 */ /* 0x000fc60000000000 */
[----:B------:R-:W-:-:S13]  /*0720*/  ISETP.GE.U32.AND P1, PT, R13, R40, PT ;  /* 0x000000280d00720c */ /* 0x000fda0003f26070 */
[----:B------:R-:W-:Y:S01]  /*0730*/  @P1 VIADD R32, R32, 0x1 ;  /* 0x0000000120201836 */ /* 0x000fe20000000000 */
[----:B------:R-:W-:Y:S01]  /*0740*/  @!P2 LOP3.LUT R32, RZ, R40, RZ, 0x33, !PT ;  /* 0x00000028ff20a212 */ /* 0x000fe200078e33ff */
[----:B------:R-:W-:Y:S06]  /*0750*/  BRA `(.L_x_21) ;  /* 0x0000000000087947 */ /* 0x000fec0003800000 */
.L_x_20:
[----:B------:R-:W-:-:S07]  /*0760*/  MOV R30, 0x780 ;  /* 0x00000780001e7802 */ /* 0x000fce0000000f00 */
[----:B------:R-:W-:Y:S05]  /*0770*/  CALL.REL.NOINC `($__internal_0_$__cuda_sm20_div_u64) ;  /* 0x0000002800287944 */ /* 0x000fea0003c00000 */
.L_x_21:
[----:B------:R-:W0:Y:S01]  /*0780*/  LDCU.64 UR4, c[0x0][0x3f0] ;  /* 0x00007e00ff0477ac */ /* 0x000e220008000a00 */
[----:B------:R-:W-:Y:S01]  /*0790*/  LOP3.LUT R31, R32, 0x3, RZ, 0xc0, !PT ;  /* 0x00000003201f7812 */ /* 0x000fe200078ec0ff */
[----:B------:R-:W1:Y:S01]  /*07a0*/  S2R R13, SR_TID.X ;  /* 0x00000000000d7919 */ /* 0x000e620000002100 */
[--C-:B------:R-:W-:Y:S01]  /*07b0*/  SHF.R.U32.HI R30, RZ, 0x1, R9.reuse ;  /* 0x00000001ff1e7819 */ /* 0x100fe20000011609 */
[----:B------:R-:W2:Y:S01]  /*07c0*/  LDCU.64 UR8, c[0x0][0x3a0] ;  /* 0x00007400ff0877ac */ /* 0x000ea20008000a00 */
[----:B------:R-:W-:Y:S02]  /*07d0*/  ISETP.NE.U32.AND P0, PT, R31, 0x3, PT ;  /* 0x000000031f00780c */ /* 0x000fe40003f05070 */
[----:B------:R-:W-:Y:S02]  /*07e0*/  SHF.R.U64 R15, R0, 0x1, R9 ;  /* 0x00000001000f7819 */ /* 0x000fe40000001209 */
[----:B------:R-:W-:Y:S02]  /*07f0*/  ISETP.NE.AND.EX P0, PT, RZ, RZ, PT, P0 ;  /* 0x000000ffff00720c */ /* 0x000fe40003f05300 */
[----:B------:R-:W-:Y:S01]  /*0800*/  MOV R41, R14 ;  /* 0x0000000e00297202 */ /* 0x000fe20000000f00 */
[----:B0-----:R-:W-:-:S02]  /*0810*/  IMAD R30, R30, UR4, RZ ;  /* 0x000000041e1e7c24 */ /* 0x001fc4000f8e02ff */
[----:B------:R-:W-:-:S04]  /*0820*/  IMAD.WIDE.U32 R34, R15, UR4, R28 ;  /* 0x000000040f227c25 */ /* 0x000fc8000f8e001c */
[----:B------:R-:W-:Y:S01]  /*0830*/  IMAD R15, R15, UR5, R30 ;  /* 0x000000050f0f7c24 */ /* 0x000fe2000f8e021e */
[----:B--2---:R-:W-:-:S03]  /*0840*/  LEA R30, P1, R34, UR8, 0x2 ;  /* 0x00000008221e7c11 */ /* 0x004fc6000f8210ff */
[----:B------:R-:W-:-:S05]  /*0850*/  IMAD.IADD R15, R35, 0x1, R15 ;  /* 0x00000001230f7824 */ /* 0x000fca00078e020f */
[----:B------:R-:W-:Y:S01]  /*0860*/  LEA.HI.X R31, R34, UR9, R15, 0x2, P1 ;  /* 0x00000009221f7c11 */ /* 0x000fe200088f140f */
[----:B------:R-:W-:Y:S01]  /*0870*/  IMAD.MOV.U32 R15, RZ, RZ, R8 ;  /* 0x000000ffff0f7224 */ /* 0x000fe200078e0008 */
[----:B-1----:R-:W-:Y:S06]  /*0880*/  @!P0 BRA `(.L_x_22) ;  /* 0x0000000000dc8947 */ /* 0x002fec0003800000 */
[----:B------:R-:W-:Y:S01]  /*0890*/  VIADD R42, R32, 0x1 ;  /* 0x00000001202a7836 */ /* 0x000fe20000000000 */
[----:B------:R-:W0:Y:S01]  /*08a0*/  LDCU.64 UR12, c[0x0][0x3c8] ;  /* 0x00007900ff0c77ac */ /* 0x000e220008000a00 */
[----:B------:R-:W-:Y:S02]  /*08b0*/  IMAD.MOV.U32 R15, RZ, RZ, R8 ;  /* 0x000000ffff0f7224 */ /* 0x000fe400078e0008 */
[----:B------:R-:W-:Y:S01]  /*08c0*/  IMAD.MOV.U32 R41, RZ, RZ, R14 ;  /* 0x000000ffff297224 */ /* 0x000fe200078e000e */
[----:B------:R-:W-:Y:S01]  /*08d0*/  LOP3.LUT R42, R42, 0x3, RZ, 0xc0, !PT ;  /* 0x000000032a2a7812 */ /* 0x000fe200078ec0ff */
[----:B------:R-:W1:Y:S01]  /*08e0*/  LDCU.64 UR10, c[0x0][0x380] ;  /* 0x00007000ff0a77ac */ /* 0x000e620008000a00 */
[----:B------:R-:W2:Y:S01]  /*08f0*/  LDCU.64 UR16, c[0x0][0x388] ;  /* 0x00007100ff1077ac */ /* 0x000ea20008000a00 */
[----:B------:R-:W3:Y:S01]  /*0900*/  LDCU.64 UR8, c[0x0][0x3e0] ;  /* 0x00007c00ff0877ac */ /* 0x000ee20008000a00 */
[----:B------:R-:W-:Y:S01]  /*0910*/  UMOV UR4, URZ ;  /* 0x000000ff00047c82 */ /* 0x000fe20008000000 */
[----:B------:R-:W-:-:S05]  /*0920*/  UMOV UR5, URZ ;  /* 0x000000ff00057c82 */ /* 0x000fca0008000000 */
.L_x_28:
[----:B------:R-:W-:Y:S01]  /*0930*/  IADD3 R43, P1, PT, R13, R15, RZ ;  /* 0x0000000f0d2b7210 */ /* 0x000fe20007f3e0ff */
[----:B------:R-:W-:Y:S03]  /*0940*/  BSSY.RECONVERGENT B0, `(.L_x_23) ;  /* 0x0000016000007945 */ /* 0x000fe60003800200 */
[----:B------:R-:W-:Y:S01]  /*0950*/  ISETP.NE.U32.AND P0, PT, R43, R12, PT ;  /* 0x0000000c2b00720c */ /* 0x000fe20003f05070 */
[----:B------:R-:W-:-:S05]  /*0960*/  IMAD.X R44, RZ, RZ, R41, P1 ;  /* 0x000000ffff2c7224 */ /* 0x000fca00008e0629 */
[----:B------:R-:W-:-:S13]  /*0970*/  ISETP.NE.AND.EX P0, PT, R44, R10, PT, P0 ;  /* 0x0000000a2c00720c */ /* 0x000fda0003f05300 */
[----:B0---45:R-:W-:Y:S05]  /*0980*/  @!P0 BRA `(.L_x_24) ;  /* 0x0000000000408947 */ /* 0x031fea0003800000 */
[----:B------:R-:W-:Y:S01]  /*0990*/  ISETP.NE.U32.AND P0, PT, R43, R0, PT ;  /* 0x000000002b00720c */ /* 0x000fe20003f05070 */
[----:B------:R-:W-:-:S03]  /*09a0*/  IMAD.MOV.U32 R45, RZ, RZ, -0x800000 ;  /* 0xff800000ff2d7424 */ /* 0x000fc600078e00ff */
[----:B------:R-:W-:-:S13]  /*09b0*/  ISETP.NE.AND.EX P0, PT, R44, R9, PT, P0 ;  /* 0x000000092c00720c */ /* 0x000fda0003f05300 */
[----:B------:R-:W-:Y:S05]  /*09c0*/  @P0 BRA `(.L_x_25) ;  /* 0x0000000000340947 */ /* 0x000fea0003800000 */
[----:B------:R-:W4:Y:S01]  /*09d0*/  LDG.E.CONSTANT R39, desc[UR14][R30.64] ;  /* 0x0000000e1e277981 */ /* 0x000f22000c1e9900 */
[----:B------:R-:W-:Y:S01]  /*09e0*/  IMAD.MOV.U32 R35, RZ, RZ, R5 ;  /* 0x000000ffff237224 */ /* 0x000fe200078e0005 */
[----:B----4-:R-:W-:-:S05]  /*09f0*/  SHF.R.S32.HI R34, RZ, 0x1f, R39 ;  /* 0x0000001fff227819 */ /* 0x010fca0000011427 */
[----:B0-----:R-:W-:Y:S02]  /*0a00*/  IMAD R38, R34, UR12, RZ ;  /* 0x0000000c22267c24 */ /* 0x001fe4000f8e02ff */
[----:B------:R-:W-:-:S04]  /*0a10*/  IMAD.MOV.U32 R34, RZ, RZ, R2 ;  /* 0x000000ffff227224 */ /* 0x000fc800078e0002 */
[----:B------:R-:W-:-:S04]  /*0a20*/  IMAD.WIDE.U32 R34, R39, UR12, R34 ;  /* 0x0000000c27227c25 */ /* 0x000fc8000f8e0022 */
[----:B------:R-:W-:Y:S01]  /*0a30*/  IMAD R39, R39, UR13, R38 ;  /* 0x0000000d27277c24 */ /* 0x000fe2000f8e0226 */
[----:B--2---:R-:W-:-:S03]  /*0a40*/  LEA R38, P0, R34, UR16, 0x2 ;  /* 0x0000001022267c11 */ /* 0x004fc6000f8010ff */
[----:B------:R-:W-:-:S05]  /*0a50*/  IMAD.IADD R35, R35, 0x1, R39 ;  /* 0x0000000123237824 */ /* 0x000fca00078e0227 */
[----:B------:R-:W-:-:S05]  /*0a60*/  LEA.HI.X R39, R34, UR17, R35, 0x2, P0 ;  /* 0x0000001122277c11 */ /* 0x000fca00080f1423 */
[----:B------:R0:W5:Y:S01]  /*0a70*/  LDG.E R45, desc[UR14][R38.64] ;  /* 0x0000000e262d7981 */ /* 0x000162000c1e1900 */
[----:B------:R-:W-:Y:S05]  /*0a80*/  BRA `(.L_x_25) ;  /* 0x0000000000047947 */ /* 0x000fea0003800000 */
.L_x_24:
[----:B------:R4:W5:Y:S02]  /*0a90*/  LDG.E R45, desc[UR14][R36.64] ;  /* 0x0000000e242d7981 */ /* 0x000964000c1e1900 */
.L_x_25:
[----:B0123--:R-:W-:Y:S05]  /*0aa0*/  BSYNC.RECONVERGENT B0 ;  /* 0x0000000000007941 */ /* 0x00ffea0003800200 */
.L_x_23:
[----:B------:R-:W-:Y:S01]  /*0ab0*/  ISETP.GT.U32.AND P0, PT, R43, UR7, PT ;  /* 0x000000072b007c0c */ /* 0x000fe2000bf04070 */
[----:B------:R-:W-:Y:S03]  /*0ac0*/  BSSY.RECONVERGENT B0, `(.L_x_26) ;  /* 0x000000c000007945 */ /* 0x000fe60003800200 */
[----:B------:R-:W-:-:S13]  /*0ad0*/  ISETP.GT.AND.EX P0, PT, R44, UR6, PT, P0 ;  /* 0x000000062c007c0c */ /* 0x000fda000bf04300 */
[----:B------:R-:W-:Y:S05]  /*0ae0*/  @P0 BRA `(.L_x_27) ;  /* 0x0000000000240947 */ /* 0x000fea0003800000 */
[----:B------:R-:W-:Y:S01]  /*0af0*/  MOV R35, R11 ;  /* 0x0000000b00237202 */ /* 0x000fe20000000f00 */
[----:B------:R-:W-:Y:S02]  /*0b00*/  IMAD R38, R44, UR8, RZ ;  /* 0x000000082c267c24 */ /* 0x000fe4000f8e02ff */
[----:B------:R-:W-:Y:S02]  /*0b10*/  IMAD.MOV.U32 R34, RZ, RZ, R6 ;  /* 0x000000ffff227224 */ /* 0x000fe400078e0006 */
[C---:B------:R-:W-:Y:S02]  /*0b20*/  IMAD R39, R43.reuse, UR9, R38 ;  /* 0x000000092b277c24 */ /* 0x040fe4000f8e0226 */
[----:B------:R-:W-:-:S04]  /*0b30*/  IMAD.WIDE.U32 R34, R43, UR8, R34 ;  /* 0x000000082b227c25 */ /* 0x000fc8000f8e0022 */
[----:B------:R-:W-:Y:S01]  /*0b40*/  IMAD.IADD R35, R35, 0x1, R39 ;  /* 0x0000000123237824 */ /* 0x000fe200078e0227 */
[----:B------:R-:W-:-:S04]  /*0b50*/  LEA R38, P0, R34, UR10, 0x2 ;  /* 0x0000000a22267c11 */ /* 0x000fc8000f8010ff */
[----:B------:R-:W-:-:S05]  /*0b60*/  LEA.HI.X R39, R34, UR11, R35, 0x2, P0 ;  /* 0x0000000b22277c11 */ /* 0x000fca00080f1423 */
[----:B-----5:R0:W-:Y:S04]  /*0b70*/  STG.E desc[UR14][R38.64], R45 ;  /* 0x0000002d26007986 */ /* 0x0201e8000c10190e */
.L_x_27:
[----:B------:R-:W-:Y:S05]  /*0b80*/  BSYNC.RECONVERGENT B0 ;  /* 0x0000000000007941 */ /* 0x000fea0003800200 */
.L_x_26:
[----:B------:R-:W-:Y:S01]  /*0b90*/  UIADD3 UR4, UP0, UPT, UR4, 0x1, URZ ;  /* 0x0000000104047890 */ /* 0x000fe2000ff1e0ff */
[----:B------:R-:W-:-:S03]  /*0ba0*/  IADD3 R15, P1, PT, -R40, R15, RZ ;  /* 0x0000000f280f7210 */ /* 0x000fc60007f3e1ff */
[----:B------:R-:W-:Y:S01]  /*0bb0*/  UIADD3.X UR5, UPT, UPT, URZ, UR5, URZ, UP0, !UPT ;  /* 0x00000005ff057290 */ /* 0x000fe200087fe4ff */
[----:B------:R-:W-:Y:S02]  /*0bc0*/  IADD3.X R41, PT, PT, R41, -0x1, RZ, P1, !PT ;  /* 0xffffffff29297810 */ /* 0x000fe40000ffe4ff */
[----:B------:R-:W-:-:S04]  /*0bd0*/  ISETP.NE.U32.AND P0, PT, R42, UR4, PT ;  /* 0x000000042a007c0c */ /* 0x000fc8000bf05070 */
[----:B------:R-:W-:-:S13]  /*0be0*/  ISETP.NE.AND.EX P0, PT, RZ, UR5, PT, P0 ;  /* 0x00000005ff007c0c */ /* 0x000fda000bf05300 */
[----:B------:R-:W-:Y:S05]  /*0bf0*/  @P0 BRA `(.L_x_28) ;  /* 0xfffffffc004c0947 */ /* 0x000fea000383ffff */
.L_x_22:
[----:B------:R-:W-:Y:S01]  /*0c00*/  ISETP.GE.U32.AND P0, PT, R32, 0x3, PT ;  /* 0x000000032000780c */ /* 0x000fe20003f06070 */
[----:B------:R-:W1:Y:S03]  /*0c10*/  LDCU.64 UR4, c[0x0][0x3c8] ;  /* 0x00007900ff0477ac */ /* 0x000e660008000a00 */
[----:B------:R-:W-:Y:S01]  /*0c20*/  ISETP.GE.U32.AND.EX P0, PT, R33, RZ, PT, P0 ;  /* 0x000000ff2100720c */ /* 0x000fe20003f06100 */
[----:B------:R-:W2:Y:S01]  /*0c30*/  LDCU.64 UR12, c[0x0][0x380] ;  /* 0x00007000ff0c77ac */ /* 0x000ea20008000a00 */
[----:B------:R-:W3:Y:S01]  /*0c40*/  LDCU.64 UR8, c[0x0][0x388] ;  /* 0x00007100ff0877ac */ /* 0x000ee20008000a00 */
[----:B------:R-:W0:Y:S10]  /*0c50*/  LDCU.64 UR10, c[0x0][0x3e0] ;  /* 0x00007c00ff0a77ac */ /* 0x000e340008000a00 */
[----:B------:R-:W-:Y:S05]  /*0c60*/  @!P0 BRA `(.L_x_29) ;  /* 0x00000008008c8947 */ /* 0x000fea0003800000 */
.L_x_50:
[----:B0--3--:R-:W-:Y:S01]  /*0c70*/  IADD3 R39, P1, PT, R13, R15, RZ ;  /* 0x0000000f0d277210 */ /* 0x009fe20007f3e0ff */
[----:B------:R-:W-:Y:S03]  /*0c80*/  BSSY.RECONVERGENT B0, `(.L_x_30) ;  /* 0x0000016000007945 */ /* 0x000fe60003800200 */
[----:B------:R-:W-:Y:S01]  /*0c90*/  ISETP.NE.U32.AND P0, PT, R39, R12, PT ;  /* 0x0000000c2700720c */ /* 0x000fe20003f05070 */
[----:B------:R-:W-:-:S05]  /*0ca0*/  IMAD.X R38, RZ, RZ, R41, P1 ;  /* 0x000000ffff267224 */ /* 0x000fca00008e0629 */
[----:B------:R-:W-:-:S13]  /*0cb0*/  ISETP.NE.AND.EX P0, PT, R38, R10, PT, P0 ;  /* 0x0000000a2600720c */ /* 0x000fda0003f05300 */
[----:B-1----:R-:W-:Y:S05]  /*0cc0*/  @P0 BRA `(.L_x_31) ;  /* 0x0000000000080947 */ /* 0x002fea0003800000 */
[----:B------:R0:W5:Y:S01]  /*0cd0*/  LDG.E R43, desc[UR14][R36.64] ;  /* 0x0000000e242b7981 */ /* 0x000162000c1e1900 */
[----:B------:R-:W-:Y:S05]  /*0ce0*/  BRA `(.L_x_32) ;  /* 0x00000000003c7947 */ /* 0x000fea0003800000 */
.L_x_31:
[----:B------:R-:W-:Y:S01]  /*0cf0*/  ISETP.NE.U32.AND P0, PT, R39, R0, PT ;  /* 0x000000002700720c */ /* 0x000fe20003f05070 */
[----:B------:R-:W-:-:S03]  /*0d00*/  IMAD.MOV.U32 R43, RZ, RZ, -0x800000 ;  /* 0xff800000ff2b7424 */ /* 0x000fc600078e00ff */
[----:B------:R-:W-:-:S13]  /*0d10*/  ISETP.NE.AND.EX P0, PT, R38, R9, PT, P0 ;  /* 0x000000092600720c */ /* 0x000fda0003f05300 */
[----:B------:R-:W-:Y:S05]  /*0d20*/  @P0 BRA `(.L_x_32) ;  /* 0x00000000002c0947 */ /* 0x000fea0003800000 */
[----:B------:R-:W2:Y:S01]  /*0d30*/  LDG.E.CONSTANT R35, desc[UR14][R30.64] ;  /* 0x0000000e1e237981 */ /* 0x000ea2000c1e9900 */
[----:B------:R-:W-:Y:S01]  /*0d40*/  IMAD.MOV.U32 R33, RZ, RZ, R5 ;  /* 0x000000ffff217224 */ /* 0x000fe200078e0005 */
[----:B--2---:R-:W-:-:S05]  /*0d50*/  SHF.R.S32.HI R32, RZ, 0x1f, R35 ;  /* 0x0000001fff207819 */ /* 0x004fca0000011423 */
[----:B-1----:R-:W-:Y:S02]  /*0d60*/  IMAD R34, R32, UR4, RZ ;  /* 0x0000000420227c24 */ /* 0x002fe4000f8e02ff */
[----:B------:R-:W-:-:S04]  /*0d70*/  IMAD.MOV.U32 R32, RZ, RZ, R2 ;  /* 0x000000ffff207224 */ /* 0x000fc800078e0002 */
[----:B------:R-:W-:-:S04]  /*0d80*/  IMAD.WIDE.U32 R32, R35, UR4, R32 ;  /* 0x0000000423207c25 */ /* 0x000fc8000f8e0020 */
[----:B------:R-:W-:Y:S01]  /*0d90*/  IMAD R35, R35, UR5, R34 ;  /* 0x0000000523237c24 */ /* 0x000fe2000f8e0222 */
[----:B---3--:R-:W-:-:S03]  /*0da0*/  LEA R34, P0, R32, UR8, 0x2 ;  /* 0x0000000820227c11 */ /* 0x008fc6000f8010ff */
[----:B------:R-:W-:-:S05]  /*0db0*/  IMAD.IADD R35, R33, 0x1, R35 ;  /* 0x0000000121237824 */ /* 0x000fca00078e0223 */
[----:B------:R-:W-:-:S05]  /*0dc0*/  LEA.HI.X R35, R32, UR9, R35, 0x2, P0 ;  /* 0x0000000920237c11 */ /* 0x000fca00080f1423 */
[----:B------:R0:W5:Y:S02]  /*0dd0*/  LDG.E R43, desc[UR14][R34.64] ;  /* 0x0000000e222b7981 */ /* 0x000164000c1e1900 */
.L_x_32:
[----:B-123--:R-:W-:Y:S05]  /*0de0*/  BSYNC.RECONVERGENT B0 ;  /* 0x0000000000007941 */ /* 0x00efea0003800200 */
.L_x_30:
[----:B------:R-:W-:Y:S01]  /*0df0*/  IADD3 R42, P0, PT, -R40, R15, RZ ;  /* 0x0000000f282a7210 */ /* 0x000fe20007f1e1ff */
[----:B------:R-:W-:Y:S03]  /*0e00*/  BSSY.RECONVERGENT B0, `(.L_x_33) ;  /* 0x0000012000007945 */ /* 0x000fe60003800200 */
[----:B------:R-:W-:Y:S02]  /*0e10*/  IADD3.X R41, PT, PT, R41, -0x1, RZ, P0, !PT ;  /* 0xffffffff29297810 */ /* 0x000fe400007fe4ff */
[----:B------:R-:W-:Y:S02]  /*0e20*/  ISETP.GT.U32.AND P0, PT, R39, UR7, PT ;  /* 0x0000000727007c0c */ /* 0x000fe4000bf04070 */
[----:B0-----:R-:W-:Y:S02]  /*0e30*/  IADD3 R35, P2, PT, R13, R42, RZ ;  /* 0x0000002a0d237210 */ /* 0x001fe40007f5e0ff */
[----:B------:R-:W-:-:S02]  /*0e40*/  ISETP.GT.AND.EX P0, PT, R38, UR6, PT, P0 ;  /* 0x0000000626007c0c */ /* 0x000fc4000bf04300 */
[----:B------:R-:W-:Y:S01]  /*0e50*/  ISETP.NE.U32.AND P1, PT, R35, R12, PT ;  /* 0x0000000c2300720c */ /* 0x000fe20003f25070 */
[----:B------:R-:W-:-:S05]  /*0e60*/  IMAD.X R34, RZ, RZ, R41, P2 ;  /* 0x000000ffff227224 */ /* 0x000fca00010e0629 */
[----:B------:R-:W-:-:S05]  /*0e70*/  ISETP.NE.AND.EX P1, PT, R34, R10, PT, P1 ;  /* 0x0000000a2200720c */ /* 0x000fca0003f25310 */
[----:B------:R-:W-:Y:S08]  /*0e80*/  @P0 BRA `(.L_x_34) ;  /* 0x0000000000240947 */ /* 0x000ff00003800000 */
[----:B------:R-:W-:Y:S02]  /*0e90*/  IMAD R38, R38, UR10, RZ ;  /* 0x0000000a26267c24 */ /* 0x000fe4000f8e02ff */
[----:B------:R-:W-:Y:S02]  /*0ea0*/  IMAD.MOV.U32 R32, RZ, RZ, R6 ;  /* 0x000000ffff207224 */ /* 0x000fe400078e0006 */
[----:B------:R-:W-:Y:S02]  /*0eb0*/  IMAD.MOV.U32 R33, RZ, RZ, R11 ;  /* 0x000000ffff217224 */ /* 0x000fe400078e000b */
[C---:B------:R-:W-:Y:S02]  /*0ec0*/  IMAD R15, R39.reuse, UR11, R38 ;  /* 0x0000000b270f7c24 */ /* 0x040fe4000f8e0226 */
[----:B------:R-:W-:-:S05]  /*0ed0*/  IMAD.WIDE.U32 R32, R39, UR10, R32 ;  /* 0x0000000a27207c25 */ /* 0x000fca000f8e0020 */
[----:B------:R-:W-:Y:S02]  /*0ee0*/  IADD3 R15, PT, PT, R33, R15, RZ ;  /* 0x0000000f210f7210 */ /* 0x000fe40007ffe0ff */
[----:B------:R-:W-:-:S04]  /*0ef0*/  LEA R38, P0, R32, UR12, 0x2 ;  /* 0x0000000c20267c11 */ /* 0x000fc8000f8010ff */
[----:B------:R-:W-:-:S05]  /*0f00*/  LEA.HI.X R39, R32, UR13, R15, 0x2, P0 ;  /* 0x0000000d20277c11 */ /* 0x000fca00080f140f */
[----:B-----5:R0:W-:Y:S04]  /*0f10*/  STG.E desc[UR14][R38.64], R43 ;  /* 0x0000002b26007986 */ /* 0x0201e8000c10190e */
.L_x_34:
[----:B------:R-:W-:Y:S05]  /*0f20*/  BSYNC.RECONVERGENT B0 ;  /* 0x0000000000007941 */ /* 0x000fea0003800200 */
.L_x_33:
[----:B------:R-:W-:Y:S04]  /*0f30*/  BSSY.RECONVERGENT B0, `(.L_x_35) ;  /* 0x0000013000007945 */ /* 0x000fe80003800200 */
[----:B------:R-:W-:Y:S05]  /*0f40*/  @!P1 BRA `(.L_x_36) ;  /* 0x0000000000409947 */ /* 0x000fea0003800000 */
[----:B------:R-:W-:Y:S01]  /*0f50*/  ISETP.NE.U32.AND P0, PT, R35, R0, PT ;  /* 0x000000002300720c */ /* 0x000fe20003f05070 */
[----:B0----5:R-:W-:-:S03]  /*0f60*/  IMAD.MOV.U32 R43, RZ, RZ, -0x800000 ;  /* 0xff800000ff2b7424 */ /* 0x021fc600078e00ff */
[----:B------:R-:W-:-:S13]  /*0f70*/  ISETP.NE.AND.EX P0, PT, R34, R9, PT, P0 ;  /* 0x000000092200720c */ /* 0x000fda0003f05300 */
[----:B------:R-:W-:Y:S05]  /*0f80*/  @P0 BRA `(.L_x_37) ;  /* 0x0000000000340947 */ /* 0x000fea0003800000 */
[----:B------:R-:W2:Y:S01]  /*0f90*/  LDG.E.CONSTANT R15, desc[UR14][R30.64] ;  /* 0x0000000e1e0f7981 */ /* 0x000ea2000c1e9900 */
[----:B------:R-:W-:Y:S01]  /*0fa0*/  IMAD.MOV.U32 R33, RZ, RZ, R5 ;  /* 0x000000ffff217224 */ /* 0x000fe200078e0005 */
[----:B--2---:R-:W-:-:S05]  /*0fb0*/  SHF.R.S32.HI R32, RZ, 0x1f, R15 ;  /* 0x0000001fff207819 */ /* 0x004fca000001140f */
[----:B------:R-:W-:Y:S02]  /*0fc0*/  IMAD R38, R32, UR4, RZ ;  /* 0x0000000420267c24 */ /* 0x000fe4000f8e02ff */
[----:B------:R-:W-:-:S04]  /*0fd0*/  IMAD.MOV.U32 R32, RZ, RZ, R2 ;  /* 0x000000ffff207224 */ /* 0x000fc800078e0002 */
[----:B------:R-:W-:-:S04]  /*0fe0*/  IMAD.WIDE.U32 R32, R15, UR4, R32 ;  /* 0x000000040f207c25 */ /* 0x000fc8000f8e0020 */
[----:B------:R-:W-:Y:S01]  /*0ff0*/  IMAD R15, R15, UR5, R38 ;  /* 0x000000050f0f7c24 */ /* 0x000fe2000f8e0226 */
[----:B------:R-:W-:-:S03]  /*1000*/  LEA R38, P0, R32, UR8, 0x2 ;  /* 0x0000000820267c11 */ /* 0x000fc6000f8010ff */
[----:B------:R-:W-:-:S05]  /*1010*/  IMAD.IADD R15, R33, 0x1, R15 ;  /* 0x00000001210f7824 */ /* 0x000fca00078e020f */
[----:B------:R-:W-:-:S05]  /*1020*/  LEA.HI.X R39, R32, UR9, R15, 0x2, P0 ;  /* 0x0000000920277c11 */ /* 0x000fca00080f140f */
[----:B------:R1:W5:Y:S01]  /*1030*/  LDG.E R43, desc[UR14][R38.64] ;  /* 0x0000000e262b7981 */ /* 0x000362000c1e1900 */
[----:B------:R-:W-:Y:S05]  /*1040*/  BRA `(.L_x_37) ;  /* 0x0000000000047947 */ /* 0x000fea0003800000 */
.L_x_36:
[----:B0----5:R0:W5:Y:S02]  /*1050*/  LDG.E R43, desc[UR14][R36.64] ;  /* 0x0000000e242b7981 */ /* 0x021164000c1e1900 */
.L_x_37:
[----:B------:R-:W-:Y:S05]  /*1060*/  BSYNC.RECONVERGENT B0 ;  /* 0x0000000000007941 */ /* 0x000fea0003800200 */
.L_x_35:
[----:B------:R-:W-:Y:S01]  /*1070*/  IADD3 R42, P0, PT, -R40, R42, RZ ;  /* 0x0000002a282a7210 */ /* 0x000fe20007f1e1ff */
[----:B------:R-:W-:Y:S03]  /*1080*/  BSSY.RECONVERGENT B0, `(.L_x_38) ;  /* 0x0000012000007945 */ /* 0x000fe60003800200 */
[----:B-1----:R-:W-:Y:S02]  /*1090*/  IADD3.X R39, PT, PT, R41, -0x1, RZ, P0, !PT ;  /* 0xffffffff29277810 */ /* 0x002fe400007fe4ff */
[----:B------:R-:W-:Y:S02]  /*10a0*/  ISETP.GT.U32.AND P0, PT, R35, UR7, PT ;  /* 0x0000000723007c0c */ /* 0x000fe4000bf04070 */
[----:B------:R-:W-:Y:S02]  /*10b0*/  IADD3 R15, P2, PT, R13, R42, RZ ;  /* 0x0000002a0d0f7210 */ /* 0x000fe40007f5e0ff */
        /* <DEDUP_REMOVED lines=9> */
[----:B------:R-:W-:-:S04]  /*1150*/  IMAD.WIDE.U32 R32, R35, UR10, R32 ;  /* 0x0000000a23207c25 */ /* 0x000fc8000f8e0020 */
[----:B------:R-:W-:Y:S01]  /*1160*/  IMAD.IADD R33, R33, 0x1, R41 ;  /* 0x0000000121217824 */ /* 0x000fe200078e0229 */
[----:B------:R-:W-:-:S04]  /*1170*/  LEA R34, P0, R32, UR12, 0x2 ;  /* 0x0000000c20227c11 */ /* 0x000fc8000f8010ff */
[----:B------:R-:W-:-:S05]  /*1180*/  LEA.HI.X R35, R32, UR13, R33, 0x2, P0 ;  /* 0x0000000d20237c11 */ /* 0x000fca00080f1421 */
[----:B-----5:R1:W-:Y:S04]  /*1190*/  STG.E desc[UR14][R34.64], R43 ;  /* 0x0000002b22007986 */ /* 0x0203e8000c10190e */
.L_x_39:
[----:B------:R-:W-:Y:S05]  /*11a0*/  BSYNC.RECONVERGENT B0 ;  /* 0x0000000000007941 */ /* 0x000fea0003800200 */
.L_x_38:
[----:B------:R-:W-:Y:S04]  /*11b0*/  BSSY.RECONVERGENT B0, `(.L_x_40) ;  /* 0x0000013000007945 */ /* 0x000fe80003800200 */
[----:B------:R-:W-:Y:S05]  /*11c0*/  @!P1 BRA `(.L_x_41) ;  /* 0x0000000000409947 */ /* 0x000fea0003800000 */
[----:B------:R-:W-:Y:S01]  /*11d0*/  ISETP.NE.U32.AND P0, PT, R15, R0, PT ;  /* 0x000000000f00720c */ /* 0x000fe20003f05070 */
[----:B-1---5:R-:W-:-:S03]  /*11e0*/  IMAD.MOV.U32 R43, RZ, RZ, -0x800000 ;  /* 0xff800000ff2b7424 */ /* 0x022fc600078e00ff */
[----:B------:R-:W-:-:S13]  /*11f0*/  ISETP.NE.AND.EX P0, PT, R38, R9, PT, P0 ;  /* 0x000000092600720c */ /* 0x000fda0003f05300 */
[----:B------:R-:W-:Y:S05]  /*1200*/  @P0 BRA `(.L_x_42) ;  /* 0x0000000000340947 */ /* 0x000fea0003800000 */
[----:B------:R-:W2:Y:S01]  /*1210*/  LDG.E.CONSTANT R35, desc[UR14][R30.64] ;  /* 0x0000000e1e237981 */ /* 0x000ea2000c1e9900 */
[----:B------:R-:W-:Y:S01]  /*1220*/  IMAD.MOV.U32 R33, RZ, RZ, R5 ;  /* 0x000000ffff217224 */ /* 0x000fe200078e0005 */
[----:B--2---:R-:W-:-:S05]  /*1230*/  SHF.R.S32.HI R32, RZ, 0x1f, R35 ;  /* 0x0000001fff207819 */ /* 0x004fca0000011423 */
[----:B------:R-:W-:Y:S01]  /*1240*/  IMAD R34, R32, UR4, RZ ;  /* 0x0000000420227c24 */ /* 0x000fe2000f8e02ff */
[----:B------:R-:W-:-:S05]  /*1250*/  MOV R32, R2 ;  /* 0x0000000200207202 */ /* 0x000fca0000000f00 */
[----:B------:R-:W-:-:S04]  /*1260*/  IMAD.WIDE.U32 R32, R35, UR4, R32 ;  /* 0x0000000423207c25 */ /* 0x000fc8000f8e0020 */
[----:B------:R-:W-:Y:S01]  /*1270*/  IMAD R35, R35, UR5, R34 ;  /* 0x0000000523237c24 */ /* 0x000fe2000f8e0222 */
[----:B------:R-:W-:-:S03]  /*1280*/  LEA R34, P0, R32, UR8, 0x2 ;  /* 0x0000000820227c11 */ /* 0x000fc6000f8010ff */
[----:B------:R-:W-:-:S05]  /*1290*/  IMAD.IADD R35, R33, 0x1, R35 ;  /* 0x0000000121237824 */ /* 0x000fca00078e0223 */
[----:B------:R-:W-:-:S05]  /*12a0*/  LEA.HI.X R35, R32, UR9, R35, 0x2, P0 ;  /* 0x0000000920237c11 */ /* 0x000fca00080f1423 */
[----:B------:R2:W5:Y:S01]  /*12b0*/  LDG.E R43, desc[UR14][R34.64] ;  /* 0x0000000e222b7981 */ /* 0x000562000c1e1900 */
[----:B------:R-:W-:Y:S05]  /*12c0*/  BRA `(.L_x_42) ;  /* 0x0000000000047947 */ /* 0x000fea0003800000 */
.L_x_41:
[----:B-1---5:R1:W5:Y:S02]  /*12d0*/  LDG.E R43, desc[UR14][R36.64] ;  /* 0x0000000e242b7981 */ /* 0x022364000c1e1900 */
.L_x_42:
[----:B------:R-:W-:Y:S05]  /*12e0*/  BSYNC.RECONVERGENT B0 ;  /* 0x0000000000007941 */ /* 0x000fea0003800200 */
.L_x_40:
[----:B------:R-:W-:Y:S01]  /*12f0*/  IADD3 R33, P0, PT, -R40, R42, RZ ;  /* 0x0000002a28217210 */ /* 0x000fe20007f1e1ff */
[----:B------:R-:W-:Y:S03]  /*1300*/  BSSY.RECONVERGENT B0, `(.L_x_43) ;  /* 0x0000012000007945 */ /* 0x000fe60003800200 */
[----:B------:R-:W-:Y:S02]  /*1310*/  IADD3.X R32, PT, PT, R39, -0x1, RZ, P0, !PT ;  /* 0xffffffff27207810 */ /* 0x000fe400007fe4ff */
        /* <DEDUP_REMOVED lines=8> */
[----:B--2---:R-:W-:Y:S02]  /*13a0*/  IMAD.MOV.U32 R34, RZ, RZ, R6 ;  /* 0x000000ffff227224 */ /* 0x004fe400078e0006 */
[----:B------:R-:W-:Y:S02]  /*13b0*/  IMAD.MOV.U32 R35, RZ, RZ, R11 ;  /* 0x000000ffff237224 */ /* 0x000fe400078e000b */
[C---:B------:R-:W-:Y:S02]  /*13c0*/  IMAD R39, R15.reuse, UR11, R38 ;  /* 0x0000000b0f277c24 */ /* 0x040fe4000f8e0226 */
[----:B------:R-:W-:-:S04]  /*13d0*/  IMAD.WIDE.U32 R34, R15, UR10, R34 ;  /* 0x0000000a0f227c25 */ /* 0x000fc8000f8e0022 */
[----:B------:R-:W-:Y:S01]  /*13e0*/  IMAD.IADD R15, R35, 0x1, R39 ;  /* 0x00000001230f7824 */ /* 0x000fe200078e0227 */
[----:B------:R-:W-:-:S04]  /*13f0*/  LEA R38, P0, R34, UR12, 0x2 ;  /* 0x0000000c22267c11 */ /* 0x000fc8000f8010ff */
[----:B------:R-:W-:-:S05]  /*1400*/  LEA.HI.X R39, R34, UR13, R15, 0x2, P0 ;  /* 0x0000000d22277c11 */ /* 0x000fca00080f140f */
[----:B-----5:R3:W-:Y:S04]  /*1410*/  STG.E desc[UR14][R38.64], R43 ;  /* 0x0000002b26007986 */ /* 0x0207e8000c10190e */
.L_x_44:
[----:B------:R-:W-:Y:S05]  /*1420*/  BSYNC.RECONVERGENT B0 ;  /* 0x0000000000007941 */ /* 0x000fea0003800200 */
.L_x_43:
[----:B------:R-:W-:Y:S04]  /*1430*/  BSSY.RECONVERGENT B0, `(.L_x_45) ;  /* 0x0000013000007945 */ /* 0x000fe80003800200 */
[----:B------:R-:W-:Y:S05]  /*1440*/  @!P1 BRA `(.L_x_46) ;  /* 0x0000000000409947 */ /* 0x000fea0003800000 */
[----:B------:R-:W-:Y:S01]  /*1450*/  ISETP.NE.U32.AND P0, PT, R41, R0, PT ;  /* 0x000000002900720c */ /* 0x000fe20003f05070 */
[----:B------:R-:W-:-:S03]  /*1460*/  IMAD.MOV.U32 R15, RZ, RZ, -0x800000 ;  /* 0xff800000ff0f7424 */ /* 0x000fc600078e00ff */
[----:B------:R-:W-:-:S13]  /*1470*/  ISETP.NE.AND.EX P0, PT, R42, R9, PT, P0 ;  /* 0x000000092a00720c */ /* 0x000fda0003f05300 */
[----:B------:R-:W-:Y:S05]  /*1480*/  @P0 BRA `(.L_x_47) ;  /* 0x0000000000340947 */ /* 0x000fea0003800000 */
[----:B------:R-:W3:Y:S01]  /*1490*/  LDG.E.CONSTANT R15, desc[UR14][R30.64] ;  /* 0x0000000e1e0f7981 */ /* 0x000ee2000c1e9900 */
[----:B--2---:R-:W-:Y:S01]  /*14a0*/  IMAD.MOV.U32 R35, RZ, RZ, R5 ;  /* 0x000000ffff237224 */ /* 0x004fe200078e0005 */
[----:B---3--:R-:W-:-:S05]  /*14b0*/  SHF.R.S32.HI R34, RZ, 0x1f, R15 ;  /* 0x0000001fff227819 */ /* 0x008fca000001140f */
[----:B------:R-:W-:Y:S02]  /*14c0*/  IMAD R38, R34, UR4, RZ ;  /* 0x0000000422267c24 */ /* 0x000fe4000f8e02ff */
[----:B------:R-:W-:-:S04]  /*14d0*/  IMAD.MOV.U32 R34, RZ, RZ, R2 ;  /* 0x000000ffff227224 */ /* 0x000fc800078e0002 */
[----:B------:R-:W-:-:S04]  /*14e0*/  IMAD.WIDE.U32 R34, R15, UR4, R34 ;  /* 0x000000040f227c25 */ /* 0x000fc8000f8e0022 */
[----:B------:R-:W-:Y:S01]  /*14f0*/  IMAD R15, R15, UR5, R38 ;  /* 0x000000050f0f7c24 */ /* 0x000fe2000f8e0226 */
[----:B------:R-:W-:-:S04]  /*1500*/  LEA R38, P0, R34, UR8, 0x2 ;  /* 0x0000000822267c11 */ /* 0x000fc8000f8010ff */
[----:B------:R-:W-:-:S04]  /*1510*/  IADD3 R15, PT, PT, R35, R15, RZ ;  /* 0x0000000f230f7210 */ /* 0x000fc80007ffe0ff */
[----:B------:R-:W-:-:S05]  /*1520*/  LEA.HI.X R39, R34, UR9, R15, 0x2, P0 ;  /* 0x0000000922277c11 */ /* 0x000fca00080f140f */
[----:B------:R2:W5:Y:S01]  /*1530*/  LDG.E R15, desc[UR14][R38.64] ;  /* 0x0000000e260f7981 */ /* 0x000562000c1e1900 */
[----:B------:R-:W-:Y:S05]  /*1540*/  BRA `(.L_x_47) ;  /* 0x0000000000047947 */ /* 0x000fea0003800000 */
.L_x_46:
[----:B------:R0:W5:Y:S02]  /*1550*/  LDG.E R15, desc[UR14][R36.64] ;  /* 0x0000000e240f7981 */ /* 0x000164000c1e1900 */
.L_x_47:
[----:B------:R-:W-:Y:S05]  /*1560*/  BSYNC.RECONVERGENT B0 ;  /* 0x0000000000007941 */ /* 0x000fea0003800200 */
.L_x_45:
[----:B------:R-:W-:Y:S01]  /*1570*/  ISETP.GT.U32.AND P0, PT, R41, UR7, PT ;  /* 0x0000000729007c0c */ /* 0x000fe2000bf04070 */
[----:B------:R-:W-:Y:S03]  /*1580*/  BSSY.RECONVERGENT B0, `(.L_x_48) ;  /* 0x000000c000007945 */ /* 0x000fe60003800200 */
[----:B------:R-:W-:-:S13]  /*1590*/  ISETP.GT.AND.EX P0, PT, R42, UR6, PT, P0 ;  /* 0x000000062a007c0c */ /* 0x000fda000bf04300 */
[----:B------:R-:W-:Y:S05]  /*15a0*/  @P0 BRA `(.L_x_49) ;  /* 0x0000000000240947 */ /* 0x000fea0003800000 */
[----:B------:R-:W-:Y:S02]  /*15b0*/  IMAD R42, R42, UR10, RZ ;  /* 0x0000000a2a2a7c24 */ /* 0x000fe4000f8e02ff */
[----:B--2---:R-:W-:Y:S02]  /*15c0*/  IMAD.MOV.U32 R34, RZ, RZ, R6 ;  /* 0x000000ffff227224 */ /* 0x004fe400078e0006 */
[----:B------:R-:W-:Y:S02]  /*15d0*/  IMAD.MOV.U32 R35, RZ, RZ, R11 ;  /* 0x000000ffff237224 */ /* 0x000fe400078e000b */
[C---:B---3--:R-:W-:Y:S02]  /*15e0*/  IMAD R39, R41.reuse, UR11, R42 ;  /* 0x0000000b29277c24 */ /* 0x048fe4000f8e022a */
[----:B------:R-:W-:-:S04]  /*15f0*/  IMAD.WIDE.U32 R34, R41, UR10, R34 ;  /* 0x0000000a29227c25 */ /* 0x000fc8000f8e0022 */
[----:B------:R-:W-:Y:S01]  /*1600*/  IMAD.IADD R35, R35, 0x1, R39 ;  /* 0x0000000123237824 */ /* 0x000fe200078e0227 */
[----:B------:R-:W-:-:S04]  /*1610*/  LEA R38, P0, R34, UR12, 0x2 ;  /* 0x0000000c22267c11 */ /* 0x000fc8000f8010ff */
[----:B------:R-:W-:-:S05]  /*1620*/  LEA.HI.X R39, R34, UR13, R35, 0x2, P0 ;  /* 0x0000000d22277c11 */ /* 0x000fca00080f1423 */
[----:B-----5:R2:W-:Y:S04]  /*1630*/  STG.E desc[UR14][R38.64], R15 ;  /* 0x0000000f26007986 */ /* 0x0205e8000c10190e */
.L_x_49:
[----:B------:R-:W-:Y:S05]  /*1640*/  BSYNC.RECONVERGENT B0 ;  /* 0x0000000000007941 */ /* 0x000fea0003800200 */
.L_x_48:
[----:B--2--5:R-:W-:-:S04]  /*1650*/  IADD3 R15, P0, PT, -R40, R33, RZ ;  /* 0x00000021280f7210 */ /* 0x024fc80007f1e1ff */
[----:B------:R-:W-:Y:S02]  /*1660*/  IADD3.X R41, PT, PT, R32, -0x1, RZ, P0, !PT ;  /* 0xffffffff20297810 */ /* 0x000fe400007fe4ff */
[----:B------:R-:W-:-:S04]  /*1670*/  ISETP.GT.U32.AND P0, PT, R15, -0x1, PT ;  /* 0xffffffff0f00780c */ /* 0x000fc80003f04070 */
[----:B------:R-:W-:-:S13]  /*1680*/  ISETP.GT.AND.EX P0, PT, R41, -0x1, PT, P0 ;  /* 0xffffffff2900780c */ /* 0x000fda0003f04300 */
[----:B------:R-:W-:Y:S05]  /*1690*/  @P0 BRA `(.L_x_50) ;  /* 0xfffffff400740947 */ /* 0x000fea000383ffff */
.L_x_29:
[----:B---3--:R-:W3:Y:S02]  /*16a0*/  LDCU.64 UR8, c[0x0][0x398] ;  /* 0x00007300ff0877ac */ /* 0x008ee40008000a00 */
[----:B---3--:R-:W-:Y:S02]  /*16b0*/  UIADD3 UR17, UP0, UPT, UR8, -0x2, URZ ;  /* 0xfffffffe08117890 */ /* 0x008fe4000ff1e0ff */
[----:B--2---:R-:W-:Y:S02]  /*16c0*/  UIADD3 UR13, UP1, UPT, UR8, -0x1, URZ ;  /* 0xffffffff080d7890 */ /* 0x004fe4000ff3e0ff */
[----:B------:R-:W-:Y:S02]  /*16d0*/  UIADD3 UR8, UP2, UPT, UR8, -0x3, URZ ;  /* 0xfffffffd08087890 */ /* 0x000fe4000ff5e0ff */
[----:B------:R-:W-:Y:S02]  /*16e0*/  UIADD3.X UR18, UPT, UPT, UR9, -0x1, URZ, UP0, !UPT ;  /* 0xffffffff09127890 */ /* 0x000fe400087fe4ff */
[----:B------:R-:W-:-:S02]  /*16f0*/  UIADD3.X UR16, UPT, UPT, UR9, -0x1, URZ, UP1, !UPT ;  /* 0xffffffff09107890 */ /* 0x000fc40008ffe4ff */
[----:B------:R-:W-:-:S12]  /*1700*/  UIADD3.X UR9, UPT, UPT, UR9, -0x1, URZ, UP2, !UPT ;  /* 0xffffffff09097890 */ /* 0x000fd800097fe4ff */
.L_x_66:
[----:B------:R-:W2:Y:S01]  /*1710*/  S2R R15, SR_TID.X ;  /* 0x00000000000f7919 */ /* 0x000ea20000002100 */
[----:B------:R-:W3:Y:S01]  /*1720*/  LDC R6, c[0x0][0x400] ;  /* 0x00010000ff067b82 */ /* 0x000ee20000000800 */
[----:B------:R-:W-:Y:S01]  /*1730*/  ISETP.LT.U32.AND P1, PT, R26, 0x1, PT ;  /* 0x000000011a00780c */ /* 0x000fe20003f21070 */
[----:B------:R-:W-:Y:S06]  /*1740*/  BSSY.RECONVERGENT B0, `(.L_x_51) ;  /* 0x0000036000007945 */ /* 0x000fec0003800200 */
[----:B0-----:R-:W0:Y:S01]  /*1750*/  LDC R34, c[0x0][0x404] ;  /* 0x00010100ff227b82 */ /* 0x001e220000000800 */
[----:B---3--:R-:W-:Y:S01]  /*1760*/  IMAD.MOV.U32 R0, RZ, RZ, R6 ;  /* 0x000000ffff007224 */ /* 0x008fe200078e0006 */
[----:B--2---:R-:W-:-:S04]  /*1770*/  IADD3 R15, P0, PT, R15, R8, RZ ;  /* 0x000000080f0f7210 */ /* 0x004fc80007f1e0ff */
[----:B------:R-:W-:Y:S01]  /*1780*/  ISETP.GT.U32.AND P2, PT, R15, R12, PT ;  /* 0x0000000c0f00720c */ /* 0x000fe20003f44070 */
[----:B------:R-:W-:Y:S01]  /*1790*/  IMAD.X R13, RZ, RZ, R14, P0 ;  /* 0x000000ffff0d7224 */ /* 0x000fe200000e060e */
[----:B------:R-:W-:-:S04]  /*17a0*/  PLOP3.LUT P0, PT, PT, PT, PT, 0x80, 0x8 ;  /* 0x000000000008781c */ /* 0x000fc80003f0f070 */
[----:B------:R-:W-:-:S04]  /*17b0*/  ISETP.GT.AND.EX P3, PT, R13, R10, PT, P2 ;  /* 0x0000000a0d00720c */ /* 0x000fc80003f64320 */
[----:B------:R-:W-:-:S13]  /*17c0*/  ISETP.LT.OR.EX P1, PT, R27, RZ, P3, P1 ;  /* 0x000000ff1b00720c */ /* 0x000fda0001f21710 */
[----:B01----:R-:W-:Y:S05]  /*17d0*/  @P1 BRA `(.L_x_52) ;  /* 0x0000000000b01947 */ /* 0x003fea0003800000 */
[----:B------:R-:W-:-:S04]  /*17e0*/  LOP3.LUT R0, R15, 0x1, RZ, 0xc0, !PT ;  /* 0x000000010f007812 */ /* 0x000fc800078ec0ff */
[----:B------:R-:W-:-:S04]  /*17f0*/  ISETP.NE.U32.AND P1, PT, R0, RZ, PT ;  /* 0x000000ff0000720c */ /* 0x000fc80003f25070 */
[----:B------:R-:W-:-:S13]  /*1800*/  ISETP.NE.AND.EX P1, PT, RZ, RZ, PT, P1 ;  /* 0x000000ffff00720c */ /* 0x000fda0003f25310 */
[----:B------:R-:W0:Y:S01]  /*1810*/  @P1 LDC.64 R30, c[0x0][0x3f0] ;  /* 0x0000fc00ff1e1b82 */ /* 0x000e220000000a00 */
[--C-:B------:R-:W-:Y:S02]  /*1820*/  @P1 SHF.R.U32.HI R3, RZ, 0x1, R13.reuse ;  /* 0x00000001ff031819 */ /* 0x100fe4000001160d */
[----:B------:R-:W-:-:S05]  /*1830*/  @P1 SHF.R.U64 R5, R15, 0x1, R13 ;  /* 0x000000010f051819 */ /* 0x000fca000000120d */
[----:B------:R-:W2:Y:S01]  /*1840*/  @P1 LDC.64 R32, c[0x0][0x3a0] ;  /* 0x0000e800ff201b82 */ /* 0x000ea20000000a00 */
[-C--:B0-----:R-:W-:Y:S02]  /*1850*/  @P1 IMAD R0, R3, R30.reuse, RZ ;  /* 0x0000001e03001224 */ /* 0x081fe400078e02ff */
[----:B------:R-:W-:-:S04]  /*1860*/  @P1 IMAD.WIDE.U32 R2, R5, R30, R28 ;  /* 0x0000001e05021225 */ /* 0x000fc800078e001c */
[----:B------:R-:W-:Y:S01]  /*1870*/  @P1 IMAD R5, R5, R31, R0 ;  /* 0x0000001f05051224 */ /* 0x000fe200078e0200 */
[----:B--2---:R-:W-:-:S03]  /*1880*/  @P1 LEA R4, P4, R2, R32, 0x2 ;  /* 0x0000002002041211 */ /* 0x004fc600078810ff */
[----:B------:R-:W-:-:S05]  /*1890*/  @P1 IMAD.IADD R0, R3, 0x1, R5 ;  /* 0x0000000103001824 */ /* 0x000fca00078e0205 */
[----:B------:R-:W-:Y:S01]  /*18a0*/  @P1 LEA.HI.X R5, R2, R33, R0, 0x2, P4 ;  /* 0x0000002102051211 */ /* 0x000fe200020f1400 */
[----:B------:R-:W-:-:S06]  /*18b0*/  IMAD.MOV.U32 R0, RZ, RZ, R6 ;  /* 0x000000ffff007224 */ /* 0x000fcc00078e0006 */
[----:B------:R-:W2:Y:S01]  /*18c0*/  @P1 LDG.E.CONSTANT R0, desc[UR14][R4.64] ;  /* 0x0000000e04001981 */ /* 0x000ea2000c1e9900 */
[----:B------:R-:W-:-:S04]  /*18d0*/  IADD3 R2, P5, PT, R12, -0x1, RZ ;  /* 0xffffffff0c027810 */ /* 0x000fc80007fbe0ff */
[----:B------:R-:W-:Y:S02]  /*18e0*/  ISETP.GE.U32.AND P4, PT, R15, R2, PT ;  /* 0x000000020f00720c */ /* 0x000fe40003f86070 */
[----:B------:R-:W-:-:S04]  /*18f0*/  IADD3.X R2, PT, PT, R10, -0x1, RZ, P5, !PT ;  /* 0xffffffff0a027810 */ /* 0x000fc80002ffe4ff */
[----:B------:R-:W-:Y:S02]  /*1900*/  ISETP.GE.AND.EX P4, PT, R13, R2, PT, P4 ;  /* 0x000000020d00720c */ /* 0x000fe40003f86340 */
[----:B--2---:R-:W-:-:S11]  /*1910*/  @P1 SHF.R.S32.HI R34, RZ, 0x1f, R0 ;  /* 0x0000001fff221819 */ /* 0x004fd60000011400 */
[----:B------:R-:W-:Y:S05]  /*1920*/  @P4 BRA `(.L_x_52) ;  /* 0x00000000005c4947 */ /* 0x000fea0003800000 */
[----:B-1----:R-:W0:Y:S01]  /*1930*/  LDCU.64 UR4, c[0x0][0x400] ;  /* 0x00008000ff0477ac */ /* 0x002e220008000a00 */
[----:B------:R-:W-:Y:S01]  /*1940*/  BSSY.RECONVERGENT B1, `(.L_x_53) ;  /* 0x0000012000017945 */ /* 0x000fe20003800200 */
[----:B0-----:R-:W-:Y:S02]  /*1950*/  IMAD.U32 R2, RZ, RZ, UR4 ;  /* 0x00000004ff027e24 */ /* 0x001fe4000f8e00ff */
[----:B------:R-:W-:Y:S01]  /*1960*/  IMAD.U32 R3, RZ, RZ, UR5 ;  /* 0x00000005ff037e24 */ /* 0x000fe2000f8e00ff */
[----:B------:R-:W-:Y:S06]  /*1970*/  @!P1 BRA `(.L_x_54) ;  /* 0x0000000000389947 */ /* 0x000fec0003800000 */
[----:B------:R-:W0:Y:S01]  /*1980*/  LDCU.64 UR4, c[0x0][0x3f0] ;  /* 0x00007e00ff0477ac */ /* 0x000e220008000a00 */
[----:B------:R-:W-:Y:S01]  /*1990*/  IADD3 R5, P0, PT, R15, 0x2, RZ ;  /* 0x000000020f057810 */ /* 0x000fe20007f1e0ff */
[----:B------:R-:W1:Y:S03]  /*19a0*/  LDCU.64 UR10, c[0x0][0x3a0] ;  /* 0x00007400ff0a77ac */ /* 0x000e660008000a00 */
[----:B------:R-:W-:-:S04]  /*19b0*/  IADD3.X R4, PT, PT, RZ, R13, RZ, P0, !PT ;  /* 0x0000000dff047210 */ /* 0x000fc800007fe4ff */
[--C-:B------:R-:W-:Y:S02]  /*19c0*/  SHF.R.U32.HI R2, RZ, 0x1, R4.reuse ;  /* 0x00000001ff027819 */ /* 0x100fe40000011604 */
[----:B------:R-:W-:-:S03]  /*19d0*/  SHF.R.U64 R5, R5, 0x1, R4 ;  /* 0x0000000105057819 */ /* 0x000fc60000001204 */
[----:B0-----:R-:W-:Y:S02]  /*19e0*/  IMAD R4, R2, UR4, RZ ;  /* 0x0000000402047c24 */ /* 0x001fe4000f8e02ff */
[----:B------:R-:W-:-:S04]  /*19f0*/  IMAD.WIDE.U32 R2, R5, UR4, R28 ;  /* 0x0000000405027c25 */ /* 0x000fc8000f8e001c */
[----:B------:R-:W-:Y:S01]  /*1a00*/  IMAD R5, R5, UR5, R4 ;  /* 0x0000000505057c24 */ /* 0x000fe2000f8e0204 */
[----:B-1----:R-:W-:-:S03]  /*1a10*/  LEA R4, P0, R2, UR10, 0x2 ;  /* 0x0000000a02047c11 */ /* 0x002fc6000f8010ff */
[----:B------:R-:W-:-:S05]  /*1a20*/  IMAD.IADD R3, R3, 0x1, R5 ;  /* 0x0000000103037824 */ /* 0x000fca00078e0205 */
[----:B------:R-:W-:-:S05]  /*1a30*/  LEA.HI.X R5, R2, UR11, R3, 0x2, P0 ;  /* 0x0000000b02057c11 */ /* 0x000fca00080f1403 */
[----:B------:R-:W2:Y:S02]  /*1a40*/  LDG.E.CONSTANT R2, desc[UR14][R4.64] ;  /* 0x0000000e04027981 */ /* 0x000ea4000c1e9900 */
[----:B--2---:R-:W-:-:S07]  /*1a50*/  SHF.R.S32.HI R3, RZ, 0x1f, R2 ;  /* 0x0000001fff037819 */ /* 0x004fce0000011402 */
.L_x_54:
[----:B------:R-:W-:Y:S05]  /*1a60*/  BSYNC.RECONVERGENT B1 ;  /* 0x0000000000017941 */ /* 0x000fea0003800200 */
.L_x_53:
[----:B------:R-:W-:-:S04]  /*1a70*/  ISETP.NE.U32.AND P0, PT, R2, R0, PT ;  /* 0x000000000200720c */ /* 0x000fc80003f05070 */
[----:B------:R-:W-:-:S04]  /*1a80*/  ISETP.NE.AND.EX P0, PT, R3, R34, PT, P0 ;  /* 0x000000220300720c */ /* 0x000fc80003f05300 */
[----:B------:R-:W-:-:S13]  /*1a90*/  PLOP3.LUT P0, PT, P0, PT, PT, 0x8, 0x80 ;  /* 0x000000000080781c */ /* 0x000fda000070e170 */
.L_x_52:
[----:B-1----:R-:W-:Y:S05]  /*1aa0*/  BSYNC.RECONVERGENT B0 ;  /* 0x0000000000007941 */ /* 0x002fea0003800200 */
.L_x_51:
[----:B------:R-:W0:Y:S02]  /*1ab0*/  LDCU.64 UR4, c[0x0][0x398] ;  /* 0x00007300ff0477ac */ /* 0x000e240008000a00 */
[----:B0-----:R-:W-:-:S04]  /*1ac0*/  UISETP.GE.U32.AND UP0, UPT, UR4, 0x2, UPT ;  /* 0x000000020400788c */ /* 0x001fc8000bf06070 */
[----:B------:R-:W-:-:S09]  /*1ad0*/  UISETP.GE.AND.EX UP0, UPT, UR5, URZ, UPT, UP0 ;  /* 0x000000ff0500728c */ /* 0x000fd2000bf06300 */
[----:B------:R-:W-:Y:S05]  /*1ae0*/  BRA.U !UP0, `(.L_x_55) ;  /* 0x0000001508347547 */ /* 0x000fea000b800000 */
[----:B------:R-:W0:Y:S01]  /*1af0*/  LDC.64 R2, c[0x0][0x3e0] ;  /* 0x0000f800ff027b82 */ /* 0x000e220000000a00 */
[----:B------:R-:W-:Y:S01]  /*1b00*/  ULOP3.LUT UR4, UR4, 0x1, URZ, 0xc0, !UPT ;  /* 0x0000000104047892 */ /* 0x000fe2000f8ec0ff */
[----:B------:R-:W-:Y:S01]  /*1b10*/  ISETP.GT.U32.AND P1, PT, R15, RZ, PT ;  /* 0x000000ff0f00720c */ /* 0x000fe20003f24070 */
[----:B------:R-:W-:Y:S01]  /*1b20*/  IMAD.U32 R11, RZ, RZ, UR17 ;  /* 0x00000011ff0b7e24 */ /* 0x000fe2000f8e00ff */
[----:B------:R-:W-:Y:S01]  /*1b30*/  ISETP.EQ.U32.AND P4, PT, R26, RZ, PT ;  /* 0x000000ff1a00720c */ /* 0x000fe20003f82070 */
[----:B------:R-:W-:Y:S01]  /*1b40*/  UISETP.NE.U32.AND UP0, UPT, UR4, 0x1, UPT ;  /* 0x000000010400788c */ /* 0x000fe2000bf05070 */
[----:B------:R-:W-:Y:S01]  /*1b50*/  ISETP.GT.AND.EX P1, PT, R13, RZ, PT, P1 ;  /* 0x000000ff0d00720c */ /* 0x000fe20003f24310 */
[----:B------:R-:W-:Y:S02]  /*1b60*/  IMAD.U32 R9, RZ, RZ, UR18 ;  /* 0x00000012ff097e24 */ /* 0x000fe4000f8e00ff */
[----:B------:R-:W-:Y:S01]  /*1b70*/  UISETP.NE.U32.AND.EX UP0, UPT, URZ, URZ, UPT, UP0 ;  /* 0x000000ffff00728c */ /* 0x000fe2000bf05100 */
[----:B------:R-:W-:-:S02]  /*1b80*/  ISETP.EQ.AND.EX P1, PT, R27, RZ, P1, P4 ;  /* 0x000000ff1b00720c */ /* 0x000fc40000f22340 */
[C---:B0-----:R-:W-:Y:S01]  /*1b90*/  SHF.L.U64.HI R47, R2.reuse, 0x1, R3 ;  /* 0x00000001022f7819 */ /* 0x041fe20000010203 */
[----:B------:R-:W-:Y:S02]  /*1ba0*/  IMAD.SHL.U32 R46, R2, 0x2, RZ ;  /* 0x00000002022e7824 */ /* 0x000fe400078e00ff */
[-C--:B------:R-:W-:Y:S02]  /*1bb0*/  IMAD R4, R13, R2.reuse, RZ ;  /* 0x000000020d047224 */ /* 0x080fe400078e02ff */
[----:B------:R-:W-:-:S04]  /*1bc0*/  IMAD.WIDE.U32 R46, R15, R2, R46 ;  /* 0x000000020f2e7225 */ /* 0x000fc800078e002e */
[----:B------:R-:W-:Y:S01]  /*1bd0*/  IMAD R35, R15, R3, R4 ;  /* 0x000000030f237224 */ /* 0x000fe200078e0204 */
[----:B------:R-:W-:Y:S06]  /*1be0*/  BRA.U !UP0, `(.L_x_56) ;  /* 0x0000000508d47547 */ /* 0x000fec000b800000 */
[----:B------:R-:W-:Y:S01]  /*1bf0*/  IADD3 R4, P5, PT, R16, -0x1, RZ ;  /* 0xffffffff10047810 */ /* 0x000fe20007fbe0ff */
[----:B------:R-:W-:Y:S01]  /*1c00*/  IMAD.U32 R5, RZ, RZ, UR18 ;  /* 0x00000012ff057e24 */ /* 0x000fe2000f8e00ff */
[----:B------:R-:W-:Y:S05]  /*1c10*/  WARPSYNC.ALL ;  /* 0x0000000000007948 */ /* 0x000fea0003800000 */
[----:B------:R-:W-:Y:S01]  /*1c20*/  BAR.SYNC.DEFER_BLOCKING 0x0 ;  /* 0x0000000000007b1d */ /* 0x000fe20000010000 */
[----:B------:R-:W-:Y:S02]  /*1c30*/  ISETP.LE.U32.AND P4, PT, R4, UR17, PT ;  /* 0x0000001104007c0c */ /* 0x000fe4000bf83070 */
[----:B------:R-:W-:-:S03]  /*1c40*/  IADD3.X R4, PT, PT, R17, -0x1, RZ, P5, !PT ;  /* 0xffffffff11047810 */ /* 0x000fc60002ffe4ff */
[----:B------:R-:W-:Y:S01]  /*1c50*/  BSSY.RECONVERGENT B0, `(.L_x_56) ;  /* 0x000006e000007945 */ /* 0x000fe20003800200 */
[----:B------:R-:W-:-:S04]  /*1c60*/  ISETP.GE.AND.EX P4, PT, R5, R4, PT, P4 ;  /* 0x000000040500720c */ /* 0x000fc80003f86340 */
[----:B------:R-:W-:-:S13]  /*1c70*/  ISETP.GT.OR.EX P4, PT, R13, R10, P4, P2 ;  /* 0x0000000a0d00720c */ /* 0x000fda0002784720 */
[----:B------:R-:W-:Y:S05]  /*1c80*/  @P4 BRA `(.L_x_57) ;  /* 0x0000000400344947 */ /* 0x000fea0003800000 */
[----:B------:R-:W0:Y:S01]  /*1c90*/  LDC.64 R4, c[0x0][0x3d8] ;  /* 0x0000f600ff047b82 */ /* 0x000e220000000a00 */
[----:B------:R-:W1:Y:S01]  /*1ca0*/  LDCU.64 UR4, c[0x0][0x380] ;  /* 0x00007000ff0477ac */ /* 0x000e620008000a00 */
[----:B------:R-:W-:Y:S01]  /*1cb0*/  IMAD.MOV.U32 R32, RZ, RZ, R20 ;  /* 0x000000ffff207224 */ /* 0x000fe200078e0014 */
[----:B------:R-:W-:Y:S01]  /*1cc0*/  ISETP.GE.U32.AND P2, PT, R15, R12, PT ;  /* 0x0000000c0f00720c */ /* 0x000fe20003f46070 */
[----:B------:R-:W-:Y:S01]  /*1cd0*/  IMAD.MOV.U32 R33, RZ, RZ, R25 ;  /* 0x000000ffff217224 */ /* 0x000fe200078e0019 */
[----:B------:R-:W-:Y:S01]  /*1ce0*/  IADD3 R42, PT, PT, R47, R35, RZ ;  /* 0x000000232f2a7210 */ /* 0x000fe20007ffe0ff */
[----:B------:R-:W2:Y:S01]  /*1cf0*/  LDCU.64 UR10, c[0x0][0x3c8] ;  /* 0x00007900ff0a77ac */ /* 0x000ea20008000a00 */
[----:B------:R-:W-:Y:S01]  /*1d00*/  ISETP.GE.AND.EX P2, PT, R13, R10, PT, P2 ;  /* 0x0000000a0d00720c */ /* 0x000fe20003f46320 */
[----:B------:R-:W-:-:S04]  /*1d10*/  IMAD.WIDE.U32 R6, R15, R2, R32 ;  /* 0x000000020f067225 */ /* 0x000fc800078e0020 */
[----:B------:R-:W-:Y:S02]  /*1d20*/  IMAD.IADD R7, R35, 0x1, R7 ;  /* 0x0000000123077824 */ /* 0x000fe400078e0207 */
[C---:B0-----:R-:W-:Y:S02]  /*1d30*/  IMAD R30, R4.reuse, UR16, RZ ;  /* 0x00000010041e7c24 */ /* 0x041fe4000f8e02ff */
[----:B----4-:R-:W-:-:S04]  /*1d40*/  IMAD.WIDE.U32 R36, R4, UR13, R6 ;  /* 0x0000000d04247c25 */ /* 0x010fc8000f8e0006 */
[----:B------:R-:W-:Y:S01]  /*1d50*/  IMAD R11, R5, UR13, R30 ;  /* 0x0000000d050b7c24 */ /* 0x000fe2000f8e021e */
[----:B-1----:R-:W-:Y:S01]  /*1d60*/  LEA R30, P4, R36, UR4, 0x2 ;  /* 0x00000004241e7c11 */ /* 0x002fe2000f8810ff */
[----:B------:R-:W-:-:S04]  /*1d70*/  @!P0 IMAD.WIDE.U32 R32, R4, UR13, R32 ;  /* 0x0000000d04208c25 */ /* 0x000fc8000f8e0020 */
[----:B------:R-:W-:Y:S01]  /*1d80*/  IMAD.IADD R9, R37, 0x1, R11 ;  /* 0x0000000125097824 */ /* 0x000fe200078e020b */
[----:B------:R-:W-:-:S04]  /*1d90*/  @!P0 IADD3 R39, P5, PT, R46, R32, RZ ;  /* 0x000000202e278210 */ /* 0x000fc80007fbe0ff */
[----:B------:R-:W-:Y:S01]  /*1da0*/  LEA.HI.X R31, R36, UR5, R9, 0x2, P4 ;  /* 0x00000005241f7c11 */ /* 0x000fe2000a0f1409 */
[----:B------:R-:W-:Y:S01]  /*1db0*/  IMAD.MOV.U32 R9, RZ, RZ, -0x800000 ;  /* 0xff800000ff097424 */ /* 0x000fe200078e00ff */
[----:B------:R-:W-:Y:S02]  /*1dc0*/  @!P2 LEA R36, P4, R2, R30, 0x2 ;  /* 0x0000001e0224a211 */ /* 0x000fe400078810ff */
[----:B------:R-:W-:Y:S01]  /*1dd0*/  @!P0 IADD3.X R42, PT, PT, R42, R11, R33, P5, !PT ;  /* 0x0000000b2a2a8210 */ /* 0x000fe20002ffe421 */
[----:B------:R-:W3:Y:S01]  /*1de0*/  LDG.E R38, desc[UR14][R30.64] ;  /* 0x0000000e1e267981 */ /* 0x000ee2000c1e1900 */
[----:B------:R-:W-:Y:S02]  /*1df0*/  @!P2 LEA.HI.X R37, R2, R31, R3, 0x2, P4 ;  /* 0x0000001f0225a211 */ /* 0x000fe400020f1403 */
[C---:B------:R-:W-:Y:S01]  /*1e00*/  @!P0 LEA R32, P4, R39.reuse, UR4, 0x2 ;  /* 0x0000000427208c11 */ /* 0x040fe2000f8810ff */
[----:B------:R-:W-:Y:S02]  /*1e10*/  IMAD.MOV.U32 R3, RZ, RZ, -0x800000 ;  /* 0xff800000ff037424 */ /* 0x000fe400078e00ff */
[----:B------:R0:W4:Y:S01]  /*1e20*/  @!P2 LDG.E R9, desc[UR14][R36.64] ;  /* 0x0000000e2409a981 */ /* 0x000122000c1e1900 */
[----:B------:R-:W-:Y:S01]  /*1e30*/  @!P0 LEA.HI.X R33, R39, UR5, R42, 0x2, P4 ;  /* 0x0000000527218c11 */ /* 0x000fe2000a0f142a */
[----:B0-----:R-:W-:-:S04]  /*1e40*/  @!P0 IMAD.MOV.U32 R36, RZ, RZ, R32 ;  /* 0x000000ffff248224 */ /* 0x001fc800078e0020 */
[----:B------:R-:W-:Y:S02]  /*1e50*/  @!P0 IMAD.MOV.U32 R37, RZ, RZ, R33 ;  /* 0x000000ffff258224 */ /* 0x000fe400078e0021 */
[----:B------:R-:W0:Y:S03]  /*1e60*/  LDC.64 R32, c[0x0][0x3b8] ;  /* 0x0000ee00ff207b82 */ /* 0x000e260000000a00 */
[----:B------:R-:W4:Y:S01]  /*1e70*/  @!P0 LDG.E R3, desc[UR14][R36.64] ;  /* 0x0000000e24038981 */ /* 0x000f22000c1e1900 */
[----:B--2---:R-:W-:Y:S02]  /*1e80*/  IMAD R39, R34, UR10, RZ ;  /* 0x0000000a22277c24 */ /* 0x004fe4000f8e02ff */
[----:B------:R-:W-:Y:S02]  /*1e90*/  IMAD.MOV.U32 R30, RZ, RZ, R18 ;  /* 0x000000ffff1e7224 */ /* 0x000fe400078e0012 */
[----:B------:R-:W-:-:S02]  /*1ea0*/  IMAD.MOV.U32 R31, RZ, RZ, R23 ;  /* 0x000000ffff1f7224 */ /* 0x000fc400078e0017 */
[C---:B------:R-:W-:Y:S02]  /*1eb0*/  IMAD R39, R0.reuse, UR11, R39 ;  /* 0x0000000b00277c24 */ /* 0x040fe4000f8e0227 */
[----:B------:R-:W-:Y:S01]  /*1ec0*/  IMAD.WIDE.U32 R30, R0, UR10, R30 ;  /* 0x0000000a001e7c25 */ /* 0x000fe2000f8e001e */
[----:B------:R-:W1:Y:S03]  /*1ed0*/  LDCU.64 UR10, c[0x0][0x388] ;  /* 0x00007100ff0a77ac */ /* 0x000e660008000a00 */
[----:B------:R-:W-:Y:S02]  /*1ee0*/  IMAD.IADD R31, R31, 0x1, R39 ;  /* 0x000000011f1f7824 */ /* 0x000fe400078e0227 */
[C---:B0-----:R-:W-:Y:S02]  /*1ef0*/  IMAD R42, R32.reuse, UR18, RZ ;  /* 0x00000012202a7c24 */ /* 0x041fe4000f8e02ff */
[----:B------:R-:W-:-:S04]  /*1f00*/  IMAD.WIDE.U32 R30, R32, UR17, R30 ;  /* 0x00000011201e7c25 */ /* 0x000fc8000f8e001e */
[----:B------:R-:W-:Y:S01]  /*1f10*/  IMAD R33, R33, UR17, R42 ;  /* 0x0000001121217c24 */ /* 0x000fe2000f8e022a */
[----:B-1----:R-:W-:-:S03]  /*1f20*/  LEA R32, P4, R30, UR10, 0x2 ;  /* 0x0000000a1e207c11 */ /* 0x002fc6000f8810ff */
[----:B------:R-:W-:-:S05]  /*1f30*/  IMAD.IADD R31, R31, 0x1, R33 ;  /* 0x000000011f1f7824 */ /* 0x000fca00078e0221 */
[----:B------:R-:W-:-:S05]  /*1f40*/  LEA.HI.X R33, R30, UR11, R31, 0x2, P4 ;  /* 0x0000000b1e217c11 */ /* 0x000fca000a0f141f */
[----:B------:R-:W2:Y:S01]  /*1f50*/  LDG.E R32, desc[UR14][R32.64] ;  /* 0x0000000e20207981 */ /* 0x000ea2000c1e1900 */
[-C--:B---3--:R-:W-:Y:S02]  /*1f60*/  MOV R30, R38.reuse ;  /* 0x00000026001e7202 */ /* 0x088fe40000000f00 */
[----:B----4-:R-:W-:-:S04]  /*1f70*/  @!P2 FSETP.GT.FTZ.AND P4, PT, R9, R38, PT ;  /* 0x000000260900a20b */ /* 0x010fc80003f94000 */
[----:B------:R-:W-:-:S04]  /*1f80*/  @!P2 FSEL R30, R9, R38, P4 ;  /* 0x00000026091ea208 */ /* 0x000fc80002000000 */
[----:B------:R-:W-:-:S04]  /*1f90*/  @!P0 FSETP.GT.FTZ.AND P2, PT, R3, R30, PT ;  /* 0x0000001e0300820b */ /* 0x000fc80003f54000 */
[----:B------:R-:W-:-:S04]  /*1fa0*/  @!P0 FSEL R30, R3, R30, P2 ;  /* 0x0000001e031e8208 */ /* 0x000fc80001000000 */
[----:B------:R-:W-:-:S04]  /*1fb0*/  FSETP.NEU.FTZ.AND P2, PT, R30, -INF , PT ;  /* 0xff8000001e00780b */ /* 0x000fc80003f5d000 */
[----:B------:R-:W-:-:S05]  /*1fc0*/  FSEL R30, R30, RZ, P2 ;  /* 0x000000ff1e1e7208 */ /* 0x000fca0001000000 */
[----:B------:R-:W-:Y:S01]  /*1fd0*/  FADD.FTZ R38, R38, -R30 ;  /* 0x8000001e26267221 */ /* 0x000fe20000010000 */
[C---:B------:R-:W-:Y:S01]  /*1fe0*/  FADD.FTZ R9, -R30.reuse, R9 ;  /* 0x000000091e097221 */ /* 0x040fe20000010100 */
[----:B------:R-:W-:Y:S02]  /*1ff0*/  FADD.FTZ R3, -R30, R3 ;  /* 0x000000031e037221 */ /* 0x000fe40000010100 */
[----:B------:R-:W-:Y:S01]  /*2000*/  FMUL.FTZ R38, R38, 1.4426950216293334961 ;  /* 0x3fb8aa3b26267820 */ /* 0x000fe20000410000 */
[----:B------:R-:W-:Y:S01]  /*2010*/  FMUL.FTZ R9, R9, 1.4426950216293334961 ;  /* 0x3fb8aa3b09097820 */ /* 0x000fe20000410000 */
[----:B------:R-:W-:-:S04]  /*2020*/  FMUL.FTZ R31, R3, 1.4426950216293334961 ;  /* 0x3fb8aa3b031f7820 */ /* 0x000fc80000410000 */
[----:B------:R-:W-:Y:S04]  /*2030*/  MUFU.EX2 R38, R38 ;  /* 0x0000002600267308 */ /* 0x000fe80000000800 */
[----:B------:R-:W0:Y:S04]  /*2040*/  MUFU.EX2 R9, R9 ;  /* 0x0000000900097308 */ /* 0x000e280000000800 */
[----:B------:R-:W1:Y:S01]  /*2050*/  MUFU.EX2 R36, R31 ;  /* 0x0000001f00247308 */ /* 0x000e620000000800 */
[----:B0-----:R-:W-:-:S04]  /*2060*/  FADD.FTZ R3, R38, R9 ;  /* 0x0000000926037221 */ /* 0x001fc80000010000 */
[----:B-1----:R-:W-:Y:S01]  /*2070*/  FADD.FTZ R3, R3, R36 ;  /* 0x0000002403037221 */ /* 0x002fe20000010000 */
[----:B------:R-:W-:-:S05]  /*2080*/  IADD3 R36, P2, PT, RZ, -R4, RZ ;  /* 0x80000004ff247210 */ /* 0x000fca0007f5e0ff */
[----:B------:R-:W0:Y:S01]  /*2090*/  MUFU.LG2 R3, R3 ;  /* 0x0000000300037308 */ /* 0x000e220000000c00 */
[----:B------:R-:W-:Y:S02]  /*20a0*/  IMAD.X R37, RZ, RZ, ~R5, P2 ;  /* 0x000000ffff257224 */ /* 0x000fe400010e0e05 */
[----:B------:R-:W-:-:S03]  /*20b0*/  IMAD.WIDE.U32 R36, R4, UR13, R36 ;  /* 0x0000000d04247c25 */ /* 0x000fc6000f8e0024 */
[----:B------:R-:W-:-:S04]  /*20c0*/  IADD3 R6, P2, PT, R6, R36, RZ ;  /* 0x0000002406067210 */ /* 0x000fc80007f5e0ff */
[----:B------:R-:W-:Y:S02]  /*20d0*/  IADD3.X R11, PT, PT, R7, R11, R37, P2, !PT ;  /* 0x0000000b070b7210 */ /* 0x000fe400017fe425 */
[----:B------:R-:W-:Y:S01]  /*20e0*/  LEA R4, P2, R6, UR4, 0x2 ;  /* 0x0000000406047c11 */ /* 0x000fe2000f8410ff */
[----:B0-----:R-:W-:-:S03]  /*20f0*/  FFMA.FTZ R7, R3, 0.69314718246459960938, R30 ;  /* 0x3f31721803077823 */ /* 0x001fc6000001001e */
[----:B------:R-:W-:Y:S01]  /*2100*/  LEA.HI.X R5, R6, UR5, R11, 0x2, P2 ;  /* 0x0000000506057c11 */ /* 0x000fe200090f140b */
[----:B--2---:R-:W-:-:S05]  /*2110*/  FADD.FTZ R7, R7, R32 ;  /* 0x0000002007077221 */ /* 0x004fca0000010000 */
[----:B------:R0:W-:Y:S01]  /*2120*/  STG.E desc[UR14][R4.64], R7 ;  /* 0x0000000704007986 */ /* 0x0001e2000c10190e */
[----:B------:R-:W-:Y:S02]  /*2130*/  IMAD.U32 R11, RZ, RZ, UR8 ;  /* 0x00000008ff0b7e24 */ /* 0x000fe4000f8e00ff */
[----:B------:R-:W-:Y:S01]  /*2140*/  IMAD.U32 R9, RZ, RZ, UR9 ;  /* 0x00000009ff097e24 */ /* 0x000fe2000f8e00ff */
[----:B------:R-:W-:Y:S06]  /*2150*/  BRA `(.L_x_58) ;  /* 0x0000000000747947 */ /* 0x000fec0003800000 */
.L_x_57:
[----:B------:R-:W-:Y:S01]  /*2160*/  IMAD.U32 R3, RZ, RZ, UR18 ;  /* 0x00000012ff037e24 */ /* 0x000fe2000f8e00ff */
[----:B------:R-:W-:Y:S01]  /*2170*/  ISETP.GT.U32.AND P2, PT, R16, UR17, PT ;  /* 0x0000001110007c0c */ /* 0x000fe2000bf44070 */
[----:B------:R-:W-:Y:S01]  /*2180*/  IMAD.U32 R11, RZ, RZ, UR8 ;  /* 0x00000008ff0b7e24 */ /* 0x000fe2000f8e00ff */
[----:B------:R-:W-:Y:S01]  /*2190*/  ISETP.LE.U32.AND P4, PT, R15, R12, PT ;  /* 0x0000000c0f00720c */ /* 0x000fe20003f83070 */
[----:B------:R-:W-:Y:S01]  /*21a0*/  IMAD.U32 R9, RZ, RZ, UR9 ;  /* 0x00000009ff097e24 */ /* 0x000fe2000f8e00ff */
[----:B------:R-:W-:Y:S02]  /*21b0*/  ISETP.LT.AND.EX P2, PT, R3, R17, !P1, P2 ;  /* 0x000000110300720c */ /* 0x000fe40004f41320 */
[----:B------:R-:W-:Y:S02]  /*21c0*/  ISETP.GT.U32.AND P5, PT, R15, UR7, PT ;  /* 0x000000070f007c0c */ /* 0x000fe4000bfa4070 */
[----:B------:R-:W-:-:S04]  /*21d0*/  ISETP.LE.AND.EX P2, PT, R13, R10, P2, P4 ;  /* 0x0000000a0d00720c */ /* 0x000fc80001743340 */
[----:B------:R-:W-:-:S13]  /*21e0*/  ISETP.GT.OR.EX P2, PT, R13, UR6, P2, P5 ;  /* 0x000000060d007c0c */ /* 0x000fda0009744750 */
[----:B------:R-:W-:Y:S05]  /*21f0*/  @P2 BRA `(.L_x_58) ;  /* 0x00000000004c2947 */ /* 0x000fea0003800000 */
[----:B------:R-:W0:Y:S01]  /*2200*/  LDCU.64 UR10, c[0x0][0x3d8] ;  /* 0x00007b00ff0a77ac */ /* 0x000e220008000a00 */
[----:B------:R-:W-:Y:S02]  /*2210*/  IMAD.MOV.U32 R4, RZ, RZ, R20 ;  /* 0x000000ffff047224 */ /* 0x000fe400078e0014 */
[----:B------:R-:W-:Y:S01]  /*2220*/  IMAD.MOV.U32 R5, RZ, RZ, R25 ;  /* 0x000000ffff057224 */ /* 0x000fe200078e0019 */
[----:B------:R-:W1:Y:S01]  /*2230*/  LDCU.64 UR20, c[0x0][0x380] ;  /* 0x00007000ff1477ac */ /* 0x000e620008000a00 */
[----:B------:R-:W-:Y:S02]  /*2240*/  IMAD.U32 R11, RZ, RZ, UR8 ;  /* 0x00000008ff0b7e24 */ /* 0x000fe4000f8e00ff */
[----:B------:R-:W-:-:S04]  /*2250*/  IMAD.WIDE.U32 R4, R15, R2, R4 ;  /* 0x000000020f047225 */ /* 0x000fc800078e0004 */
[----:B------:R-:W-:Y:S01]  /*2260*/  IMAD.U32 R9, RZ, RZ, UR9 ;  /* 0x00000009ff097e24 */ /* 0x000fe2000f8e00ff */
[----:B0-----:R-:W-:Y:S02]  /*2270*/  UIADD3 UR4, UP0, UPT, URZ, -UR10, URZ ;  /* 0x8000000aff047290 */ /* 0x001fe4000ff1e0ff */
[----:B------:R-:W-:Y:S02]  /*2280*/  UIMAD UR12, UR16, UR10, URZ ;  /* 0x0000000a100c72a4 */ /* 0x000fe4000f8e02ff */
[----:B------:R-:W-:Y:S02]  /*2290*/  UIADD3.X UR5, UPT, UPT, URZ, ~UR11, URZ, UP0, !UPT ;  /* 0x8000000bff057290 */ /* 0x000fe400087fe4ff */
[----:B------:R-:W-:Y:S02]  /*22a0*/  UIMAD UR12, UR13, UR11, UR12 ;  /* 0x0000000b0d0c72a4 */ /* 0x000fe4000f8e020c */
[----:B------:R-:W-:-:S04]  /*22b0*/  UIMAD.WIDE.U32 UR4, UR13, UR10, UR4 ;  /* 0x0000000a0d0472a5 */ /* 0x000fc8000f8e0004 */
[----:B------:R-:W-:Y:S02]  /*22c0*/  UIADD3 UR12, UPT, UPT, UR12, UR5, URZ ;  /* 0x000000050c0c7290 */ /* 0x000fe4000fffe0ff */
[----:B------:R-:W-:-:S04]  /*22d0*/  IADD3 R3, P2, PT, R4, UR4, RZ ;  /* 0x0000000404037c10 */ /* 0x000fc8000ff5e0ff */
[----:B------:R-:W-:Y:S02]  /*22e0*/  IADD3.X R6, PT, PT, R35, UR12, R5, P2, !PT ;  /* 0x0000000c23067c10 */ /* 0x000fe400097fe405 */
[----:B-1----:R-:W-:-:S04]  /*22f0*/  LEA R4, P2, R3, UR20, 0x2 ;  /* 0x0000001403047c11 */ /* 0x002fc8000f8410ff */
[----:B------:R-:W-:Y:S02]  /*2300*/  LEA.HI.X R5, R3, UR21, R6, 0x2, P2 ;  /* 0x0000001503057c11 */ /* 0x000fe400090f1406 */
[----:B------:R-:W-:-:S05]  /*2310*/  MOV R3, 0xff800000 ;  /* 0xff80000000037802 */ /* 0x000fca0000000f00 */
[----:B------:R1:W-:Y:S02]  /*2320*/  STG.E desc[UR14][R4.64], R3 ;  /* 0x0000000304007986 */ /* 0x0003e4000c10190e */
.L_x_58:
[----:B------:R-:W-:Y:S05]  /*2330*/  BSYNC.RECONVERGENT B0 ;  /* 0x0000000000007941 */ /* 0x000fea0003800200 */
.L_x_56:
[----:B------:R-:W-:-:S04]  /*2340*/  UISETP.NE.U32.AND UP0, UPT, UR17, URZ, UPT ;  /* 0x000000ff1100728c */ /* 0x000fc8000bf05070 */
[----:B------:R-:W-:-:S09]  /*2350*/  UISETP.NE.AND.EX UP0, UPT, UR18, URZ, UPT, UP0 ;  /* 0x000000ff1200728c */ /* 0x000fd2000bf05300 */
[----:B------:R-:W-:Y:S05]  /*2360*/  BRA.U !UP0, `(.L_x_55) ;  /* 0x0000000d08147547 */ /* 0x000fea000b800000 */
[----:B------:R-:W1:Y:S01]  /*2370*/  LDCU.64 UR10, c[0x0][0x3c8] ;  /* 0x00007900ff0a77ac */ /* 0x000e620008000a00 */
[----:B------:R-:W2:Y:S01]  /*2380*/  LDC.64 R30, c[0x0][0x3d8] ;  /* 0x0000f600ff1e7b82 */ /* 0x000ea20000000a00 */
[----:B----4-:R-:W-:Y:S01]  /*2390*/  IMAD.MOV.U32 R36, RZ, RZ, R20 ;  /* 0x000000ffff247224 */ /* 0x010fe200078e0014 */
[----:B------:R-:W3:Y:S01]  /*23a0*/  LDCU.64 UR4, c[0x0][0x3d8] ;  /* 0x00007b00ff0477ac */ /* 0x000ee20008000a00 */
[----:B------:R-:W-:Y:S02]  /*23b0*/  IMAD.MOV.U32 R37, RZ, RZ, R25 ;  /* 0x000000ffff257224 */ /* 0x000fe400078e0019 */
[----:B------:R-:W-:-:S03]  /*23c0*/  IMAD.IADD R47, R35, 0x1, R47 ;  /* 0x00000001232f7824 */ /* 0x000fc600078e022f */
[----:B------:R-:W4:Y:S01]  /*23d0*/  LDC.64 R32, c[0x0][0x3b8] ;  /* 0x0000ee00ff207b82 */ /* 0x000f220000000a00 */
[----:B-1----:R-:W-:Y:S01]  /*23e0*/  IMAD R3, R34, UR10, RZ ;  /* 0x0000000a22037c24 */ /* 0x002fe2000f8e02ff */
[----:B------:R-:W-:Y:S01]  /*23f0*/  IADD3 R34, P2, PT, R11, -0x1, RZ ;  /* 0xffffffff0b227810 */ /* 0x000fe20007f5e0ff */
[----:B0-----:R-:W-:-:S03]  /*2400*/  IMAD.WIDE.U32 R4, R0, UR10, RZ ;  /* 0x0000000a00047c25 */ /* 0x001fc6000f8e00ff */
[C---:B------:R-:W-:Y:S01]  /*2410*/  IADD3.X R49, PT, PT, R9.reuse, -0x1, RZ, P2, !PT ;  /* 0xffffffff09317810 */ /* 0x040fe200017fe4ff */
[----:B------:R-:W-:Y:S01]  /*2420*/  IMAD R3, R0, UR11, R3 ;  /* 0x0000000b00037c24 */ /* 0x000fe2000f8e0203 */
[----:B------:R-:W0:Y:S01]  /*2430*/  LDCU.64 UR10, c[0x0][0x380] ;  /* 0x00007000ff0a77ac */ /* 0x000e220008000a00 */
[-C--:B--2---:R-:W-:Y:S02]  /*2440*/  IMAD R0, R9, R30.reuse, RZ ;  /* 0x0000001e09007224 */ /* 0x084fe400078e02ff */
[----:B------:R-:W-:Y:S02]  /*2450*/  IMAD.IADD R39, R3, 0x1, R5 ;  /* 0x0000000103277824 */ /* 0x000fe400078e0205 */
[C---:B------:R-:W-:Y:S02]  /*2460*/  IMAD.SHL.U32 R41, R4.reuse, 0x4, RZ ;  /* 0x0000000404297824 */ /* 0x040fe400078e00ff */
[----:B------:R-:W-:Y:S01]  /*2470*/  IMAD.WIDE.U32 R6, R11, R30, R36 ;  /* 0x0000001e0b067225 */ /* 0x000fe200078e0024 */
[----:B------:R-:W-:-:S03]  /*2480*/  SHF.L.U64.HI R39, R4, 0x2, R39 ;  /* 0x0000000204277819 */ /* 0x000fc60000010227 */
[----:B---3--:R-:W-:Y:S01]  /*2490*/  IMAD.WIDE.U32 R4, R11, R30, UR4 ;  /* 0x000000040b047e25 */ /* 0x008fe2000f8e001e */
[----:B------:R-:W1:Y:S01]  /*24a0*/  LDCU.64 UR4, c[0x0][0x388] ;  /* 0x00007100ff0477ac */ /* 0x000e620008000a00 */
[----:B------:R-:W-:Y:S02]  /*24b0*/  IADD3 R44, P2, PT, R6, R46, RZ ;  /* 0x0000002e062c7210 */ /* 0x000fe40007f5e0ff */
[----:B------:R-:W-:Y:S01]  /*24c0*/  IMAD.WIDE.U32 R36, R15, R2, R36 ;  /* 0x000000020f247225 */ /* 0x000fe200078e0024 */
[----:B------:R-:W-:-:S03]  /*24d0*/  IADD3 R46, P5, P6, R4, R20, R46 ;  /* 0x00000014042e7210 */ /* 0x000fc60007ebe02e */
[----:B------:R-:W-:Y:S01]  /*24e0*/  IMAD R51, R11, R31, R0 ;  /* 0x0000001f0b337224 */ /* 0x000fe200078e0200 */
[----:B------:R-:W-:Y:S01]  /*24f0*/  IADD3 R42, P4, PT, R4, R36, RZ ;  /* 0x00000024042a7210 */ /* 0x000fe20007f9e0ff */
[----:B------:R-:W-:Y:S02]  /*2500*/  IMAD.IADD R37, R35, 0x1, R37 ;  /* 0x0000000123257824 */ /* 0x000fe400078e0225 */
[-C--:B------:R-:W-:Y:S01]  /*2510*/  IMAD R0, R49, R30.reuse, RZ ;  /* 0x0000001e31007224 */ /* 0x080fe200078e02ff */
[----:B------:R-:W-:Y:S01]  /*2520*/  IADD3 R7, PT, PT, R7, R51, RZ ;  /* 0x0000003307077210 */ /* 0x000fe20007ffe0ff */
[----:B------:R-:W-:Y:S02]  /*2530*/  IMAD.IADD R51, R51, 0x1, R5 ;  /* 0x0000000133337824 */ /* 0x000fe400078e0205 */
[----:B------:R-:W-:-:S04]  /*2540*/  IMAD.WIDE.U32 R4, R34, R30, R36 ;  /* 0x0000001e22047225 */ /* 0x000fc800078e0024 */
[----:B------:R-:W-:Y:S01]  /*2550*/  IMAD.X R43, R51, 0x1, R37, P4 ;  /* 0x00000001332b7824 */ /* 0x000fe200020e0625 */
[----:B----4-:R-:W-:Y:S01]  /*2560*/  SHF.L.U64.HI R37, R32, 0x2, R33 ;  /* 0x0000000220257819 */ /* 0x010fe20000010221 */
[----:B------:R-:W-:Y:S01]  /*2570*/  IMAD R53, R34, R31, R0 ;  /* 0x0000001f22357224 */ /* 0x000fe200078e0200 */
[----:B------:R-:W-:Y:S01]  /*2580*/  SHF.L.U64.HI R31, R30, 0x3, R31 ;  /* 0x000000031e1f7819 */ /* 0x000fe2000001021f */
[----:B-----5:R-:W-:Y:S01]  /*2590*/  IMAD.X R45, R47, 0x1, R7, P2 ;  /* 0x000000012f2d7824 */ /* 0x020fe200010e0607 */
[----:B------:R-:W-:Y:S01]  /*25a0*/  IADD3.X R47, PT, PT, R51, R25, R47, P5, P6 ;  /* 0x00000019332f7210 */ /* 0x000fe20002fec42f */
[----:B------:R-:W-:Y:S01]  /*25b0*/  IMAD.WIDE.U32 R2, R15, R2, R6 ;  /* 0x000000020f027225 */ /* 0x000fe200078e0006 */
[----:B------:R-:W-:Y:S02]  /*25c0*/  IADD3 RZ, P2, PT, R16, -0x1, RZ ;  /* 0xffffffff10ff7810 */ /* 0x000fe40007f5e0ff */
[----:B------:R-:W-:Y:S01]  /*25d0*/  SHF.L.U64.HI R43, R42, 0x2, R43 ;  /* 0x000000022a2b7819 */ /* 0x000fe2000001022b */
[----:B------:R-:W-:Y:S01]  /*25e0*/  IMAD.SHL.U32 R36, R32, 0x4, RZ ;  /* 0x0000000420247824 */ /* 0x000fe200078e00ff */
[----:B------:R-:W-:Y:S01]  /*25f0*/  SHF.L.U64.HI R45, R44, 0x2, R45 ;  /* 0x000000022c2d7819 */ /* 0x000fe2000001022d */
[C---:B------:R-:W-:Y:S01]  /*2600*/  IMAD R0, R37.reuse, R34, RZ ;  /* 0x0000002225007224 */ /* 0x040fe200078e02ff */
[----:B------:R-:W-:Y:S01]  /*2610*/  SHF.L.U64.HI R47, R46, 0x2, R47 ;  /* 0x000000022e2f7819 */ /* 0x000fe2000001022f */
[----:B------:R-:W-:Y:S01]  /*2620*/  IMAD R51, R37, R11, RZ ;  /* 0x0000000b25337224 */ /* 0x000fe200078e02ff */
[----:B------:R-:W-:Y:S01]  /*2630*/  SHF.L.U64.HI R33, R32, 0x3, R33 ;  /* 0x0000000320217819 */ /* 0x000fe20000010221 */
[----:B------:R-:W-:-:S02]  /*2640*/  IMAD.IADD R7, R5, 0x1, R53 ;  /* 0x0000000105077824 */ /* 0x000fc400078e0235 */
[----:B------:R-:W-:Y:S01]  /*2650*/  IMAD.IADD R5, R35, 0x1, R3 ;  /* 0x0000000123057824 */ /* 0x000fe200078e0203 */
[----:B0-----:R-:W-:Y:S01]  /*2660*/  MOV R3, UR10 ;  /* 0x0000000a00037c02 */ /* 0x001fe20008000f00 */
[C---:B------:R-:W-:Y:S01]  /*2670*/  IMAD R49, R36.reuse, R49, R0 ;  /* 0x0000003124317224 */ /* 0x040fe200078e0200 */
[----:B------:R-:W-:Y:S01]  /*2680*/  IADD3.X R0, PT, PT, R17, -0x1, RZ, P2, !PT ;  /* 0xffffffff11007810 */ /* 0x000fe200017fe4ff */
[----:B-1----:R-:W-:Y:S01]  /*2690*/  IMAD.WIDE.U32 R34, R36, R34, UR4 ;  /* 0x0000000424227e25 */ /* 0x002fe2000f8e0022 */
[----:B------:R-:W-:Y:S02]  /*26a0*/  LEA R41, P2, R18, R41, 0x2 ;  /* 0x0000002912297211 */ /* 0x000fe400078410ff */
[----:B------:R-:W-:Y:S01]  /*26b0*/  SHF.L.U64.HI R7, R4, 0x2, R7 ;  /* 0x0000000204077819 */ /* 0x000fe20000010207 */
[----:B------:R-:W-:Y:S01]  /*26c0*/  IMAD R51, R36, R9, R51 ;  /* 0x0000000924337224 */ /* 0x000fe200078e0233 */
[----:B------:R-:W-:Y:S01]  /*26d0*/  SHF.L.U64.HI R5, R2, 0x2, R5 ;  /* 0x0000000202057819 */ /* 0x000fe20000010205 */
[----:B------:R-:W-:Y:S01]  /*26e0*/  IMAD.WIDE.U32 R36, R36, R11, UR4 ;  /* 0x0000000424247e25 */ /* 0x000fe2000f8e000b */
[----:B------:R-:W-:-:S03]  /*26f0*/  LEA.HI.X R50, R18, R39, R23, 0x2, P2 ;  /* 0x0000002712327211 */ /* 0x000fc600010f1417 */
[----:B------:R-:W-:Y:S02]  /*2700*/  IMAD.SHL.U32 R6, R4, 0x4, RZ ;  /* 0x0000000404067824 */ /* 0x000fe400078e00ff */
[----:B------:R-:W-:Y:S02]  /*2710*/  IMAD.SHL.U32 R4, R2, 0x4, RZ ;  /* 0x0000000402047824 */ /* 0x000fe400078e00ff */
[----:B------:R-:W-:Y:S02]  /*2720*/  IMAD.IADD R48, R35, 0x1, R49 ;  /* 0x0000000123307824 */ /* 0x000fe400078e0231 */
[----:B------:R-:W-:Y:S02]  /*2730*/  IMAD.U32 R2, RZ, RZ, UR11 ;  /* 0x0000000bff027e24 */ /* 0x000fe4000f8e00ff */
[----:B------:R-:W-:Y:S02]  /*2740*/  IMAD.SHL.U32 R42, R42, 0x4, RZ ;  /* 0x000000042a2a7824 */ /* 0x000fe400078e00ff */
[----:B------:R-:W-:-:S02]  /*2750*/  IMAD.SHL.U32 R44, R44, 0x4, RZ ;  /* 0x000000042c2c7824 */ /* 0x000fc400078e00ff */
[----:B------:R-:W-:Y:S02]  /*2760*/  IMAD.SHL.U32 R46, R46, 0x4, RZ ;  /* 0x000000042e2e7824 */ /* 0x000fe400078e00ff */
[----:B------:R-:W-:-:S07]  /*2770*/  IMAD.IADD R49, R37, 0x1, R51 ;  /* 0x0000000125317824 */ /* 0x000fce00078e0233 */
.L_x_65:
[----:B01----:R-:W-:Y:S01]  /*2780*/  VIADD R38, R16, 0xffffffff ;  /* 0xffffffff10267836 */ /* 0x003fe20000000000 */
[----:B------:R-:W-:Y:S05]  /*2790*/  WARPSYNC.ALL ;  /* 0x0000000000007948 */ /* 0x000fea0003800000 */
[----:B------:R-:W-:Y:S01]  /*27a0*/  BAR.SYNC.DEFER_BLOCKING 0x0 ;  /* 0x0000000000007b1d */ /* 0x000fe20000010000 */
[----:B------:R-:W-:-:S04]  /*27b0*/  ISETP.GE.U32.AND P2, PT, R11, R38, PT ;  /* 0x000000260b00720c */ /* 0x000fc80003f46070 */
[----:B------:R-:W-:Y:S01]  /*27c0*/  ISETP.GE.OR.EX P2, PT, R9, R0, P3, P2 ;  /* 0x000000000900720c */ /* 0x000fe20001f46720 */
[----:B------:R-:W-:-:S12]  /*27d0*/  BSSY.RECONVERGENT B0, `(.L_x_59) ;  /* 0x0000039000007945 */ /* 0x000fd80003800200 */
[----:B------:R-:W-:Y:S05]  /*27e0*/  @P2 BRA `(.L_x_60) ;  /* 0x0000000000b82947 */ /* 0x000fea0003800000 */
[----:B------:R-:W-:Y:S02]  /*27f0*/  ISETP.GE.U32.AND P2, PT, R15, R12, PT ;  /* 0x0000000c0f00720c */ /* 0x000fe40003f46070 */
[----:B------:R-:W-:Y:S02]  /*2800*/  IADD3 R52, P4, PT, R3, R42, RZ ;  /* 0x0000002a03347210 */ /* 0x000fe40007f9e0ff */
[----:B------:R-:W-:-:S03]  /*2810*/  ISETP.GE.AND.EX P2, PT, R13, R10, PT, P2 ;  /* 0x0000000a0d00720c */ /* 0x000fc60003f46320 */
[----:B------:R-:W-:-:S10]  /*2820*/  IMAD.X R53, R2, 0x1, R43, P4 ;  /* 0x0000000102357824 */ /* 0x000fd400020e062b */
[----:B------:R-:W0:Y:S01]  /*2830*/  @!P2 LDC.64 R38, c[0x0][0x3e0] ;  /* 0x0000f800ff26ab82 */ /* 0x000e220000000a00 */
[----:B------:R-:W-:Y:S01]  /*2840*/  @!P0 IADD3 R56, P4, PT, R3, R46, RZ ;  /* 0x0000002e03388210 */ /* 0x000fe20007f9e0ff */
[----:B------:R-:W2:Y:S04]  /*2850*/  LDG.E R53, desc[UR14][R52.64] ;  /* 0x0000000e34357981 */ /* 0x000ea8000c1e1900 */
[----:B------:R-:W-:Y:S01]  /*2860*/  @!P0 IMAD.X R57, R2, 0x1, R47, P4 ;  /* 0x0000000102398824 */ /* 0x000fe200020e062f */
[----:B0-----:R-:W-:-:S04]  /*2870*/  @!P2 LEA R54, P5, R38, R42, 0x2 ;  /* 0x0000002a2636a211 */ /* 0x001fc800078a10ff */
[----:B------:R-:W-:Y:S01]  /*2880*/  @!P2 LEA.HI.X R39, R38, R43, R39, 0x2, P5 ;  /* 0x0000002b2627a211 */ /* 0x000fe200028f1427 */
[----:B------:R-:W-:Y:S01]  /*2890*/  IMAD.MOV.U32 R38, RZ, RZ, -0x800000 ;  /* 0xff800000ff267424 */ /* 0x000fe200078e00ff */
[----:B------:R-:W-:-:S04]  /*28a0*/  @!P2 IADD3 R54, P5, PT, R3, R54, RZ ;  /* 0x000000360336a210 */ /* 0x000fc80007fbe0ff */
[----:B------:R-:W-:Y:S01]  /*28b0*/  @!P2 IADD3.X R55, PT, PT, R2, R39, RZ, P5, !PT ;  /* 0x000000270237a210 */ /* 0x000fe20002ffe4ff */
[----:B------:R-:W-:-:S04]  /*28c0*/  IMAD.MOV.U32 R39, RZ, RZ, -0x800000 ;  /* 0xff800000ff277424 */ /* 0x000fc800078e00ff */
[----:B------:R0:W3:Y:S02]  /*28d0*/  @!P2 LDG.E R38, desc[UR14][R54.64] ;  /* 0x0000000e3626a981 */ /* 0x0000e4000c1e1900 */
[----:B0-----:R-:W-:Y:S02]  /*28e0*/  @!P0 IMAD.MOV.U32 R54, RZ, RZ, R56 ;  /* 0x000000ffff368224 */ /* 0x001fe400078e0038 */
[----:B------:R-:W-:-:S05]  /*28f0*/  @!P0 IMAD.MOV.U32 R55, RZ, RZ, R57 ;  /* 0x000000ffff378224 */ /* 0x000fca00078e0039 */
[----:B------:R-:W4:Y:S01]  /*2900*/  @!P0 LDG.E R39, desc[UR14][R54.64] ;  /* 0x0000000e36278981 */ /* 0x000f22000c1e1900 */
[----:B------:R-:W-:-:S05]  /*2910*/  IADD3 R56, P4, PT, R41, R36, RZ ;  /* 0x0000002429387210 */ /* 0x000fca0007f9e0ff */
[----:B------:R-:W-:-:S05]  /*2920*/  IMAD.X R57, R50, 0x1, R49, P4 ;  /* 0x0000000132397824 */ /* 0x000fca00020e0631 */
[----:B------:R0:W5:Y:S01]  /*2930*/  LDG.E R56, desc[UR14][R56.64] ;  /* 0x0000000e38387981 */ /* 0x000162000c1e1900 */
[----:B--2---:R-:W-:Y:S01]  /*2940*/  IMAD.MOV.U32 R58, RZ, RZ, R53 ;  /* 0x000000ffff3a7224 */ /* 0x004fe200078e0035 */
[----:B---3--:R-:W-:-:S04]  /*2950*/  @!P2 FSETP.GT.FTZ.AND P4, PT, R38, R53, PT ;  /* 0x000000352600a20b */ /* 0x008fc80003f94000 */
[----:B------:R-:W-:-:S04]  /*2960*/  @!P2 FSEL R58, R38, R53, P4 ;  /* 0x00000035263aa208 */ /* 0x000fc80002000000 */
[----:B----4-:R-:W-:-:S04]  /*2970*/  @!P0 FSETP.GT.FTZ.AND P2, PT, R39, R58, PT ;  /* 0x0000003a2700820b */ /* 0x010fc80003f54000 */
        /* <DEDUP_REMOVED lines=8> */
[----:B------:R-:W-:-:S03]  /*2a00*/  FMUL.FTZ R54, R39, 1.4426950216293334961 ;  /* 0x3fb8aa3b27367820 */ /* 0x000fc60000410000 */
[----:B------:R-:W-:Y:S04]  /*2a10*/  MUFU.EX2 R38, R51 ;  /* 0x0000003300267308 */ /* 0x000fe80000000800 */
[----:B------:R-:W1:Y:S04]  /*2a20*/  MUFU.EX2 R53, R53 ;  /* 0x0000003500357308 */ /* 0x000e680000000800 */
[----:B------:R-:W2:Y:S01]  /*2a30*/  MUFU.EX2 R54, R54 ;  /* 0x0000003600367308 */ /* 0x000ea20000000800 */
[----:B-1----:R-:W-:-:S04]  /*2a40*/  FADD.FTZ R39, R53, R38 ;  /* 0x0000002635277221 */ /* 0x002fc80000010000 */
[----:B--2---:R-:W-:-:S06]  /*2a50*/  FADD.FTZ R55, R39, R54 ;  /* 0x0000003627377221 */ /* 0x004fcc0000010000 */
[----:B------:R-:W0:Y:S01]  /*2a60*/  MUFU.LG2 R55, R55 ;  /* 0x0000003700377308 */ /* 0x000e220000000c00 */
[----:B------:R-:W-:-:S05]  /*2a70*/  IADD3 R38, P2, PT, R3, R4, RZ ;  /* 0x0000000403267210 */ /* 0x000fca0007f5e0ff */
[----:B------:R-:W-:Y:S02]  /*2a80*/  IMAD.X R39, R2, 0x1, R5, P2 ;  /* 0x0000000102277824 */ /* 0x000fe400010e0605 */
[----:B0-----:R-:W-:-:S04]  /*2a90*/  FFMA.FTZ R57, R55, 0.69314718246459960938, R52 ;  /* 0x3f31721837397823 */ /* 0x001fc80000010034 */
[----:B-----5:R-:W-:-:S05]  /*2aa0*/  FADD.FTZ R57, R57, R56 ;  /* 0x0000003839397221 */ /* 0x020fca0000010000 */
[----:B------:R0:W-:Y:S01]  /*2ab0*/  STG.E desc[UR14][R38.64], R57 ;  /* 0x0000003926007986 */ /* 0x0001e2000c10190e */
[----:B------:R-:W-:Y:S05]  /*2ac0*/  BRA `(.L_x_61) ;  /* 0x0000000000247947 */ /* 0x000fea0003800000 */
.L_x_60:
[----:B------:R-:W-:Y:S02]  /*2ad0*/  ISETP.GT.U32.AND P4, PT, R15, UR7, PT ;  /* 0x000000070f007c0c */ /* 0x000fe4000bf84070 */
[----:B------:R-:W-:Y:S02]  /*2ae0*/  ISETP.GE.U32.AND P2, PT, R11, R16, PT ;  /* 0x000000100b00720c */ /* 0x000fe40003f46070 */
[----:B------:R-:W-:Y:S02]  /*2af0*/  ISETP.GT.AND.EX P4, PT, R13, UR6, PT, P4 ;  /* 0x000000060d007c0c */ /* 0x000fe4000bf84340 */
[----:B------:R-:W-:-:S04]  /*2b00*/  ISETP.GE.OR.EX P2, PT, R9, R17, P3, P2 ;  /* 0x000000110900720c */ /* 0x000fc80001f46720 */
[----:B------:R-:W-:-:S13]  /*2b10*/  PLOP3.LUT P2, PT, P4, P2, P1, 0xf1, 0x0 ;  /* 0x000000000000781c */ /* 0x000fda0002745e11 */
[----:B------:R-:W-:Y:S01]  /*2b20*/  @!P2 IADD3 R38, P4, PT, R3, R4, RZ ;  /* 0x000000040326a210 */ /* 0x000fe20007f9e0ff */
[----:B------:R-:W-:-:S03]  /*2b30*/  @!P2 IMAD.MOV.U32 R51, RZ, RZ, -0x800000 ;  /* 0xff800000ff33a424 */ /* 0x000fc600078e00ff */
[----:B------:R-:W-:-:S05]  /*2b40*/  @!P2 IADD3.X R39, PT, PT, R2, R5, RZ, P4, !PT ;  /* 0x000000050227a210 */ /* 0x000fca00027fe4ff */
[----:B------:R1:W-:Y:S04]  /*2b50*/  @!P2 STG.E desc[UR14][R38.64], R51 ;  /* 0x000000332600a986 */ /* 0x0003e8000c10190e */
.L_x_61:
[----:B------:R-:W-:Y:S05]  /*2b60*/  BSYNC.RECONVERGENT B0 ;  /* 0x0000000000007941 */ /* 0x000fea0003800200 */
.L_x_59:
        /* <DEDUP_REMOVED lines=8> */
[----:B------:R-:W-:-:S05]  /*2bf0*/  IMAD.X R53, R2, 0x1, R5, P5 ;  /* 0x0000000102357824 */ /* 0x000fca00028e0605 */
[----:B------:R2:W3:Y:S05]  /*2c00*/  LDG.E R52, desc[UR14][R52.64] ;  /* 0x0000000e34347981 */ /* 0x0004ea000c1e1900 */
[----:B01----:R-:W0:Y:S02]  /*2c10*/  @!P2 LDC.64 R38, c[0x0][0x3e0] ;  /* 0x0000f800ff26ab82 */ /* 0x003e240000000a00 */
[----:B0-----:R-:W-:-:S04]  /*2c20*/  @!P2 LEA R51, P4, R38, R4, 0x2 ;  /* 0x000000042633a211 */ /* 0x001fc800078810ff */
[----:B------:R-:W-:Y:S02]  /*2c30*/  @!P2 LEA.HI.X R39, R38, R5, R39, 0x2, P4 ;  /* 0x000000052627a211 */ /* 0x000fe400020f1427 */
[----:B------:R-:W-:Y:S01]  /*2c40*/  @!P2 IADD3 R38, P4, PT, R3, R51, RZ ;  /* 0x000000330326a210 */ /* 0x000fe20007f9e0ff */
[----:B------:R-:W-:-:S04]  /*2c50*/  IMAD.MOV.U32 R51, RZ, RZ, -0x800000 ;  /* 0xff800000ff337424 */ /* 0x000fc800078e00ff */
[----:B------:R-:W-:Y:S01]  /*2c60*/  @!P2 IMAD.X R39, R2, 0x1, R39, P4 ;  /* 0x000000010227a824 */ /* 0x000fe200020e0627 */
[----:B--2---:R-:W-:-:S04]  /*2c70*/  @!P0 IADD3 R53, P4, PT, R3, R44, RZ ;  /* 0x0000002c03358210 */ /* 0x004fc80007f9e0ff */
[----:B------:R0:W2:Y:S01]  /*2c80*/  @!P2 LDG.E R51, desc[UR14][R38.64] ;  /* 0x0000000e2633a981 */ /* 0x0000a2000c1e1900 */
[----:B------:R-:W-:Y:S02]  /*2c90*/  @!P0 IMAD.X R57, R2, 0x1, R45, P4 ;  /* 0x0000000102398824 */ /* 0x000fe400020e062d */
[----:B------:R-:W-:Y:S02]  /*2ca0*/  @!P0 IMAD.MOV.U32 R56, RZ, RZ, R53 ;  /* 0x000000ffff388224 */ /* 0x000fe400078e0035 */
[----:B0-----:R-:W-:-:S06]  /*2cb0*/  IMAD.MOV.U32 R38, RZ, RZ, -0x800000 ;  /* 0xff800000ff267424 */ /* 0x001fcc00078e00ff */
[----:B------:R-:W4:Y:S01]  /*2cc0*/  @!P0 LDG.E R38, desc[UR14][R56.64] ;  /* 0x0000000e38268981 */ /* 0x000f22000c1e1900 */
[----:B------:R-:W-:-:S05]  /*2cd0*/  IADD3 R54, P4, PT, R41, R34, RZ ;  /* 0x0000002229367210 */ /* 0x000fca0007f9e0ff */
[----:B------:R-:W-:-:S05]  /*2ce0*/  IMAD.X R55, R50, 0x1, R48, P4 ;  /* 0x0000000132377824 */ /* 0x000fca00020e0630 */
[----:B------:R0:W5:Y:S01]  /*2cf0*/  LDG.E R54, desc[UR14][R54.64] ;  /* 0x0000000e36367981 */ /* 0x000162000c1e1900 */
[-C--:B---3--:R-:W-:Y:S02]  /*2d00*/  MOV R59, R52.reuse ;  /* 0x00000034003b7202 */ /* 0x088fe40000000f00 */
[----:B--2---:R-:W-:-:S04]  /*2d10*/  @!P2 FSETP.GT.FTZ.AND P4, PT, R51, R52, PT ;  /* 0x000000343300a20b */ /* 0x004fc80003f94000 */
        /* <DEDUP_REMOVED lines=12> */
[----:B------:R-:W1:Y:S04]  /*2de0*/  MUFU.EX2 R51, R51 ;  /* 0x0000003300337308 */ /* 0x000e680000000800 */
[----:B------:R-:W0:Y:S01]  /*2df0*/  MUFU.EX2 R53, R53 ;  /* 0x0000003500357308 */ /* 0x000e220000000800 */
[----:B-1----:R-:W-:-:S04]  /*2e00*/  FADD.FTZ R38, R52, R51 ;  /* 0x0000003334267221 */ /* 0x002fc80000010000 */
[----:B0-----:R-:W-:-:S04]  /*2e10*/  FADD.FTZ R55, R38, R53 ;  /* 0x0000003526377221 */ /* 0x001fc80000010000 */
[----:B------:R-:W0:Y:S01]  /*2e20*/  MUFU.LG2 R56, R55 ;  /* 0x0000003700387308 */ /* 0x000e220000000c00 */
[----:B------:R-:W-:Y:S01]  /*2e30*/  IADD3 R38, P2, PT, R3, R6, RZ ;  /* 0x0000000603267210 */ /* 0x000fe20007f5e0ff */
[----:B0-----:R-:W-:-:S04]  /*2e40*/  FFMA.FTZ R57, R56, 0.69314718246459960938, R39 ;  /* 0x3f31721838397823 */ /* 0x001fc80000010027 */
[----:B------:R-:W-:Y:S02]  /*2e50*/  IMAD.X R39, R2, 0x1, R7, P2 ;  /* 0x0000000102277824 */ /* 0x000fe400010e0607 */
[----:B-----5:R-:W-:-:S05]  /*2e60*/  FADD.FTZ R57, R57, R54 ;  /* 0x0000003639397221 */ /* 0x020fca0000010000 */
[----:B------:R1:W-:Y:S01]  /*2e70*/  STG.E desc[UR14][R38.64], R57 ;  /* 0x0000003926007986 */ /* 0x0003e2000c10190e */
[----:B------:R-:W-:Y:S05]  /*2e80*/  BRA `(.L_x_64) ;  /* 0x0000000000247947 */ /* 0x000fea0003800000 */
.L_x_63:
[----:B------:R-:W-:Y:S02]  /*2e90*/  ISETP.GT.U32.AND P4, PT, R15, UR7, PT ;  /* 0x000000070f007c0c */ /* 0x000fe4000bf84070 */
[----:B------:R-:W-:Y:S02]  /*2ea0*/  ISETP.GT.U32.AND P2, PT, R11, R16, PT ;  /* 0x000000100b00720c */ /* 0x000fe40003f44070 */
[----:B------:R-:W-:Y:S02]  /*2eb0*/  ISETP.GT.AND.EX P4, PT, R13, UR6, PT, P4 ;  /* 0x000000060d007c0c */ /* 0x000fe4000bf84340 */
[----:B------:R-:W-:-:S04]  /*2ec0*/  ISETP.GT.OR.EX P2, PT, R9, R17, P3, P2 ;  /* 0x000000110900720c */ /* 0x000fc80001f44720 */
[----:B------:R-:W-:-:S13]  /*2ed0*/  PLOP3.LUT P2, PT, P4, P2, P1, 0xf1, 0x0 ;  /* 0x000000000000781c */ /* 0x000fda0002745e11 */
[----:B01----:R-:W-:Y:S01]  /*2ee0*/  @!P2 IADD3 R38, P4, PT, R3, R6, RZ ;  /* 0x000000060326a210 */ /* 0x003fe20007f9e0ff */
[----:B------:R-:W-:-:S04]  /*2ef0*/  @!P2 IMAD.MOV.U32 R51, RZ, RZ, -0x800000 ;  /* 0xff800000ff33a424 */ /* 0x000fc800078e00ff */
[----:B------:R-:W-:-:S05]  /*2f00*/  @!P2 IMAD.X R39, R2, 0x1, R7, P4 ;  /* 0x000000010227a824 */ /* 0x000fca00020e0607 */
[----:B------:R0:W-:Y:S03]  /*2f10*/  @!P2 STG.E desc[UR14][R38.64], R51 ;  /* 0x000000332600a986 */ /* 0x0001e6000c10190e */
.L_x_64:
[----:B------:R-:W-:Y:S05]  /*2f20*/  BSYNC.RECONVERGENT B0 ;  /* 0x0000000000007941 */ /* 0x000fea0003800200 */
.L_x_62:
[----:B------:R-:W-:Y:S02]  /*2f30*/  ISETP.GT.U32.AND P2, PT, R11, 0x1, PT ;  /* 0x000000010b00780c */ /* 0x000fe40003f44070 */
[----:B------:R-:W-:Y:S02]  /*2f40*/  LEA R3, P4, -R30, R3, 0x3 ;  /* 0x000000031e037211 */ /* 0x000fe400078819ff */
[----:B------:R-:W-:Y:S02]  /*2f50*/  ISETP.GT.AND.EX P2, PT, R9, RZ, PT, P2 ;  /* 0x000000ff0900720c */ /* 0x000fe40003f44320 */
[----:B------:R-:W-:Y:S01]  /*2f60*/  LEA R41, P6, -R32, R41, 0x3 ;  /* 0x0000002920297211 */ /* 0x000fe200078c19ff */
[----:B------:R-:W-:Y:S01]  /*2f70*/  IMAD.X R2, R2, 0x1, ~R31, P4 ;  /* 0x0000000102027824 */ /* 0x000fe200020e0e1f */
[----:B------:R-:W-:-:S03]  /*2f80*/  IADD3 R11, P5, PT, R11, -0x2, RZ ;  /* 0xfffffffe0b0b7810 */ /* 0x000fc60007fbe0ff */
[----:B------:R-:W-:Y:S01]  /*2f90*/  IMAD.X R50, R50, 0x1, ~R33, P6 ;  /* 0x0000000132327824 */ /* 0x000fe200030e0e21 */
[----:B------:R-:W-:-:S05]  /*2fa0*/  IADD3.X R9, PT, PT, R9, -0x1, RZ, P5, !PT ;  /* 0xffffffff09097810 */ /* 0x000fca0002ffe4ff */
[----:B------:R-:W-:Y:S05]  /*2fb0*/  @P2 BRA `(.L_x_65) ;  /* 0xfffffff400f02947 */ /* 0x000fea000383ffff */
.L_x_55:
[----:B------:R-:W-:-:S04]  /*2fc0*/  IADD3 R8, P0, PT, -R40, R8, RZ ;  /* 0x0000000828087210 */ /* 0x000fc80007f1e1ff */
[----:B------:R-:W-:Y:S02]  /*2fd0*/  IADD3.X R14, PT, PT, R14, -0x1, RZ, P0, !PT ;  /* 0xffffffff0e0e7810 */ /* 0x000fe400007fe4ff */
[----:B------:R-:W-:-:S04]  /*2fe0*/  ISETP.GT.U32.AND P0, PT, R8, -0x1, PT ;  /* 0xffffffff0800780c */ /* 0x000fc80003f04070 */
[----:B------:R-:W-:-:S13]  /*2ff0*/  ISETP.GT.AND.EX P0, PT, R14, -0x1, PT, P0 ;  /* 0xffffffff0e00780c */ /* 0x000fda0003f04300 */
[----:B------:R-:W-:Y:S05]  /*3000*/  @P0 BRA `(.L_x_66) ;  /* 0xffffffe400c00947 */ /* 0x000fea000383ffff */
[----:B------:R-:W-:Y:S05]  /*3010*/  EXIT ;  /* 0x000000000000794d */ /* 0x000fea0003800000 */
        .weak           $__internal_0_$__cuda_sm20_div_u64
        .type           $__internal_0_$__cuda_sm20_div_u64,@function
        .size           $__internal_0_$__cuda_sm20_div_u64,($__internal_1_$__cuda_sm20_rem_s64 - $__internal_0_$__cuda_sm20_div_u64)
$__internal_0_$__cuda_sm20_div_u64:
[----:B------:R-:W-:-:S04]  /*3020*/  IMAD.MOV.U32 R41, RZ, RZ, RZ ;  /* 0x000000ffff297224 */ /* 0x000fc800078e00ff */
[----:B------:R-:W0:Y:S02]  /*3030*/  I2F.U64.RP R13, R40 ;  /* 0x00000028000d7312 */ /* 0x000e240000309000 */
[----:B0-----:R-:W0:Y:S02]  /*3040*/  MUFU.RCP R13, R13 ;  /* 0x0000000d000d7308 */ /* 0x001e240000001000 */
[----:B0-----:R-:W-:-:S15]  /*3050*/  VIADD R32, R13, 0x1ffffffe ;  /* 0x1ffffffe0d207836 */ /* 0x001fde0000000000 */
[----:B------:R-:W-:-:S15]  /*3060*/  NOP ;  /* 0x0000000000007918 */ /* 0x000fde0000000000 */
[----:B------:R-:W-:-:S15]  /*3070*/  NOP ;  /* 0x0000000000007918 */ /* 0x000fde0000000000 */
[----:B------:R-:W-:-:S15]  /*3080*/  NOP ;  /* 0x0000000000007918 */ /* 0x000fde0000000000 */
[----:B------:R-:W0:Y:S02]  /*3090*/  F2I.U64.TRUNC R32, R32 ;  /* 0x0000002000207311 */ /* 0x000e24000020d800 */
[----:B0-----:R-:W-:-:S04]  /*30a0*/  IMAD.WIDE.U32 R34, R32, R40, RZ ;  /* 0x0000002820227225 */ /* 0x001fc800078e00ff */
[----:B------:R-:W-:Y:S01]  /*30b0*/  IMAD R35, R33, R40, R35 ;  /* 0x0000002821237224 */ /* 0x000fe200078e0223 */
[----:B------:R-:W-:-:S05]  /*30c0*/  IADD3 R15, P0, PT, RZ, -R34, RZ ;  /* 0x80000022ff0f7210 */ /* 0x000fca0007f1e0ff */
[----:B------:R-:W-:-:S04]  /*30d0*/  IMAD.HI.U32 R34, R32, R15, RZ ;  /* 0x0000000f20227227 */ /* 0x000fc800078e00ff */
[----:B------:R-:W-:Y:S01]  /*30e0*/  IMAD.X R31, RZ, RZ, ~R35, P0 ;  /* 0x000000ffff1f7224 */ /* 0x000fe200000e0e23 */
[----:B------:R-:W-:-:S03]  /*30f0*/  MOV R35, R32 ;  /* 0x0000002000237202 */ /* 0x000fc60000000f00 */
[-C--:B------:R-:W-:Y:S02]  /*3100*/  IMAD R39, R33, R31.reuse, RZ ;  /* 0x0000001f21277224 */ /* 0x080fe400078e02ff */
[----:B------:R-:W-:-:S04]  /*3110*/  IMAD.WIDE.U32 R34, P0, R32, R31, R34 ;  /* 0x0000001f20227225 */ /* 0x000fc80007800022 */
[----:B------:R-:W-:-:S04]  /*3120*/  IMAD.HI.U32 R13, R33, R31, RZ ;  /* 0x0000001f210d7227 */ /* 0x000fc800078e00ff */
[----:B------:R-:W-:-:S04]  /*3130*/  IMAD.HI.U32 R34, P1, R33, R15, R34 ;  /* 0x0000000f21227227 */ /* 0x000fc80007820022 */
[----:B------:R-:W-:Y:S01]  /*3140*/  IMAD.X R13, R13, 0x1, R33, P0 ;  /* 0x000000010d0d7824 */ /* 0x000fe200000e0621 */
[----:B------:R-:W-:-:S04]  /*3150*/  IADD3 R35, P2, PT, R39, R34, RZ ;  /* 0x0000002227237210 */ /* 0x000fc80007f5e0ff */
[----:B------:R-:W-:Y:S01]  /*3160*/  IADD3.X R13, PT, PT, RZ, RZ, R13, P2, P1 ;  /* 0x000000ffff0d7210 */ /* 0x000fe200017e240d */
[----:B------:R-:W-:-:S03]  /*3170*/  IMAD.WIDE.U32 R32, R35, R40, RZ ;  /* 0x0000002823207225 */ /* 0x000fc600078e00ff */
[----:B------:R-:W-:Y:S01]  /*3180*/  IADD3 R15, P0, PT, RZ, -R32, RZ ;  /* 0x80000020ff0f7210 */ /* 0x000fe20007f1e0ff */
[----:B------:R-:W-:Y:S02]  /*3190*/  IMAD R32, R13, R40, R33 ;  /* 0x000000280d207224 */ /* 0x000fe400078e0221 */
[----:B------:R-:W-:Y:S02]  /*31a0*/  IMAD.MOV.U32 R33, RZ, RZ, RZ ;  /* 0x000000ffff217224 */ /* 0x000fe400078e00ff */
[----:B------:R-:W-:-:S04]  /*31b0*/  IMAD.HI.U32 R34, R35, R15, RZ ;  /* 0x0000000f23227227 */ /* 0x000fc800078e00ff */
[----:B------:R-:W-:-:S04]  /*31c0*/  IMAD.X R32, RZ, RZ, ~R32, P0 ;  /* 0x000000ffff207224 */ /* 0x000fc800000e0e20 */
[----:B------:R-:W-:-:S04]  /*31d0*/  IMAD.WIDE.U32 R34, P0, R35, R32, R34 ;  /* 0x0000002023227225 */ /* 0x000fc80007800022 */
[C---:B------:R-:W-:Y:S02]  /*31e0*/  IMAD R38, R13.reuse, R32, RZ ;  /* 0x000000200d267224 */ /* 0x040fe400078e02ff */
[----:B------:R-:W-:-:S04]  /*31f0*/  IMAD.HI.U32 R15, P1, R13, R15, R34 ;  /* 0x0000000f0d0f7227 */ /* 0x000fc80007820022 */
[----:B------:R-:W-:Y:S01]  /*3200*/  IMAD.HI.U32 R32, R13, R32, RZ ;  /* 0x000000200d207227 */ /* 0x000fe200078e00ff */
[----:B------:R-:W-:-:S03]  /*3210*/  IADD3 R15, P2, PT, R38, R15, RZ ;  /* 0x0000000f260f7210 */ /* 0x000fc60007f5e0ff */
[----:B------:R-:W-:Y:S02]  /*3220*/  IMAD.X R13, R32, 0x1, R13, P0 ;  /* 0x00000001200d7824 */ /* 0x000fe400000e060d */
[----:B------:R-:W-:-:S03]  /*3230*/  IMAD.HI.U32 R32, R15, R8, RZ ;  /* 0x000000080f207227 */ /* 0x000fc600078e00ff */
[----:B------:R-:W-:Y:S01]  /*3240*/  IADD3.X R13, PT, PT, RZ, RZ, R13, P2, P1 ;  /* 0x000000ffff0d7210 */ /* 0x000fe200017e240d */
[----:B------:R-:W-:-:S04]  /*3250*/  IMAD.WIDE.U32 R32, R15, R14, R32 ;  /* 0x0000000e0f207225 */ /* 0x000fc800078e0020 */
[C---:B------:R-:W-:Y:S02]  /*3260*/  IMAD R34, R13.reuse, R14, RZ ;  /* 0x0000000e0d227224 */ /* 0x040fe400078e02ff */
[----:B------:R-:W-:-:S04]  /*3270*/  IMAD.HI.U32 R15, P0, R13, R8, R32 ;  /* 0x000000080d0f7227 */ /* 0x000fc80007800020 */
[----:B------:R-:W-:Y:S01]  /*3280*/  IMAD.HI.U32 R13, R13, R14, RZ ;  /* 0x0000000e0d0d7227 */ /* 0x000fe200078e00ff */
[----:B------:R-:W-:-:S03]  /*3290*/  IADD3 R15, P1, PT, R34, R15, RZ ;  /* 0x0000000f220f7210 */ /* 0x000fc60007f3e0ff */
[----:B------:R-:W-:Y:S02]  /*32a0*/  IMAD.X R13, RZ, RZ, R13, P0 ;  /* 0x000000ffff0d7224 */ /* 0x000fe400000e060d */
[----:B------:R-:W-:-:S04]  /*32b0*/  IMAD.WIDE.U32 R32, R15, R40, RZ ;  /* 0x000000280f207225 */ /* 0x000fc800078e00ff */
[----:B------:R-:W-:Y:S01]  /*32c0*/  IMAD.X R13, RZ, RZ, R13, P1 ;  /* 0x000000ffff0d7224 */ /* 0x000fe200008e060d */
[----:B------:R-:W-:Y:S02]  /*32d0*/  IADD3 R35, P0, PT, -R32, R8, RZ ;  /* 0x0000000820237210 */ /* 0x000fe40007f1e1ff */
[----:B------:R-:W-:Y:S01]  /*32e0*/  IADD3 R32, P2, PT, R15, 0x1, RZ ;  /* 0x000000010f207810 */ /* 0x000fe20007f5e0ff */
[----:B------:R-:W-:-:S04]  /*32f0*/  IMAD R31, R13, R40, R33 ;  /* 0x000000280d1f7224 */ /* 0x000fc800078e0221 */
[----:B------:R-:W-:Y:S01]  /*3300*/  IMAD.X R38, R14, 0x1, ~R31, P0 ;  /* 0x000000010e267824 */ /* 0x000fe200000e0e1f */
[----:B------:R-:W-:Y:S01]  /*3310*/  ISETP.GE.U32.AND P0, PT, R35, R40, PT ;  /* 0x000000282300720c */ /* 0x000fe20003f06070 */
[----:B------:R-:W-:Y:S01]  /*3320*/  IMAD.X R34, RZ, RZ, R13, P2 ;  /* 0x000000ffff227224 */ /* 0x000fe200010e060d */
[-C--:B------:R-:W-:Y:S02]  /*3330*/  IADD3 R31, P1, PT, -R40, R35.reuse, RZ ;  /* 0x00000023281f7210 */ /* 0x080fe40007f3e1ff */
[C---:B------:R-:W-:Y:S02]  /*3340*/  ISETP.GE.U32.AND.EX P0, PT, R38.reuse, RZ, PT, P0 ;  /* 0x000000ff2600720c */ /* 0x040fe40003f06100 */
[----:B------:R-:W-:Y:S02]  /*3350*/  IADD3.X R33, PT, PT, R38, -0x1, RZ, P1, !PT ;  /* 0xffffffff26217810 */ /* 0x000fe40000ffe4ff */
[----:B------:R-:W-:Y:S02]  /*3360*/  SEL R31, R31, R35, P0 ;  /* 0x000000231f1f7207 */ /* 0x000fe40000000000 */
[----:B------:R-:W-:-:S02]  /*3370*/  SEL R15, R32, R15, P0 ;  /* 0x0000000f200f7207 */ /* 0x000fc40000000000 */
[----:B------:R-:W-:Y:S02]  /*3380*/  SEL R33, R33, R38, P0 ;  /* 0x0000002621217207 */ /* 0x000fe40000000000 */
[----:B------:R-:W-:Y:S02]  /*3390*/  SEL R34, R34, R13, P0 ;  /* 0x0000000d22227207 */ /* 0x000fe40000000000 */
[----:B------:R-:W-:Y:S01]  /*33a0*/  ISETP.GE.U32.AND P0, PT, R31, R40, PT ;  /* 0x000000281f00720c */ /* 0x000fe20003f06070 */
[----:B------:R-:W-:Y:S01]  /*33b0*/  IMAD.MOV.U32 R31, RZ, RZ, 0x0 ;  /* 0x00000000ff1f7424 */ /* 0x000fe200078e00ff */
[----:B------:R-:W-:Y:S02]  /*33c0*/  IADD3 R32, P2, PT, R15, 0x1, RZ ;  /* 0x000000010f207810 */ /* 0x000fe40007f5e0ff */
[----:B------:R-:W-:Y:S02]  /*33d0*/  ISETP.GE.U32.AND.EX P0, PT, R33, RZ, PT, P0 ;  /* 0x000000ff2100720c */ /* 0x000fe40003f06100 */
[----:B------:R-:W-:-:S02]  /*33e0*/  ISETP.NE.U32.AND P1, PT, R40, RZ, PT ;  /* 0x000000ff2800720c */ /* 0x000fc40003f25070 */
[-C--:B------:R-:W-:Y:S02]  /*33f0*/  IADD3.X R33, PT, PT, RZ, R34.reuse, RZ, P2, !PT ;  /* 0x00000022ff217210 */ /* 0x080fe400017fe4ff */
[----:B------:R-:W-:Y:S02]  /*3400*/  ISETP.NE.AND.EX P1, PT, RZ, RZ, PT, P1 ;  /* 0x000000ffff00720c */ /* 0x000fe40003f25310 */
[----:B------:R-:W-:Y:S02]  /*3410*/  SEL R32, R32, R15, P0 ;  /* 0x0000000f20207207 */ /* 0x000fe40000000000 */
[----:B------:R-:W-:Y:S02]  /*3420*/  SEL R33, R33, R34, P0 ;  /* 0x0000002221217207 */ /* 0x000fe40000000000 */
[----:B------:R-:W-:Y:S02]  /*3430*/  SEL R32, R32, 0xffffffff, P1 ;  /* 0xffffffff20207807 */ /* 0x000fe40000800000 */
[----:B------:R-:W-:Y:S01]  /*3440*/  SEL R33, R33, 0xffffffff, P1 ;  /* 0xffffffff21217807 */ /* 0x000fe20000800000 */
[----:B------:R-:W-:Y:S06]  /*3450*/  RET.REL.NODEC R30 `(_ZN2at6native43_GLOBAL__N__c95f0927_10_LossCTC_cu_88d8892b37ctc_loss_backward_log_beta_gpu_kernelIfiEEvPT_PKS3_PKllPKT0_S8_lllllllS8_lll) ;  /* 0xffffffc81ee87950 */ /* 0x000fec0003c3ffff */
        .weak           $__internal_1_$__cuda_sm20_rem_s64
        .type           $__internal_1_$__cuda_sm20_rem_s64,@function
        .size           $__internal_1_$__cuda_sm20_rem_s64,(.L_x_498 - $__internal_1_$__cuda_sm20_rem_s64)
$__internal_1_$__cuda_sm20_rem_s64:
        /* <DEDUP_REMOVED lines=12> */
[----:B------:R-:W-:Y:S02]  /*3520*/  IMAD.X R9, RZ, RZ, ~R5, P0 ;  /* 0x000000ffff097224 */ /* 0x000fe400000e0e05 */
[----:B------:R-:W-:Y:S02]  /*3530*/  IMAD.MOV.U32 R5, RZ, RZ, R2 ;  /* 0x000000ffff057224 */ /* 0x000fe400078e0002 */
[-C--:B------:R-:W-:Y:S02]  /*3540*/  IMAD R11, R3, R9.reuse, RZ ;  /* 0x00000009030b7224 */ /* 0x080fe400078e02ff */
[----:B------:R-:W-:-:S04]  /*3550*/  IMAD.WIDE.U32 R4, P0, R2, R9, R4 ;  /* 0x0000000902047225 */ /* 0x000fc80007800004 */
[----:B------:R-:W-:-:S04]  /*3560*/  IMAD.HI.U32 R9, R3, R9, RZ ;  /* 0x0000000903097227 */ /* 0x000fc800078e00ff */
[----:B------:R-:W-:-:S05]  /*3570*/  IMAD.HI.U32 R4, P1, R3, R7, R4 ;  /* 0x0000000703047227 */ /* 0x000fca0007820004 */
[----:B------:R-:W-:Y:S01]  /*3580*/  IADD3 R5, P2, PT, R11, R4, RZ ;  /* 0x000000040b057210 */ /* 0x000fe20007f5e0ff */
[----:B------:R-:W-:-:S04]  /*3590*/  IMAD.X R4, R9, 0x1, R3, P0 ;  /* 0x0000000109047824 */ /* 0x000fc800000e0603 */
[----:B------:R-:W-:Y:S01]  /*35a0*/  IMAD.WIDE.U32 R2, R5, R40, RZ ;  /* 0x0000002805027225 */ /* 0x000fe200078e00ff */
[----:B------:R-:W-:Y:S02]  /*35b0*/  IADD3.X R7, PT, PT, RZ, RZ, R4, P2, P1 ;  /* 0x000000ffff077210 */ /* 0x000fe400017e2404 */
[----:B------:R-:W-:Y:S02]  /*35c0*/  ISETP.LE.AND P1, PT, RZ, UR6, PT ;  /* 0x00000006ff007c0c */ /* 0x000fe4000bf23270 */
[----:B------:R-:W-:Y:S01]  /*35d0*/  IADD3 R9, P0, PT, RZ, -R2, RZ ;  /* 0x80000002ff097210 */ /* 0x000fe20007f1e0ff */
[----:B------:R-:W-:Y:S02]  /*35e0*/  IMAD R2, R7, R40, R3 ;  /* 0x0000002807027224 */ /* 0x000fe400078e0203 */
[----:B------:R-:W-:Y:S02]  /*35f0*/  IMAD.MOV.U32 R3, RZ, RZ, RZ ;  /* 0x000000ffff037224 */ /* 0x000fe400078e00ff */
[----:B------:R-:W-:-:S04]  /*3600*/  IMAD.HI.U32 R4, R5, R9, RZ ;  /* 0x0000000905047227 */ /* 0x000fc800078e00ff */
[----:B------:R-:W-:Y:S01]  /*3610*/  IMAD.X R6, RZ, RZ, ~R2, P0 ;  /* 0x000000ffff067224 */ /* 0x000fe200000e0e02 */
[----:B------:R-:W-:-:S03]  /*3620*/  IADD3 R2, P4, PT, RZ, -UR7, RZ ;  /* 0x80000007ff027c10 */ /* 0x000fc6000ff9e0ff */
[----:B------:R-:W-:-:S04]  /*3630*/  IMAD.WIDE.U32 R4, P0, R5, R6, R4 ;  /* 0x0000000605047225 */ /* 0x000fc80007800004 */
[C---:B------:R-:W-:Y:S02]  /*3640*/  IMAD R8, R7.reuse, R6, RZ ;  /* 0x0000000607087224 */ /* 0x040fe400078e02ff */
[----:B------:R-:W-:Y:S01]  /*3650*/  IMAD.HI.U32 R5, P2, R7, R9, R4 ;  /* 0x0000000907057227 */ /* 0x000fe20007840004 */
[----:B------:R-:W-:-:S03]  /*3660*/  SEL R4, R2, UR7, !P1 ;  /* 0x0000000702047c07 */ /* 0x000fc6000c800000 */
[----:B------:R-:W-:Y:S01]  /*3670*/  IMAD.HI.U32 R2, R7, R6, RZ ;  /* 0x0000000607027227 */ /* 0x000fe200078e00ff */
[----:B------:R-:W-:-:S03]  /*3680*/  IADD3 R5, P3, PT, R8, R5, RZ ;  /* 0x0000000508057210 */ /* 0x000fc60007f7e0ff */
[----:B------:R-:W-:Y:S01]  /*3690*/  IMAD.X R6, RZ, RZ, ~UR6, P4 ;  /* 0x80000006ff067e24 */ /* 0x000fe2000a0e06ff */
[----:B------:R-:W-:Y:S01]  /*36a0*/  IADD3.X R7, PT, PT, R2, R7, RZ, P0, !PT ;  /* 0x0000000702077210 */ /* 0x000fe200007fe4ff */
[----:B------:R-:W-:-:S03]  /*36b0*/  IMAD.HI.U32 R2, R5, R4, RZ ;  /* 0x0000000405027227 */ /* 0x000fc600078e00ff */
[----:B------:R-:W-:Y:S02]  /*36c0*/  SEL R6, R6, UR6, !P1 ;  /* 0x0000000606067c07 */ /* 0x000fe4000c800000 */
[----:B------:R-:W-:-:S03]  /*36d0*/  IADD3.X R7, PT, PT, RZ, RZ, R7, P3, P2 ;  /* 0x000000ffff077210 */ /* 0x000fc60001fe4407 */
[----:B------:R-:W-:-:S04]  /*36e0*/  IMAD.WIDE.U32 R2, R5, R6, R2 ;  /* 0x0000000605027225 */ /* 0x000fc800078e0002 */
[C---:B------:R-:W-:Y:S02]  /*36f0*/  IMAD R8, R7.reuse, R6, RZ ;  /* 0x0000000607087224 */ /* 0x040fe400078e02ff */
[----:B------:R-:W-:-:S04]  /*3700*/  IMAD.HI.U32 R3, P0, R7, R4, R2 ;  /* 0x0000000407037227 */ /* 0x000fc80007800002 */
[----:B------:R-:W-:Y:S01]  /*3710*/  IMAD.HI.U32 R2, R7, R6, RZ ;  /* 0x0000000607027227 */ /* 0x000fe200078e00ff */
[----:B------:R-:W-:-:S03]  /*3720*/  IADD3 R3, P2, PT, R8, R3, RZ ;  /* 0x0000000308037210 */ /* 0x000fc60007f5e0ff */
[----:B------:R-:W-:-:S04]  /*3730*/  IMAD.X R2, RZ, RZ, R2, P0 ;  /* 0x000000ffff027224 */ /* 0x000fc800000e0602 */
[----:B------:R-:W-:Y:S02]  /*3740*/  IMAD.X R5, RZ, RZ, R2, P2 ;  /* 0x000000ffff057224 */ /* 0x000fe400010e0602 */
[----:B------:R-:W-:-:S04]  /*3750*/  IMAD.WIDE.U32 R2, R3, R40, RZ ;  /* 0x0000002803027225 */ /* 0x000fc800078e00ff */
[----:B------:R-:W-:Y:S01]  /*3760*/  IMAD R5, R5, R40, R3 ;  /* 0x0000002805057224 */ /* 0x000fe200078e0203 */
[----:B------:R-:W-:-:S04]  /*3770*/  IADD3 R7, P0, PT, -R2, R4, RZ ;  /* 0x0000000402077210 */ /* 0x000fc80007f1e1ff */
[----:B------:R-:W-:Y:S01]  /*3780*/  IADD3 R3, P2, PT, -R40, R7, RZ ;  /* 0x0000000728037210 */ /* 0x000fe20007f5e1ff */
[----:B------:R-:W-:Y:S01]  /*3790*/  IMAD.X R5, R6, 0x1, ~R5, P0 ;  /* 0x0000000106057824 */ /* 0x000fe200000e0e05 */
[----:B------:R-:W-:-:S04]  /*37a0*/  ISETP.GE.U32.AND P0, PT, R7, R40, PT ;  /* 0x000000280700720c */ /* 0x000fc80003f06070 */
[C---:B------:R-:W-:Y:S02]  /*37b0*/  ISETP.GE.U32.AND.EX P0, PT, R5.reuse, RZ, PT, P0 ;  /* 0x000000ff0500720c */ /* 0x040fe40003f06100 */
[----:B------:R-:W-:Y:S02]  /*37c0*/  IADD3.X R2, PT, PT, R5, -0x1, RZ, P2, !PT ;  /* 0xffffffff05027810 */ /* 0x000fe400017fe4ff */
[----:B------:R-:W-:Y:S02]  /*37d0*/  SEL R3, R3, R7, P0 ;  /* 0x0000000703037207 */ /* 0x000fe40000000000 */
[----:B------:R-:W-:Y:S02]  /*37e0*/  SEL R2, R2, R5, P0 ;  /* 0x0000000502027207 */ /* 0x000fe40000000000 */
[----:B------:R-:W-:Y:S02]  /*37f0*/  ISETP.GE.U32.AND P0, PT, R3, R40, PT ;  /* 0x000000280300720c */ /* 0x000fe40003f06070 */
[----:B------:R-:W-:-:S02]  /*3800*/  IADD3 R4, P2, PT, -R40, R3, RZ ;  /* 0x0000000328047210 */ /* 0x000fc40007f5e1ff */
[C---:B------:R-:W-:Y:S02]  /*3810*/  ISETP.GE.U32.AND.EX P0, PT, R2.reuse, RZ, PT, P0 ;  /* 0x000000ff0200720c */ /* 0x040fe40003f06100 */
[----:B------:R-:W-:Y:S02]  /*3820*/  IADD3.X R5, PT, PT, R2, -0x1, RZ, P2, !PT ;  /* 0xffffffff02057810 */ /* 0x000fe400017fe4ff */
[----:B------:R-:W-:Y:S02]  /*3830*/  SEL R4, R4, R3, P0 ;  /* 0x0000000304047207 */ /* 0x000fe40000000000 */
[----:B------:R-:W-:Y:S02]  /*3840*/  SEL R5, R5, R2, P0 ;  /* 0x0000000205057207 */ /* 0x000fe40000000000 */
[----:B------:R-:W-:Y:S02]  /*3850*/  IADD3 R3, P2, PT, RZ, -R4, RZ ;  /* 0x80000004ff037210 */ /* 0x000fe40007f5e0ff */
[----:B------:R-:W-:-:S02]  /*3860*/  ISETP.NE.U32.AND P0, PT, R40, RZ, PT ;  /* 0x000000ff2800720c */ /* 0x000fc40003f05070 */
[----:B------:R-:W-:Y:S01]  /*3870*/  SEL R4, R3, R4, !P1 ;  /* 0x0000000403047207 */ /* 0x000fe20004800000 */
[----:B------:R-:W-:Y:S01]  /*3880*/  IMAD.X R2, RZ, RZ, ~R5, P2 ;  /* 0x000000ffff027224 */ /* 0x000fe200010e0e05 */
[----:B------:R-:W-:Y:S01]  /*3890*/  ISETP.NE.AND.EX P0, PT, RZ, RZ, PT, P0 ;  /* 0x000000ffff00720c */ /* 0x000fe20003f05300 */
[----:B------:R-:W-:-:S03]  /*38a0*/  IMAD.MOV.U32 R3, RZ, RZ, 0x0 ;  /* 0x00000000ff037424 */ /* 0x000fc600078e00ff */
[----:B------:R-:W-:Y:S01]  /*38b0*/  SEL R5, R2, R5, !P1 ;  /* 0x0000000502057207 */ /* 0x000fe20004800000 */
[----:B------:R-:W-:Y:S01]  /*38c0*/  IMAD.MOV.U32 R2, RZ, RZ, R0 ;  /* 0x000000ffff027224 */ /* 0x000fe200078e0000 */
[----:B------:R-:W-:Y:S02]  /*38d0*/  SEL R4, R4, 0xffffffff, P0 ;  /* 0xffffffff04047807 */ /* 0x000fe40000000000 */
[----:B------:R-:W-:Y:S01]  /*38e0*/  SEL R5, R5, 0xffffffff, P0 ;  /* 0xffffffff05057807 */ /* 0x000fe20000000000 */
[----:B------:R-:W-:Y:S06]  /*38f0*/  RET.REL.NODEC R2 `(_ZN2at6native43_GLOBAL__N__c95f0927_10_LossCTC_cu_88d8892b37ctc_loss_backward_log_beta_gpu_kernelIfiEEvPT_PKS3_PKllPKT0_S8_lllllllS8_lll) ;  /* 0xffffffc402c07950 */ /* 0x000fec0003c3ffff */
.L_x_67:
        /* <DEDUP_REMOVED lines=16> */
.L_x_498:


//--------------------- .text._ZN2at6native43_GLOBAL__N__c95f0927_10_LossCTC_cu_88d8892b30ctc_loss_zero_padded_gradientsIfEEvPT_PKlllllll --------------------------
	.section	.text._ZN2at6native43_GLOBAL__N__c95f0927_10_LossCTC_cu_88d8892b30ctc_loss_zero_padded_gradientsIfEEvPT_PKlllllll,"ax",@progbits
	.align	128
.text._ZN2at6native43_GLOBAL__N__c95f0927_10_LossCTC_cu_88d8892b30ctc_loss_zero_padded_gradientsIfEEvPT_PKlllllll:
        .type           _ZN2at6native43_GLOBAL__N__c95f0927_10_LossCTC_cu_88d8892b30ctc_loss_zero_padded_gradientsIfEEvPT_PKlllllll,@function
        .size           _ZN2at6native43_GLOBAL__N__c95f0927_10_LossCTC_cu_88d8892b30ctc_loss_zero_padded_gradientsIfEEvPT_PKlllllll,(.L_x_501 - _ZN2at6native43_GLOBAL__N__c95f0927_10_LossCTC_cu_88d8892b30ctc_loss_zero_padded_gradientsIfEEvPT_PKlllllll)
        .other          _ZN2at6native43_GLOBAL__N__c95f0927_10_LossCTC_cu_88d8892b30ctc_loss_zero_padded_gradientsIfEEvPT_PKlllllll,@"STO_CUDA_ENTRY STV_DEFAULT"
_ZN2at6native43_GLOBAL__N__c95f0927_10_LossCTC_cu_88d8892b30ctc_loss_zero_padded_gradientsIfEEvPT_PKlllllll:
[----:B------:R-:W-:Y:S01]  /*0000*/  LDC R1, c[0x0][0x37c] ;  /* 0x0000df00ff017b82 */ /* 0x000fe20000000800 */
[----:B------:R-:W0:Y:S07]  /*0010*/  S2R R2, SR_TID.X ;  /* 0x0000000000027919 */ /* 0x000e2e0000002100 */
[----:B------:R-:W1:Y:S01]  /*0020*/  LDC R0, c[0x0][0x364] ;  /* 0x0000d900ff007b82 */ /* 0x000e620000000800 */
[----:B------:R-:W2:Y:S01]  /*0030*/  LDCU.64 UR6, c[0x0][0x3a8] ;  /* 0x00007500ff0677ac */ /* 0x000ea20008000a00 */
[----:B------:R-:W-:Y:S01]  /*0040*/  IMAD.MOV.U32 R3, RZ, RZ, RZ ;  /* 0x000000ffff037224 */ /* 0x000fe200078e00ff */
[----:B------:R-:W1:Y:S01]  /*0050*/  S2R R11, SR_TID.Y ;  /* 0x00000000000b7919 */ /* 0x000e620000002200 */
[----:B------:R-:W3:Y:S04]  /*0060*/  LDCU.64 UR8, c[0x0][0x3b0] ;  /* 0x00007600ff0877ac */ /* 0x000ee80008000a00 */
[----:B------:R-:W0:Y:S08]  /*0070*/  S2UR UR5, SR_CTAID.X ;  /* 0x00000000000579c3 */ /* 0x000e300000002500 */
[----:B------:R-:W0:Y:S08]  /*0080*/  LDC R5, c[0x0][0x360] ;  /* 0x0000d800ff057b82 */ /* 0x000e300000000800 */
[----:B------:R-:W1:Y:S01]  /*0090*/  S2UR UR4, SR_CTAID.Y ;  /* 0x00000000000479c3 */ /* 0x000e620000002600 */
[----:B0-----:R-:W-:-:S03]  /*00a0*/  IMAD.WIDE.U32 R2, R5, UR5, R2 ;  /* 0x0000000505027c25 */ /* 0x001fc6000f8e0002 */
[----:B--2---:R-:W-:Y:S01]  /*00b0*/  ISETP.GE.U32.AND P0, PT, R2, UR6, PT ;  /* 0x0000000602007c0c */ /* 0x004fe2000bf06070 */
[----:B-1----:R-:W-:-:S03]  /*00c0*/  IMAD R11, R0, UR4, R11 ;  /* 0x00000004000b7c24 */ /* 0x002fc6000f8e020b */
[----:B------:R-:W-:Y:S02]  /*00d0*/  ISETP.GE.AND.EX P0, PT, R3, UR7, PT, P0 ;  /* 0x0000000703007c0c */ /* 0x000fe4000bf06300 */
[----:B---3--:R-:W-:-:S04]  /*00e0*/  ISETP.GE.U32.AND P1, PT, R11, UR8, PT ;  /* 0x000000080b007c0c */ /* 0x008fc8000bf26070 */
[----:B------:R-:W-:-:S13]  /*00f0*/  ISETP.GE.OR.EX P0, PT, RZ, UR9, P0, P1 ;  /* 0x00000009ff007c0c */ /* 0x000fda0008706710 */
[----:B------:R-:W-:Y:S05]  /*0100*/  @P0 EXIT ;  /* 0x000000000000094d */ /* 0x000fea0003800000 */
[----:B------:R-:W0:Y:S01]  /*0110*/  LDCU.64 UR6, c[0x0][0x388] ;  /* 0x00007100ff0677ac */ /* 0x000e220008000a00 */
[----:B------:R-:W1:Y:S01]  /*0120*/  LDC.64 R6, c[0x0][0x3b8] ;  /* 0x0000ee00ff067b82 */ /* 0x000e620000000a00 */
[----:B------:R-:W2:Y:S01]  /*0130*/  LDCU.64 UR4, c[0x0][0x358] ;  /* 0x00006b00ff0477ac */ /* 0x000ea20008000a00 */
[----:B0-----:R-:W-:-:S04]  /*0140*/  LEA R4, P0, R11, UR6, 0x3 ;  /* 0x000000060b047c11 */ /* 0x001fc8000f8018ff */
[----:B------:R-:W-:-:S06]  /*0150*/  LEA.HI.X R5, R11, UR7, RZ, 0x3, P0 ;  /* 0x000000070b057c11 */ /* 0x000fcc00080f1cff */
[----:B--2---:R-:W2:Y:S01]  /*0160*/  LDG.E.64.CONSTANT R4, desc[UR4][R4.64] ;  /* 0x0000000404047981 */ /* 0x004ea2000c1e9b00 */
[----:B------:R-:W-:Y:S01]  /*0170*/  I2F.U64 R9, R2 ;  /* 0x0000000200097312 */ /* 0x000fe20000301000 */
[----:B-1----:R-:W-:-:S15]  /*0180*/  ISETP.LT.U32.AND P1, PT, R6, 0x1, PT ;  /* 0x000000010600780c */ /* 0x002fde0003f21070 */
[----:B------:R-:W-:-:S15]  /*0190*/  NOP ;  /* 0x0000000000007918 */ /* 0x000fde0000000000 */
[----:B------:R-:W-:-:S15]  /*01a0*/  NOP ;  /* 0x0000000000007918 */ /* 0x000fde0000000000 */
[----:B------:R-:W-:-:S15]  /*01b0*/  NOP ;  /* 0x0000000000007918 */ /* 0x000fde0000000000 */
[----:B------:R-:W-:-:S03]  /*01c0*/  NOP ;  /* 0x0000000000007918 */ /* 0x000fc60000000000 */
[----:B--2---:R-:W0:Y:S02]  /*01d0*/  I2F.S64 R0, R4 ;  /* 0x0000000400007312 */ /* 0x004e240000301400 */
[----:B0-----:R-:W-:-:S04]  /*01e0*/  FSETP.GE.FTZ.AND P0, PT, R9, R0, PT ;  /* 0x000000000900720b */ /* 0x001fc80003f16000 */
[----:B------:R-:W-:-:S13]  /*01f0*/  ISETP.LT.OR.EX P0, PT, R7, RZ, !P0, P1 ;  /* 0x000000ff0700720c */ /* 0x000fda0004701710 */
[----:B------:R-:W-:Y:S05]  /*0200*/  @P0 EXIT ;  /* 0x000000000000094d */ /* 0x000fea0003800000 */
[----:B------:R-:W0:Y:S01]  /*0210*/  LDCU.128 UR8, c[0x0][0x390] ;  /* 0x00007200ff0877ac */ /* 0x000e220008000c00 */
[C---:B------:R-:W-:Y:S02]  /*0220*/  ISETP.GE.U32.AND P1, PT, R6.reuse, 0x8, PT ;  /* 0x000000080600780c */ /* 0x040fe40003f26070 */
[----:B------:R-:W-:Y:S02]  /*0230*/  LOP3.LUT R4, R6, 0x7, RZ, 0xc0, !PT ;  /* 0x0000000706047812 */ /* 0x000fe400078ec0ff */
[----:B------:R-:W-:Y:S02]  /*0240*/  ISETP.GE.U32.AND.EX P1, PT, R7, RZ, PT, P1 ;  /* 0x000000ff0700720c */ /* 0x000fe40003f26110 */
[----:B------:R-:W-:-:S04]  /*0250*/  ISETP.NE.U32.AND P0, PT, R4, RZ, PT ;  /* 0x000000ff0400720c */ /* 0x000fc80003f05070 */
[----:B------:R-:W-:Y:S01]  /*0260*/  ISETP.NE.AND.EX P0, PT, RZ, RZ, PT, P0 ;  /* 0x000000ffff00720c */ /* 0x000fe20003f05300 */
[----:B0-----:R-:W-:Y:S02]  /*0270*/  IMAD R3, R3, UR8, RZ ;  /* 0x0000000803037c24 */ /* 0x001fe4000f8e02ff */
[----:B------:R-:W-:-:S04]  /*0280*/  IMAD.WIDE.U32 R8, R2, UR8, RZ ;  /* 0x0000000802087c25 */ /* 0x000fc8000f8e00ff */
[----:B------:R-:W-:-:S04]  /*0290*/  IMAD R3, R2, UR9, R3 ;  /* 0x0000000902037c24 */ /* 0x000fc8000f8e0203 */
[----:B------:R-:W-:Y:S01]  /*02a0*/  IMAD.IADD R9, R9, 0x1, R3 ;  /* 0x0000000109097824 */ /* 0x000fe200078e0203 */
[----:B------:R-:W-:Y:S01]  /*02b0*/  CS2R R2, SRZ ;  /* 0x0000000000027805 */ /* 0x000fe2000001ff00 */
[----:B------:R-:W-:-:S04]  /*02c0*/  IMAD.WIDE.U32 R8, R11, UR10, R8 ;  /* 0x0000000a0b087c25 */ /* 0x000fc8000f8e0008 */
[----:B------:R-:W-:Y:S01]  /*02d0*/  IMAD R11, R11, UR11, R9 ;  /* 0x0000000b0b0b7c24 */ /* 0x000fe2000f8e0209 */
[----:B------:R-:W-:Y:S06]  /*02e0*/  @!P1 BRA `(.L_x_68) ;  /* 0x0000000000a89947 */ /* 0x000fec0003800000 */
[----:B------:R-:W0:Y:S01]  /*02f0*/  LDC.64 R12, c[0x0][0x3a0] ;  /* 0x0000e800ff0c7b82 */ /* 0x000e220000000a00 */
[----:B------:R-:W1:Y:S01]  /*0300*/  LDCU.64 UR6, c[0x0][0x380] ;  /* 0x00007000ff0677ac */ /* 0x000e620008000a00 */
[----:B------:R-:W-:Y:S02]  /*0310*/  LOP3.LUT R3, R6, 0xfffffff8, RZ, 0xc0, !PT ;  /* 0xfffffff806037812 */ /* 0x000fe400078ec0ff */
[----:B------:R-:W-:-:S03]  /*0320*/  LOP3.LUT R2, R7, 0x7fffffff, RZ, 0xc0, !PT ;  /* 0x7fffffff07027812 */ /* 0x000fc600078ec0ff */
[----:B------:R-:W-:Y:S02]  /*0330*/  IMAD.MOV.U32 R27, RZ, RZ, R3 ;  /* 0x000000ffff1b7224 */ /* 0x000fe400078e0003 */
[----:B------:R-:W-:Y:S01]  /*0340*/  IMAD.MOV.U32 R7, RZ, RZ, R2 ;  /* 0x000000ffff077224 */ /* 0x000fe200078e0002 */
[----:B-1----:R-:W-:-:S04]  /*0350*/  LEA R0, P1, R8, UR6, 0x2 ;  /* 0x0000000608007c11 */ /* 0x002fc8000f8210ff */
[----:B------:R-:W-:Y:S02]  /*0360*/  LEA.HI.X R5, R8, UR7, R11, 0x2, P1 ;  /* 0x0000000708057c11 */ /* 0x000fe400088f140b */
[C-C-:B0-----:R-:W-:Y:S02]  /*0370*/  SHF.L.U64.HI R26, R12.reuse, 0x5, R13.reuse ;  /* 0x000000050c1a7819 */ /* 0x141fe4000001020d */
[C---:B------:R-:W-:Y:S01]  /*0380*/  SHF.L.U64.HI R29, R12.reuse, 0x2, R13 ;  /* 0x000000020c1d7819 */ /* 0x040fe2000001020d */
[----:B------:R-:W-:-:S07]  /*0390*/  IMAD.SHL.U32 R13, R12, 0x4, RZ ;  /* 0x000000040c0d7824 */ /* 0x000fce00078e00ff */
.L_x_69:
[-C--:B------:R-:W-:Y:S01]  /*03a0*/  IADD3 R14, P1, PT, R0, R13.reuse, RZ ;  /* 0x0000000d000e7210 */ /* 0x080fe20007f3e0ff */
[----:B------:R-:W-:Y:S01]  /*03b0*/  IMAD.MOV.U32 R24, RZ, RZ, R0 ;  /* 0x000000ffff187224 */ /* 0x000fe200078e0000 */
[----:B------:R-:W-:Y:S01]  /*03c0*/  LEA R0, P2, R12, R0, 0x5 ;  /* 0x000000000c007211 */ /* 0x000fe200078428ff */
[----:B------:R-:W-:Y:S02]  /*03d0*/  IMAD.MOV.U32 R25, RZ, RZ, R5 ;  /* 0x000000ffff197224 */ /* 0x000fe400078e0005 */
[C-C-:B------:R-:W-:Y:S01]  /*03e0*/  IMAD.X R15, R5.reuse, 0x1, R29.reuse, P1 ;  /* 0x00000001050f7824 */ /* 0x140fe200008e061d */
[-C--:B------:R-:W-:Y:S01]  /*03f0*/  IADD3 R22, P1, PT, R14, R13.reuse, RZ ;  /* 0x0000000d0e167210 */ /* 0x080fe20007f3e0ff */
[----:B------:R-:W-:Y:S01]  /*0400*/  IMAD.X R5, R5, 0x1, R26, P2 ;  /* 0x0000000105057824 */ /* 0x000fe200010e061a */
[----:B------:R-:W-:Y:S03]  /*0410*/  STG.E desc[UR4][R24.64], RZ ;  /* 0x000000ff18007986 */ /* 0x000fe6000c101904 */
[--C-:B------:R-:W-:Y:S01]  /*0420*/  IMAD.X R23, R15, 0x1, R29.reuse, P1 ;  /* 0x000000010f177824 */ /* 0x100fe200008e061d */
[-C--:B------:R-:W-:Y:S01]  /*0430*/  IADD3 R20, P1, PT, R22, R13.reuse, RZ ;  /* 0x0000000d16147210 */ /* 0x080fe20007f3e0ff */
[----:B------:R0:W-:Y:S04]  /*0440*/  STG.E desc[UR4][R14.64], RZ ;  /* 0x000000ff0e007986 */ /* 0x0001e8000c101904 */
[--C-:B------:R-:W-:Y:S01]  /*0450*/  IMAD.X R21, R23, 0x1, R29.reuse, P1 ;  /* 0x0000000117157824 */ /* 0x100fe200008e061d */
[-C--:B------:R-:W-:Y:S01]  /*0460*/  IADD3 R18, P1, PT, R20, R13.reuse, RZ ;  /* 0x0000000d14127210 */ /* 0x080fe20007f3e0ff */
[----:B------:R1:W-:Y:S04]  /*0470*/  STG.E desc[UR4][R22.64], RZ ;  /* 0x000000ff16007986 */ /* 0x0003e8000c101904 */
[--C-:B------:R-:W-:Y:S01]  /*0480*/  IMAD.X R19, R21, 0x1, R29.reuse, P1 ;  /* 0x0000000115137824 */ /* 0x100fe200008e061d */
[-C--:B------:R-:W-:Y:S01]  /*0490*/  IADD3 R16, P1, PT, R18, R13.reuse, RZ ;  /* 0x0000000d12107210 */ /* 0x080fe20007f3e0ff */
[----:B------:R1:W-:Y:S04]  /*04a0*/  STG.E desc[UR4][R20.64], RZ ;  /* 0x000000ff14007986 */ /* 0x0003e8000c101904 */
[--C-:B------:R-:W-:Y:S01]  /*04b0*/  IMAD.X R17, R19, 0x1, R29.reuse, P1 ;  /* 0x0000000113117824 */ /* 0x100fe200008e061d */
[-C--:B0-----:R-:W-:Y:S01]  /*04c0*/  IADD3 R14, P1, PT, R16, R13.reuse, RZ ;  /* 0x0000000d100e7210 */ /* 0x081fe20007f3e0ff */
[----:B------:R1:W-:Y:S04]  /*04d0*/  STG.E desc[UR4][R18.64], RZ ;  /* 0x000000ff12007986 */ /* 0x0003e8000c101904 */
[--C-:B------:R-:W-:Y:S01]  /*04e0*/  IMAD.X R15, R17, 0x1, R29.reuse, P1 ;  /* 0x00000001110f7824 */ /* 0x100fe200008e061d */
[----:B------:R-:W-:Y:S01]  /*04f0*/  IADD3 R24, P1, PT, R14, R13, RZ ;  /* 0x0000000d0e187210 */ /* 0x000fe20007f3e0ff */
[----:B------:R1:W-:Y:S04]  /*0500*/  STG.E desc[UR4][R16.64], RZ ;  /* 0x000000ff10007986 */ /* 0x0003e8000c101904 */
[----:B------:R-:W-:Y:S01]  /*0510*/  IMAD.X R25, R15, 0x1, R29, P1 ;  /* 0x000000010f197824 */ /* 0x000fe200008e061d */
[----:B------:R-:W-:Y:S01]  /*0520*/  IADD3 R27, P1, PT, R27, -0x8, RZ ;  /* 0xfffffff81b1b7810 */ /* 0x000fe20007f3e0ff */
[----:B------:R1:W-:Y:S03]  /*0530*/  STG.E desc[UR4][R14.64], RZ ;  /* 0x000000ff0e007986 */ /* 0x0003e6000c101904 */
[----:B------:R-:W-:Y:S01]  /*0540*/  IADD3.X R7, PT, PT, R7, -0x1, RZ, P1, !PT ;  /* 0xffffffff07077810 */ /* 0x000fe20000ffe4ff */
[----:B------:R1:W-:Y:S01]  /*0550*/  STG.E desc[UR4][R24.64], RZ ;  /* 0x000000ff18007986 */ /* 0x0003e2000c101904 */
[----:B------:R-:W-:-:S04]  /*0560*/  ISETP.NE.U32.AND P1, PT, R27, RZ, PT ;  /* 0x000000ff1b00720c */ /* 0x000fc80003f25070 */
[----:B------:R-:W-:-:S13]  /*0570*/  ISETP.NE.AND.EX P1, PT, R7, RZ, PT, P1 ;  /* 0x000000ff0700720c */ /* 0x000fda0003f25310 */
[----:B-1----:R-:W-:Y:S05]  /*0580*/  @P1 BRA `(.L_x_69) ;  /* 0xfffffffc00841947 */ /* 0x002fea000383ffff */
.L_x_68:
[----:B------:R-:W-:Y:S05]  /*0590*/  @!P0 EXIT ;  /* 0x000000000000894d */ /* 0x000fea0003800000 */
[----:B------:R-:W-:Y:S02]  /*05a0*/  ISETP.GE.U32.AND P1, PT, R4, 0x4, PT ;  /* 0x000000040400780c */ /* 0x000fe40003f26070 */
[----:B------:R-:W-:Y:S02]  /*05b0*/  LOP3.LUT R0, R6, 0x3, RZ, 0xc0, !PT ;  /* 0x0000000306007812 */ /* 0x000fe400078ec0ff */
[----:B------:R-:W-:Y:S02]  /*05c0*/  ISETP.GE.U32.AND.EX P1, PT, RZ, RZ, PT, P1 ;  /* 0x000000ffff00720c */ /* 0x000fe40003f26110 */
[----:B------:R-:W-:-:S04]  /*05d0*/  ISETP.NE.U32.AND P0, PT, R0, RZ, PT ;  /* 0x000000ff0000720c */ /* 0x000fc80003f05070 */
[----:B------:R-:W-:-:S07]  /*05e0*/  ISETP.NE.AND.EX P0, PT, RZ, RZ, PT, P0 ;  /* 0x000000ffff00720c */ /* 0x000fce0003f05300 */
[----:B------:R-:W-:Y:S06]  /*05f0*/  @!P1 BRA `(.L_x_70) ;  /* 0x0000000000789947 */ /* 0x000fec0003800000 */
[----:B------:R-:W0:Y:S01]  /*0600*/  LDCU.64 UR6, c[0x0][0x3a0] ;  /* 0x00007400ff0677ac */ /* 0x000e220008000a00 */
[----:B------:R-:W-:Y:S02]  /*0610*/  IMAD.MOV.U32 R10, RZ, RZ, R8 ;  /* 0x000000ffff0a7224 */ /* 0x000fe400078e0008 */
[C---:B------:R-:W-:Y:S01]  /*0620*/  VIADD R23, R3.reuse, 0x1 ;  /* 0x0000000103177836 */ /* 0x040fe20000000000 */
[----:B------:R-:W1:Y:S01]  /*0630*/  LDCU.64 UR8, c[0x0][0x380] ;  /* 0x00007000ff0877ac */ /* 0x000e620008000a00 */
[C---:B------:R-:W-:Y:S02]  /*0640*/  VIADD R21, R3.reuse, 0x2 ;  /* 0x0000000203157836 */ /* 0x040fe40000000000 */
[C---:B------:R-:W-:Y:S02]  /*0650*/  VIADD R7, R3.reuse, 0x3 ;  /* 0x0000000303077836 */ /* 0x040fe40000000000 */
[----:B0-----:R-:W-:Y:S02]  /*0660*/  IMAD R2, R2, UR6, RZ ;  /* 0x0000000602027c24 */ /* 0x001fe4000f8e02ff */
[----:B------:R-:W-:-:S04]  /*0670*/  IMAD.WIDE.U32 R18, R3, UR6, R10 ;  /* 0x0000000603127c25 */ /* 0x000fc8000f8e000a */
[----:B------:R-:W-:Y:S01]  /*0680*/  IMAD R13, R3, UR7, R2 ;  /* 0x00000007030d7c24 */ /* 0x000fe2000f8e0202 */
[----:B-1----:R-:W-:Y:S01]  /*0690*/  LEA R12, P1, R18, UR8, 0x2 ;  /* 0x00000008120c7c11 */ /* 0x002fe2000f8210ff */
[----:B------:R-:W-:-:S04]  /*06a0*/  IMAD.WIDE.U32 R4, R23, UR6, R10 ;  /* 0x0000000617047c25 */ /* 0x000fc8000f8e000a */
[----:B------:R-:W-:Y:S02]  /*06b0*/  IMAD.IADD R13, R19, 0x1, R13 ;  /* 0x00000001130d7824 */ /* 0x000fe400078e020d */
[----:B------:R-:W-:-:S03]  /*06c0*/  IMAD.WIDE.U32 R16, R21, UR6, R10 ;  /* 0x0000000615107c25 */ /* 0x000fc6000f8e000a */
[----:B------:R-:W-:Y:S01]  /*06d0*/  LEA.HI.X R13, R18, UR9, R13, 0x2, P1 ;  /* 0x00000009120d7c11 */ /* 0x000fe200088f140d */
[----:B------:R-:W-:Y:S01]  /*06e0*/  IMAD.WIDE.U32 R14, R7, UR6, R10 ;  /* 0x00000006070e7c25 */ /* 0x000fe2000f8e000a */
[----:B------:R-:W-:Y:S02]  /*06f0*/  LEA R18, P1, R4, UR8, 0x2 ;  /* 0x0000000804127c11 */ /* 0x000fe4000f8210ff */
[----:B------:R-:W-:Y:S01]  /*0700*/  LEA R20, P2, R16, UR8, 0x2 ;  /* 0x0000000810147c11 */ /* 0x000fe2000f8410ff */
[----:B------:R-:W-:Y:S01]  /*0710*/  IMAD R19, R23, UR7, R5 ;  /* 0x0000000717137c24 */ /* 0x000fe2000f8e0205 */
[----:B------:R-:W-:Y:S01]  /*0720*/  LEA R22, P3, R14, UR8, 0x2 ;  /* 0x000000080e167c11 */ /* 0x000fe2000f8610ff */
[----:B------:R-:W-:Y:S01]  /*0730*/  IMAD R17, R21, UR7, R17 ;  /* 0x0000000715117c24 */ /* 0x000fe2000f8e0211 */
[----:B------:R0:W-:Y:S01]  /*0740*/  STG.E desc[UR4][R12.64], RZ ;  /* 0x000000ff0c007986 */ /* 0x0001e2000c101904 */
[----:B------:R-:W-:Y:S01]  /*0750*/  IMAD R5, R7, UR7, R15 ;  /* 0x0000000707057c24 */ /* 0x000fe2000f8e020f */
[----:B------:R-:W-:Y:S01]  /*0760*/  LEA.HI.X R19, R4, UR9, R19, 0x2, P1 ;  /* 0x0000000904137c11 */ /* 0x000fe200088f1413 */
[----:B------:R-:W-:Y:S01]  /*0770*/  IMAD.MOV.U32 R2, RZ, RZ, RZ ;  /* 0x000000ffff027224 */ /* 0x000fe200078e00ff */
[----:B------:R-:W-:Y:S01]  /*0780*/  LEA.HI.X R21, R16, UR9, R17, 0x2, P2 ;  /* 0x0000000910157c11 */ /* 0x000fe200090f1411 */
[----:B------:R-:W-:Y:S01]  /*0790*/  VIADD R3, R3, 0x4 ;  /* 0x0000000403037836 */ /* 0x000fe20000000000 */
[----:B------:R-:W-:Y:S01]  /*07a0*/  LEA.HI.X R23, R14, UR9, R5, 0x2, P3 ;  /* 0x000000090e177c11 */ /* 0x000fe200098f1405 */
[----:B------:R0:W-:Y:S04]  /*07b0*/  STG.E desc[UR4][R18.64], RZ ;  /* 0x000000ff12007986 */ /* 0x0001e8000c101904 */
[----:B------:R0:W-:Y:S04]  /*07c0*/  STG.E desc[UR4][R20.64], RZ ;  /* 0x000000ff14007986 */ /* 0x0001e8000c101904 */
[----:B------:R0:W-:Y:S02]  /*07d0*/  STG.E desc[UR4][R22.64], RZ ;  /* 0x000000ff16007986 */ /* 0x0001e4000c101904 */
.L_x_70:
[----:B------:R-:W-:Y:S05]  /*07e0*/  @!P0 EXIT ;  /* 0x000000000000894d */ /* 0x000fea0003800000 */
[----:B------:R-:W-:Y:S02]  /*07f0*/  ISETP.NE.U32.AND P0, PT, R0, 0x1, PT ;  /* 0x000000010000780c */ /* 0x000fe40003f05070 */
[----:B------:R-:W-:Y:S02]  /*0800*/  LOP3.LUT R6, R6, 0x1, RZ, 0xc0, !PT ;  /* 0x0000000106067812 */ /* 0x000fe400078ec0ff */
[----:B------:R-:W-:Y:S02]  /*0810*/  ISETP.NE.AND.EX P0, PT, RZ, RZ, PT, P0 ;  /* 0x000000ffff00720c */ /* 0x000fe40003f05300 */
[----:B------:R-:W-:-:S04]  /*0820*/  ISETP.NE.U32.AND P1, PT, R6, 0x1, PT ;  /* 0x000000010600780c */ /* 0x000fc80003f25070 */
[----:B------:R-:W-:-:S07]  /*0830*/  ISETP.NE.U32.AND.EX P1, PT, RZ, RZ, PT, P1 ;  /* 0x000000ffff00720c */ /* 0x000fce0003f25110 */
[----:B------:R-:W-:Y:S06]  /*0840*/  @!P0 BRA `(.L_x_71) ;  /* 0x00000000004c8947 */ /* 0x000fec0003800000 */
[----:B------:R-:W1:Y:S01]  /*0850*/  LDCU.64 UR6, c[0x0][0x3a0] ;  /* 0x00007400ff0677ac */ /* 0x000e620008000a00 */
[C---:B------:R-:W-:Y:S02]  /*0860*/  VIADD R15, R3.reuse, 0x1 ;  /* 0x00000001030f7836 */ /* 0x040fe40000000000 */
[----:B------:R-:W-:Y:S01]  /*0870*/  IMAD.MOV.U32 R4, RZ, RZ, R8 ;  /* 0x000000ffff047224 */ /* 0x000fe200078e0008 */
[----:B------:R-:W2:Y:S01]  /*0880*/  LDCU.64 UR8, c[0x0][0x380] ;  /* 0x00007000ff0877ac */ /* 0x000ea20008000a00 */
[----:B------:R-:W-:Y:S02]  /*0890*/  IMAD.MOV.U32 R5, RZ, RZ, R11 ;  /* 0x000000ffff057224 */ /* 0x000fe400078e000b */
[----:B-1----:R-:W-:Y:S02]  /*08a0*/  IMAD R2, R2, UR6, RZ ;  /* 0x0000000602027c24 */ /* 0x002fe4000f8e02ff */
[----:B------:R-:W-:-:S04]  /*08b0*/  IMAD.WIDE.U32 R6, R3, UR6, R4 ;  /* 0x0000000603067c25 */ /* 0x000fc8000f8e0004 */
[----:B0-----:R-:W-:Y:S01]  /*08c0*/  IMAD.WIDE.U32 R12, R15, UR6, R4 ;  /* 0x000000060f0c7c25 */ /* 0x001fe2000f8e0004 */
[----:B--2---:R-:W-:-:S03]  /*08d0*/  LEA R4, P0, R6, UR8, 0x2 ;  /* 0x0000000806047c11 */ /* 0x004fc6000f8010ff */
[----:B------:R-:W-:Y:S01]  /*08e0*/  IMAD R5, R3, UR7, R2 ;  /* 0x0000000703057c24 */ /* 0x000fe2000f8e0202 */
[C---:B------:R-:W-:Y:S01]  /*08f0*/  LEA R14, P2, R12.reuse, UR8, 0x2 ;  /* 0x000000080c0e7c11 */ /* 0x040fe2000f8410ff */
[----:B------:R-:W-:Y:S02]  /*0900*/  IMAD R15, R15, UR7, R13 ;  /* 0x000000070f0f7c24 */ /* 0x000fe4000f8e020d */
[----:B------:R-:W-:Y:S02]  /*0910*/  IMAD.IADD R5, R7, 0x1, R5 ;  /* 0x0000000107057824 */ /* 0x000fe400078e0205 */
[----:B------:R-:W-:Y:S01]  /*0920*/  IMAD.MOV.U32 R2, RZ, RZ, RZ ;  /* 0x000000ffff027224 */ /* 0x000fe200078e00ff */
[----:B------:R-:W-:Y:S01]  /*0930*/  LEA.HI.X R15, R12, UR9, R15, 0x2, P2 ;  /* 0x000000090c0f7c11 */ /* 0x000fe200090f140f */
[----:B------:R-:W-:Y:S01]  /*0940*/  VIADD R3, R3, 0x2 ;  /* 0x0000000203037836 */ /* 0x000fe20000000000 */
[----:B------:R-:W-:-:S05]  /*0950*/  LEA.HI.X R5, R6, UR9, R5, 0x2, P0 ;  /* 0x0000000906057c11 */ /* 0x000fca00080f1405 */
[----:B------:R1:W-:Y:S04]  /*0960*/  STG.E desc[UR4][R4.64], RZ ;  /* 0x000000ff04007986 */ /* 0x0003e8000c101904 */
[----:B------:R1:W-:Y:S02]  /*0970*/  STG.E desc[UR4][R14.64], RZ ;  /* 0x000000ff0e007986 */ /* 0x0003e4000c101904 */
.L_x_71:
[----:B------:R-:W-:Y:S05]  /*0980*/  @P1 EXIT ;  /* 0x000000000000194d */ /* 0x000fea0003800000 */
[----:B------:R-:W2:Y:S01]  /*0990*/  LDCU.64 UR6, c[0x0][0x3a0] ;  /* 0x00007400ff0677ac */ /* 0x000ea20008000a00 */
[----:B-1----:R-:W-:Y:S02]  /*09a0*/  IMAD.MOV.U32 R4, RZ, RZ, R8 ;  /* 0x000000ffff047224 */ /* 0x002fe400078e0008 */
[----:B------:R-:W-:Y:S01]  /*09b0*/  IMAD.MOV.U32 R5, RZ, RZ, R11 ;  /* 0x000000ffff057224 */ /* 0x000fe200078e000b */
[----:B------:R-:W1:Y:S01]  /*09c0*/  LDCU.64 UR8, c[0x0][0x380] ;  /* 0x00007000ff0877ac */ /* 0x000e620008000a00 */
[----:B--2---:R-:W-:Y:S02]  /*09d0*/  IMAD R2, R2, UR6, RZ ;  /* 0x0000000602027c24 */ /* 0x004fe4000f8e02ff */
[----:B------:R-:W-:-:S04]  /*09e0*/  IMAD.WIDE.U32 R4, R3, UR6, R4 ;  /* 0x0000000603047c25 */ /* 0x000fc8000f8e0004 */
[----:B------:R-:W-:Y:S01]  /*09f0*/  IMAD R3, R3, UR7, R2 ;  /* 0x0000000703037c24 */ /* 0x000fe2000f8e0202 */
[----:B-1----:R-:W-:-:S03]  /*0a00*/  LEA R2, P0, R4, UR8, 0x2 ;  /* 0x0000000804027c11 */ /* 0x002fc6000f8010ff */
[----:B------:R-:W-:-:S05]  /*0a10*/  IMAD.IADD R3, R5, 0x1, R3 ;  /* 0x0000000105037824 */ /* 0x000fca00078e0203 */
[----:B------:R-:W-:-:S05]  /*0a20*/  LEA.HI.X R3, R4, UR9, R3, 0x2, P0 ;  /* 0x0000000904037c11 */ /* 0x000fca00080f1403 */
[----:B------:R-:W-:Y:S01]  /*0a30*/  STG.E desc[UR4][R2.64], RZ ;  /* 0x000000ff02007986 */ /* 0x000fe2000c101904 */
[----:B------:R-:W-:Y:S05]  /*0a40*/  EXIT ;  /* 0x000000000000794d */ /* 0x000fea0003800000 */
.L_x_72:
        /* <DEDUP_REMOVED lines=11> */
.L_x_501:


//--------------------- .text._ZN2at6native43_GLOBAL__N__c95f0927_10_LossCTC_cu_88d8892b36ctc_loss_backward_collect_gpu_kernelIflEEvPT_PKS3_lS6_S6_S6_PKllPKT0_S8_lS6_llllllllllllS8_llllb --------------------------
	.section	.text._ZN2at6native43_GLOBAL__N__c95f0927_10_LossCTC_cu_88d8892b36ctc_loss_backward_collect_gpu_kernelIflEEvPT_PKS3_lS6_S6_S6_PKllPKT0_S8_lS6_llllllllllllS8_llllb,"ax",@progbits
	.align	128
.text._ZN2at6native43_GLOBAL__N__c95f0927_10_LossCTC_cu_88d8892b36ctc_loss_backward_collect_gpu_kernelIflEEvPT_PKS3_lS6_S6_S6_PKllPKT0_S8_lS6_llllllllllllS8_llllb:
        .type           _ZN2at6native43_GLOBAL__N__c95f0927_10_LossCTC_cu_88d8892b36ctc_loss_backward_collect_gpu_kernelIflEEvPT_PKS3_lS6_S6_S6_PKllPKT0_S8_lS6_llllllllllllS8_llllb,@function
        .size           _ZN2at6native43_GLOBAL__N__c95f0927_10_LossCTC_cu_88d8892b36ctc_loss_backward_collect_gpu_kernelIflEEvPT_PKS3_lS6_S6_S6_PKllPKT0_S8_lS6_llllllllllllS8_llllb,(.L_x_502 - _ZN2at6native43_GLOBAL__N__c95f0927_10_LossCTC_cu_88d8892b36ctc_loss_backward_collect_gpu_kernelIflEEvPT_PKS3_lS6_S6_S6_PKllPKT0_S8_lS6_llllllllllllS8_llllb)
        .other          _ZN2at6native43_GLOBAL__N__c95f0927_10_LossCTC_cu_88d8892b36ctc_loss_backward_collect_gpu_kernelIflEEvPT_PKS3_lS6_S6_S6_PKllPKT0_S8_lS6_llllllllllllS8_llllb,@"STO_CUDA_ENTRY STV_DEFAULT"
_ZN2at6native43_GLOBAL__N__c95f0927_10_LossCTC_cu_88d8892b36ctc_loss_backward_collect_gpu_kernelIflEEvPT_PKS3_lS6_S6_S6_PKllPKT0_S8_lS6_llllllllllllS8_llllb:
        /* <DEDUP_REMOVED lines=119> */
.L_x_79:
        /* <DEDUP_REMOVED lines=33> */
.L_x_76:
[----:B0---4-:R-:W-:Y:S05]  /*0980*/  BSYNC.RECONVERGENT B0 ;  /* 0x0000000000007941 */ /* 0x011fea0003800200 */
.L_x_75:
[----:B------:R-:W-:Y:S04]  /*0990*/  BSSY.RECONVERGENT B0, `(.L_x_77) ;  /* 0x0000021000007945 */ /* 0x000fe80003800200 */
[----:B------:R-:W-:Y:S05]  /*09a0*/  @!P0 BRA `(.L_x_78) ;  /* 0x00000000007c8947 */ /* 0x000fea0003800000 */
[----:B------:R-:W3:Y:S01]  /*09b0*/  LDG.E.64.CONSTANT R40, desc[UR16][R10.64] ;  /* 0x000000100a287981 */ /* 0x000ee2000c1e9b00 */
[----:B------:R-:W-:Y:S01]  /*09c0*/  MOV R42, R24 ;  /* 0x00000018002a7202 */ /* 0x000fe20000000f00 */
[----:B--2---:R-:W-:Y:S02]  /*09d0*/  IMAD.MOV.U32 R43, RZ, RZ, R37 ;  /* 0x000000ffff2b7224 */ /* 0x004fe400078e0025 */
[----:B---3--:R-:W-:Y:S02]  /*09e0*/  IMAD R41, R41, UR30, RZ ;  /* 0x0000001e29297c24 */ /* 0x008fe4000f8e02ff */
[----:B------:R-:W-:-:S04]  /*09f0*/  IMAD.WIDE.U32 R42, R40, UR30, R42 ;  /* 0x0000001e282a7c25 */ /* 0x000fc8000f8e002a */
        /* <DEDUP_REMOVED lines=26> */
.L_x_78:
[----:B------:R-:W-:Y:S05]  /*0ba0*/  BSYNC.RECONVERGENT B0 ;  /* 0x0000000000007941 */ /* 0x000fea0003800200 */
.L_x_77:
        /* <DEDUP_REMOVED lines=18> */
.L_x_74:
        /* <DEDUP_REMOVED lines=22> */
[----:B------:R-:W-:-:S05]  /*0e30*/  @!P0 LEA.HI.X R39, R22, R39, R3, 0x3, P1 ;  /* 0x0000002716278211 */ /* 0x000fca00008f1c03 */
[----:B------:R-:W4:Y:S01]  /*0e40*/  @!P0 LDG.E.64.CONSTANT R34, desc[UR16][R38.64] ;  /* 0x0000001026228981 */ /* 0x000f22000c1e9b00 */
        /* <DEDUP_REMOVED lines=11> */
[----:B------:R-:W-:Y:S02]  /*0f00*/  IMAD.IADD R7, R7, 0x1, R11 ;  /* 0x0000000107077824 */ /* 0x000fe400078e020b */
[----:B----4-:R-:W-:Y:S02]  /*0f10*/  IMAD R3, R35, UR12, RZ ;  /* 0x0000000c23037c24 */ /* 0x010fe4000f8e02ff */
[----:B------:R-:W-:-:S04]  /*0f20*/  IMAD.WIDE.U32 R22, R34, UR12, R22 ;  /* 0x0000000c22167c25 */ /* 0x000fc8000f8e0016 */
[----:B------:R-:W-:Y:S01]  /*0f30*/  IMAD R3, R34, UR13, R3 ;  /* 0x0000000d22037c24 */ /* 0x000fe2000f8e0203 */
[----:B------:R-:W-:-:S04]  /*0f40*/  LEA R4, P0, R22, UR14, 0x2 ;  /* 0x0000000e16047c11 */ /* 0x000fc8000f8010ff */
[----:B------:R-:W-:Y:S01]  /*0f50*/  IADD3 R3, PT, PT, R23, R3, RZ ;  /* 0x0000000317037210 */ /* 0x000fe20007ffe0ff */
[----:B------:R-:W-:Y:S01]  /*0f60*/  IMAD R23, R9, UR9, R10 ;  /* 0x0000000909177c24 */ /* 0x000fe2000f8e020a */
[----:B------:R-:W-:Y:S02]  /*0f70*/  LEA R10, P1, R28, UR10, 0x2 ;  /* 0x0000000a1c0a7c11 */ /* 0x000fe4000f8210ff */
[----:B------:R-:W-:Y:S01]  /*0f80*/  LEA.HI.X R5, R22, UR15, R3, 0x2, P0 ;  /* 0x0000000f16057c11 */ /* 0x000fe200080f1403 */
[----:B------:R-:W-:Y:S01]  /*0f90*/  IMAD.IADD R3, R29, 0x1, R23 ;  /* 0x000000011d037824 */ /* 0x000fe200078e0217 */
[----:B------:R-:W-:-:S04]  /*0fa0*/  LEA R8, P0, R6, UR6, 0x2 ;  /* 0x0000000606087c11 */ /* 0x000fc8000f8010ff */
[----:B------:R-:W-:Y:S02]  /*0fb0*/  LEA.HI.X R9, R6, UR7, R7, 0x2, P0 ;  /* 0x0000000706097c11 */ /* 0x000fe400080f1407 */
        /* <DEDUP_REMOVED lines=19> */
.L_x_80:
[----:B------:R-:W-:Y:S05]  /*10f0*/  BSYNC.RECONVERGENT B0 ;  /* 0x0000000000007941 */ /* 0x000fea0003800200 */
.L_x_73:
        /* <DEDUP_REMOVED lines=31> */
[C---:B------:R-:W-:Y:S01]  /*12f0*/  IMAD R5, R12.reuse, UR11, R5 ;  /* 0x0000000b0c057c24 */ /* 0x040fe2000f8e0205 */
[----:B------:R-:W-:Y:S01]  /*1300*/  IADD3 R7, PT, PT, R7, R11, RZ ;  /* 0x0000000b07077210 */ /* 0x000fe20007ffe0ff */
[----:B0-----:R-:W-:Y:S01]  /*1310*/  IMAD.WIDE.U32 R8, R12, UR10, RZ ;  /* 0x0000000a0c087c25 */ /* 0x001fe2000f8e00ff */
[----:B------:R-:W-:-:S03]  /*1320*/  UMOV UR5, URZ ;  /* 0x000000ff00057c82 */ /* 0x000fc60008000000 */
[----:B------:R-:W-:Y:S01]  /*1330*/  IMAD.IADD R5, R9, 0x1, R5 ;  /* 0x0000000109057824 */ /* 0x000fe200078e0205 */
[----:B--2---:R-:W-:-:S04]  /*1340*/  FSETP.NEU.FTZ.AND P1, PT, R3, +INF , PT ;  /* 0x7f8000000300780b */ /* 0x004fc80003f3d000 */
[----:B------:R-:W-:Y:S01]  /*1350*/  ISETP.NE.AND P1, PT, RZ, UR7, !P1 ;  /* 0x00000007ff007c0c */ /* 0x000fe2000cf25270 */
[----:B------:R-:W-:-:S12]  /*1360*/  BRA.U !UP0, `(.L_x_81) ;  /* 0x0000000508f07547 */ /* 0x000fd8000b800000 */
[----:B------:R-:W0:Y:S01]  /*1370*/  LDCU.64 UR24, c[0x0][0x408] ;  /* 0x00008100ff1877ac */ /* 0x000e220008000a00 */
[----:B------:R-:W-:Y:S01]  /*1380*/  IADD3 R33, P2, PT, R16, R10, RZ ;  /* 0x0000000a10217210 */ /* 0x000fe20007f5e0ff */
[C---:B-----5:R-:W-:Y:S01]  /*1390*/  IMAD.SHL.U32 R22, R8.reuse, 0x4, RZ ;  /* 0x0000000408167824 */ /* 0x060fe200078e00ff */
[----:B------:R-:W-:Y:S01]  /*13a0*/  SHF.L.U64.HI R23, R8, 0x2, R5 ;  /* 0x0000000208177819 */ /* 0x000fe20000010205 */
[----:B------:R-:W1:Y:S01]  /*13b0*/  LDCU.64 UR4, c[0x0][0x380] ;  /* 0x00007000ff0477ac */ /* 0x000e620008000a00 */
[C---:B------:R-:W-:Y:S01]  /*13c0*/  SHF.L.U64.HI R40, R18.reuse, 0x2, R2 ;  /* 0x0000000212287819 */ /* 0x040fe20000010202 */
[----:B------:R-:W-:Y:S01]  /*13d0*/  IMAD.X R26, R7, 0x1, R21, P2 ;  /* 0x00000001071a7824 */ /* 0x000fe200010e0615 */
[----:B------:R-:W2:Y:S01]  /*13e0*/  LDCU.64 UR26, c[0x0][0x3a8] ;  /* 0x00007500ff1a77ac */ /* 0x000ea20008000a00 */
[----:B------:R-:W-:Y:S01]  /*13f0*/  IMAD.SHL.U32 R45, R18, 0x4, RZ ;  /* 0x00000004122d7824 */ /* 0x000fe200078e00ff */
[----:B------:R-:W-:Y:S02]  /*1400*/  USHF.L.U32 UR13, UR9, 0x2, URZ ;  /* 0x00000002090d7899 */ /* 0x000fe400080006ff */
[----:B------:R-:W-:-:S02]  /*1410*/  UIMAD.WIDE.U32 UR22, UR8, 0x4, URZ ;  /* 0x00000004081678a5 */ /* 0x000fc4000f8e00ff */
[----:B------:R-:W-:Y:S01]  /*1420*/  USHF.L.U64.HI UR19, UR8, 0x4, UR9 ;  /* 0x0000000408137899 */ /* 0x000fe20008010209 */
[----:B0-----:R-:W-:Y:S01]  /*1430*/  MOV R25, UR24 ;  /* 0x0000001800197c02 */ /* 0x001fe20008000f00 */
[----:B------:R-:W-:Y:S01]  /*1440*/  UIMAD UR7, UR25, 0xc, URZ ;  /* 0x0000000c190778a4 */ /* 0x000fe2000f8e02ff */
[----:B------:R-:W-:Y:S01]  /*1450*/  IMAD.U32 R27, RZ, RZ, UR24 ;  /* 0x00000018ff1b7e24 */ /* 0x000fe2000f8e00ff */
[----:B------:R-:W-:Y:S01]  /*1460*/  MOV R43, UR24 ;  /* 0x00000018002b7c02 */ /* 0x000fe20008000f00 */
[----:B------:R-:W-:Y:S01]  /*1470*/  USHF.L.U64.HI UR12, UR8, 0x3, UR9 ;  /* 0x00000003080c7899 */ /* 0x000fe20008010209 */
[----:B-1----:R-:W-:Y:S01]  /*1480*/  LEA R34, P2, R33, UR4, 0x2 ;  /* 0x0000000421227c11 */ /* 0x002fe2000f8410ff */
[----:B------:R-:W-:Y:S01]  /*1490*/  IMAD.WIDE.U32 R24, R25, 0xc, R22 ;  /* 0x0000000c19187825 */ /* 0x000fe200078e0016 */
[----:B------:R-:W-:Y:S01]  /*14a0*/  ULOP3.LUT UR4, UR14, 0xfffffffc, URZ, 0xc0, !UPT ;  /* 0xfffffffc0e047892 */ /* 0x000fe2000f8ec0ff */
[----:B------:R-:W-:Y:S01]  /*14b0*/  LEA R38, P3, R27, R22, 0x3 ;  /* 0x000000161b267211 */ /* 0x000fe200078618ff */
[----:B------:R-:W-:Y:S01]  /*14c0*/  USHF.L.U32 UR18, UR8, 0x4, URZ ;  /* 0x0000000408127899 */ /* 0x000fe200080006ff */
[----:B------:R-:W-:Y:S01]  /*14d0*/  LEA.HI.X R33, R33, UR5, R26, 0x2, P2 ;  /* 0x0000000521217c11 */ /* 0x000fe200090f141a */
[----:B------:R-:W-:Y:S01]  /*14e0*/  IMAD.U32 R35, RZ, RZ, UR7 ;  /* 0x00000007ff237e24 */ /* 0x000fe2000f8e00ff */
[----:B--2---:R-:W-:Y:S01]  /*14f0*/  IADD3 R32, P2, PT, R24, UR26, RZ ;  /* 0x0000001a18207c10 */ /* 0x004fe2000ff5e0ff */
[----:B------:R-:W-:Y:S01]  /*1500*/  IMAD.U32 R26, RZ, RZ, UR25 ;  /* 0x00000019ff1a7e24 */ /* 0x000fe2000f8e00ff */
[----:B------:R-:W-:Y:S01]  /*1510*/  ULOP3.LUT UR5, UR15, 0x7fffffff, URZ, 0xc0, !UPT ;  /* 0x7fffffff0f057892 */ /* 0x000fe2000f8ec0ff */
[----:B------:R-:W-:Y:S01]  /*1520*/  IADD3 R38, P6, PT, R38, UR26, RZ ;  /* 0x0000001a26267c10 */ /* 0x000fe2000ffde0ff */
[----:B------:R-:W-:Y:S01]  /*1530*/  UIMAD.WIDE.U32 UR14, UR24, 0x4, URZ ;  /* 0x00000004180e78a5 */ /* 0x000fe2000f8e00ff */
[----:B------:R-:W-:Y:S01]  /*1540*/  IADD3.X R35, PT, PT, R25, UR27, R35, P2, !PT ;  /* 0x0000001b19237c10 */ /* 0x000fe200097fe423 */
[----:B------:R-:W-:Y:S01]  /*1550*/  USHF.L.U32 UR7, UR25, 0x2, URZ ;  /* 0x0000000219077899 */ /* 0x000fe200080006ff */
[----:B------:R-:W-:Y:S01]  /*1560*/  MOV R25, UR26 ;  /* 0x0000001a00197c02 */ /* 0x000fe20008000f00 */
[----:B------:R-:W-:Y:S01]  /*1570*/  IMAD.U32 R39, RZ, RZ, UR27 ;  /* 0x0000001bff277e24 */ /* 0x000fe2000f8e00ff */
[----:B------:R-:W-:Y:S01]  /*1580*/  LEA.HI.X R43, R43, R23, R26, 0x3, P3 ;  /* 0x000000172b2b7211 */ /* 0x000fe200018f1c1a */
[----:B------:R-:W-:Y:S01]  /*1590*/  UIADD3 UR7, UPT, UPT, UR15, UR7, URZ ;  /* 0x000000070f077290 */ /* 0x000fe2000fffe0ff */
[----:B------:R-:W-:Y:S01]  /*15a0*/  ISETP.GE.U32.AND P2, PT, R12, R14, PT ;  /* 0x0000000e0c00720c */ /* 0x000fe20003f46070 */
[----:B------:R-:W-:Y:S01]  /*15b0*/  USHF.L.U32 UR11, UR8, 0x3, URZ ;  /* 0x00000003080b7899 */ /* 0x000fe200080006ff */
[C---:B------:R-:W-:Y:S01]  /*15c0*/  IADD3 R37, P3, PT, R22.reuse, UR26, RZ ;  /* 0x0000001a16257c10 */ /* 0x040fe2000ff7e0ff */
[----:B------:R-:W0:Y:S01]  /*15d0*/  LDCU.64 UR8, c[0x0][0x3f0] ;  /* 0x00007e00ff0877ac */ /* 0x000e220008000a00 */
[----:B------:R-:W-:-:S02]  /*15e0*/  IADD3 R36, P4, P5, R22, UR14, R25 ;  /* 0x0000000e16247c10 */ /* 0x000fc4000fd9e019 */
[----:B------:R-:W-:Y:S01]  /*15f0*/  ISETP.GE.OR.EX P2, PT, R13, R15, P1, P2 ;  /* 0x0000000f0d00720c */ /* 0x000fe20000f46720 */
[----:B------:R-:W-:Y:S01]  /*1600*/  UIADD3 UR13, UPT, UPT, UR23, UR13, URZ ;  /* 0x0000000d170d7290 */ /* 0x000fe2000fffe0ff */
[----:B------:R-:W-:Y:S01]  /*1610*/  IADD3.X R41, PT, PT, R23, UR27, RZ, P3, !PT ;  /* 0x0000001b17297c10 */ /* 0x000fe20009ffe4ff */
[----:B------:R-:W-:Y:S01]  /*1620*/  USHF.L.U64.HI UR14, UR24, 0x4, UR25 ;  /* 0x00000004180e7899 */ /* 0x000fe20008010219 */
[----:B------:R-:W-:Y:S01]  /*1630*/  IADD3.X R43, PT, PT, R43, UR27, RZ, P6, !PT ;  /* 0x0000001b2b2b7c10 */ /* 0x000fe2000b7fe4ff */
[----:B------:R-:W-:Y:S01]  /*1640*/  UMOV UR10, UR5 ;  /* 0x00000005000a7c82 */ /* 0x000fe20008000000 */
[----:B------:R-:W-:Y:S01]  /*1650*/  IADD3.X R39, PT, PT, R23, UR7, R39, P4, P5 ;  /* 0x0000000717277c10 */ /* 0x000fe2000a7ea427 */
[----:B------:R-:W-:-:S08]  /*1660*/  UMOV UR7, UR4 ;  /* 0x0000000400077c82 */ /* 0x000fd00008000000 */
.L_x_82:
[----:B------:R-:W-:Y:S01]  /*1670*/  @!P2 IADD3 R22, P3, PT, R45, R37, RZ ;  /* 0x000000252d16a210 */ /* 0x000fe20007f7e0ff */
[----:B------:R-:W-:Y:S02]  /*1680*/  IMAD.MOV.U32 R24, RZ, RZ, R34 ;  /* 0x000000ffff187224 */ /* 0x000fe400078e0022 */
[----:B------:R-:W-:Y:S01]  /*1690*/  IMAD.MOV.U32 R25, RZ, RZ, R33 ;  /* 0x000000ffff197224 */ /* 0x000fe200078e0021 */
[----:B------:R-:W-:-:S04]  /*16a0*/  @!P2 IADD3.X R23, PT, PT, R40, R41, RZ, P3, !PT ;  /* 0x000000292817a210 */ /* 0x000fc80001ffe4ff */
[----:B-1----:R-:W2:Y:S04]  /*16b0*/  @!P2 LDG.E R26, desc[UR16][R24.64] ;  /* 0x00000010181aa981 */ /* 0x002ea8000c1e1900 */
        /* <DEDUP_REMOVED lines=29> */
[----:B------:R-:W-:-:S04]  /*1890*/  @!P2 IADD3.X R29, PT, PT, R40, R43, RZ, P4, !PT ;  /* 0x0000002b281da210 */ /* 0x000fc800027fe4ff */
[----:B------:R1:W-:Y:S04]  /*18a0*/  STG.E desc[UR16][R26.64], R47 ;  /* 0x0000002f1a007986 */ /* 0x0003e8000c101910 */
[----:B------:R-:W2:Y:S04]  /*18b0*/  @!P2 LDG.E R30, desc[UR16][R22.64] ;  /* 0x00000010161ea981 */ /* 0x000ea8000c1e1900 */
[----:B------:R3:W4:Y:S01]  /*18c0*/  @!P2 LDG.E.CONSTANT R28, desc[UR16][R28.64] ;  /* 0x000000101c1ca981 */ /* 0x000722000c1e9900 */
[----:B0-----:R-:W-:Y:S01]  /*18d0*/  IMAD.U32 R49, RZ, RZ, UR8 ;  /* 0x00000008ff317e24 */ /* 0x001fe2000f8e00ff */
[----:B------:R-:W-:-:S03]  /*18e0*/  UIMAD UR15, UR9, 0xc, URZ ;  /* 0x0000000c090f78a4 */ /* 0x000fc6000f8e02ff */
[----:B-1----:R-:W-:Y:S01]  /*18f0*/  IMAD.WIDE.U32 R26, R49, 0xc, R24 ;  /* 0x0000000c311a7825 */ /* 0x002fe200078e0018 */
[----:B------:R-:W-:-:S03]  /*1900*/  @!P2 IADD3 R24, P3, PT, R45, R32, RZ ;  /* 0x000000202d18a210 */ /* 0x000fc60007f7e0ff */
[----:B---3--:R-:W-:Y:S01]  /*1910*/  IMAD.MOV.U32 R29, RZ, RZ, RZ ;  /* 0x000000ffff1d7224 */ /* 0x008fe200078e00ff */
[----:B------:R-:W-:Y:S01]  /*1920*/  IADD3 R27, PT, PT, R27, UR15, RZ ;  /* 0x0000000f1b1b7c10 */ /* 0x000fe2000fffe0ff */
        /* <DEDUP_REMOVED lines=25> */
[----:B------:R-:W-:Y:S02]  /*1ac0*/  MOV R31, RZ ;  /* 0x000000ff001f7202 */ /* 0x000fe40000000f00 */
[----:B------:R-:W-:Y:S04]  /*1ad0*/  @!P2 MUFU.EX2 R28, R28 ;  /* 0x0000001c001ca308 */ /* 0x000fe80000000800 */
[----:B------:R-:W0:Y:S02]  /*1ae0*/  @!P2 MUFU.EX2 R47, R30 ;  /* 0x0000001e002fa308 */ /* 0x000e240000000800 */
[----:B0-----:R-:W-:-:S04]  /*1af0*/  @!P2 FADD.FTZ R47, R28, -R47 ;  /* 0x8000002f1c2fa221 */ /* 0x001fc80000010000 */
[----:B------:R-:W-:-:S05]  /*1b00*/  @!P2 FMUL.FTZ R31, R0, R47 ;  /* 0x0000002f001fa220 */ /* 0x000fca0000410000 */
[----:B------:R1:W-:Y:S01]  /*1b10*/  STG.E desc[UR16][R26.64], R31 ;  /* 0x0000001f1a007986 */ /* 0x0003e2000c101910 */
[----:B------:R-:W-:Y:S05]  /*1b20*/  BRA.U UP0, `(.L_x_82) ;  /* 0xfffffff900d07547 */ /* 0x000fea000b83ffff */
.L_x_81:
[----:B------:R-:W-:Y:S05]  /*1b30*/  @!P0 EXIT ;  /* 0x000000000000894d */ /* 0x000fea0003800000 */
[----:B-----5:R-:W0:Y:S01]  /*1b40*/  LDC.64 R22, c[0x0][0x408] ;  /* 0x00010200ff167b82 */ /* 0x020e220000000a00 */
[----:B------:R-:W2:Y:S01]  /*1b50*/  LDCU.64 UR14, c[0x0][0x380] ;  /* 0x00007000ff0e77ac */ /* 0x000ea20008000a00 */
[----:B------:R-:W-:Y:S01]  /*1b60*/  MOV R9, UR4 ;  /* 0x0000000400097c02 */ /* 0x000fe20008000f00 */
[----:B------:R-:W-:Y:S01]  /*1b70*/  IMAD.MOV.U32 R4, RZ, RZ, R8 ;  /* 0x000000ffff047224 */ /* 0x000fe200078e0008 */
[----:B------:R-:W-:Y:S01]  /*1b80*/  MOV R6, R10 ;  /* 0x0000000a00067202 */ /* 0x000fe20000000f00 */
[----:B------:R-:W3:Y:S01]  /*1b90*/  LDCU.64 UR12, c[0x0][0x3a8] ;  /* 0x00007500ff0c77ac */ /* 0x000ee20008000a00 */
[----:B------:R-:W-:Y:S01]  /*1ba0*/  ISETP.GE.U32.AND P0, PT, R12, R14, PT ;  /* 0x0000000e0c00720c */ /* 0x000fe20003f06070 */
[----:B------:R-:W-:Y:S02]  /*1bb0*/  UIMAD UR7, UR5, UR8, URZ ;  /* 0x00000008050772a4 */ /* 0x000fe4000f8e02ff */
[----:B------:R-:W-:Y:S01]  /*1bc0*/  IMAD.WIDE.U32 R6, R9, UR8, R6 ;  /* 0x0000000809067c25 */ /* 0x000fe2000f8e0006 */
        /* <DEDUP_REMOVED lines=16> */
.L_x_83:
        /* <DEDUP_REMOVED lines=26> */
.L_x_84:
        /* <DEDUP_REMOVED lines=9> */
.L_x_502:


//--------------------- .text._ZN2at6native43_GLOBAL__N__c95f0927_10_LossCTC_cu_88d8892b45ctc_loss_backward_collect_nonblank_gpu_kernelIflEEvPT_PKS3_lS6_S6_S6_PKlPKT0_S8_S6_llllllllllllS8_llb --------------------------
	.section	.text._ZN2at6native43_GLOBAL__N__c95f0927_10_LossCTC_cu_88d8892b45ctc_loss_backward_collect_nonblank_gpu_kernelIflEEvPT_PKS3_lS6_S6_S6_PKlPKT0_S8_S6_llllllllllllS8_llb,"ax",@progbits
	.align	128
.text._ZN2at6native43_GLOBAL__N__c95f0927_10_LossCTC_cu_88d8892b45ctc_loss_backward_collect_nonblank_gpu_kernelIflEEvPT_PKS3_lS6_S6_S6_PKlPKT0_S8_S6_llllllllllllS8_llb:
        .type           _ZN2at6native43_GLOBAL__N__c95f0927_10_LossCTC_cu_88d8892b45ctc_loss_backward_collect_nonblank_gpu_kernelIflEEvPT_PKS3_lS6_S6_S6_PKlPKT0_S8_S6_llllllllllllS8_llb,@function
        .size           _ZN2at6native43_GLOBAL__N__c95f0927_10_LossCTC_cu_88d8892b45ctc_loss_backward_collect_nonblank_gpu_kernelIflEEvPT_PKS3_lS6_S6_S6_PKlPKT0_S8_S6_llllllllllllS8_llb,(.L_x_503 - _ZN2at6native43_GLOBAL__N__c95f0927_10_LossCTC_cu_88d8892b45ctc_loss_backward_collect_nonblank_gpu_kernelIflEEvPT_PKS3_lS6_S6_S6_PKlPKT0_S8_S6_llllllllllllS8_llb)
        .other          _ZN2at6native43_GLOBAL__N__c95f0927_10_LossCTC_cu_88d8892b45ctc_loss_backward_collect_nonblank_gpu_kernelIflEEvPT_PKS3_lS6_S6_S6_PKlPKT0_S8_S6_llllllllllllS8_llb,@"STO_CUDA_ENTRY STV_DEFAULT"
_ZN2at6native43_GLOBAL__N__c95f0927_10_LossCTC_cu_88d8892b45ctc_loss_backward_collect_nonblank_gpu_kernelIflEEvPT_PKS3_lS6_S6_S6_PKlPKT0_S8_S6_llllllllllllS8_llb:
        /* <DEDUP_REMOVED lines=56> */
[----:B------:R-:W2:Y:S01]  /*0380*/  LDG.E.64.CONSTANT R32, desc[UR12][R32.64] ;  /* 0x0000000c20207981 */ /* 0x000ea2000c1e9b00 */
[----:B------:R-:W0:Y:S01]  /*0390*/  LDCU.128 UR4, c[0x0][0x3d0] ;  /* 0x00007a00ff0477ac */ /* 0x000e220008000c00 */
[----:B------:R-:W1:Y:S01]  /*03a0*/  LDC.64 R14, c[0x0][0x410] ;  /* 0x00010400ff0e7b82 */ /* 0x000e620000000a00 */
[----:B------:R-:W3:Y:S01]  /*03b0*/  LDCU.128 UR16, c[0x0][0x3f0] ;  /* 0x00007e00ff1077ac */ /* 0x000ee20008000c00 */
[----:B------:R-:W4:Y:S01]  /*03c0*/  LDCU.64 UR24, c[0x0][0x428] ;  /* 0x00008500ff1877ac */ /* 0x000f220008000a00 */
[----:B------:R1:W5:Y:S01]  /*03d0*/  LDG.E.CONSTANT R2, desc[UR12][R8.64] ;  /* 0x0000000c08027981 */ /* 0x000362000c1e9900 */
[----:B------:R-:W4:Y:S01]  /*03e0*/  LDCU.64 UR22, c[0x0][0x410] ;  /* 0x00008200ff1677ac */ /* 0x000f220008000a00 */
[----:B------:R-:W4:Y:S01]  /*03f0*/  LDCU.128 UR8, c[0x0][0x420] ;  /* 0x00008400ff0877ac */ /* 0x000f220008000c00 */
[C---:B0-----:R-:W-:Y:S01]  /*0400*/  IMAD.WIDE.U32 R12, R5.reuse, UR6, RZ ;  /* 0x00000006050c7c25 */ /* 0x041fe2000f8e00ff */
[----:B------:R-:W0:Y:S03]  /*0410*/  LDCU.64 UR20, c[0x0][0x3e0] ;  /* 0x00007c00ff1477ac */ /* 0x000e260008000a00 */
[C---:B------:R-:W-:Y:S01]  /*0420*/  IMAD R19, R5.reuse, UR7, R13 ;  /* 0x0000000705137c24 */ /* 0x040fe2000f8e020d */
[----:B------:R-:W0:Y:S01]  /*0430*/  LDCU.64 UR14, c[0x0][0x400] ;  /* 0x00008000ff0e77ac */ /* 0x000e220008000a00 */
[----:B------:R-:W-:Y:S01]  /*0440*/  ISETP.GE.U32.AND P0, PT, R36, 0x4, PT ;  /* 0x000000042400780c */ /* 0x000fe20003f06070 */
[----:B---3--:R-:W-:Y:S01]  /*0450*/  IMAD.WIDE.U32 R10, R5, UR16, RZ ;  /* 0x00000010050a7c25 */ /* 0x008fe2000f8e00ff */
[----:B------:R-:W3:Y:S01]  /*0460*/  LDCU.64 UR6, c[0x0][0x418] ;  /* 0x00008300ff0677ac */ /* 0x000ee20008000a00 */
[----:B------:R-:W-:-:S02]  /*0470*/  SHF.L.U64.HI R3, R6, 0x1, R7 ;  /* 0x0000000106037819 */ /* 0x000fc40000010207 */
[----:B------:R-:W-:Y:S01]  /*0480*/  ISETP.GE.U32.AND.EX P0, PT, R37, RZ, PT, P0 ;  /* 0x000000ff2500720c */ /* 0x000fe20003f06100 */
[----:B------:R-:W-:Y:S01]  /*0490*/  IMAD R11, R5, UR17, R11 ;  /* 0x00000011050b7c24 */ /* 0x000fe2000f8e020b */
[----:B----4-:R-:W-:Y:S01]  /*04a0*/  MOV R16, UR24 ;  /* 0x0000001800107c02 */ /* 0x010fe20008000f00 */
[----:B------:R-:W-:Y:S02]  /*04b0*/  IMAD.SHL.U32 R7, R6, 0x2, RZ ;  /* 0x0000000206077824 */ /* 0x000fe400078e00ff */
[C---:B------:R-:W-:Y:S02]  /*04c0*/  IMAD R6, R3.reuse, UR10, RZ ;  /* 0x0000000a03067c24 */ /* 0x040fe4000f8e02ff */
[----:B------:R-:W-:Y:S02]  /*04d0*/  IMAD R4, R3, UR22, RZ ;  /* 0x0000001603047c24 */ /* 0x000fe4000f8e02ff */
[----:B------:R-:W-:Y:S02]  /*04e0*/  IMAD.U32 R17, RZ, RZ, UR25 ;  /* 0x00000019ff117e24 */ /* 0x000fe4000f8e00ff */
[----:B------:R-:W-:-:S02]  /*04f0*/  IMAD.MOV.U32 R18, RZ, RZ, R12 ;  /* 0x000000ffff127224 */ /* 0x000fc400078e000c */
[C---:B------:R-:W-:Y:S01]  /*0500*/  IMAD.WIDE.U32 R16, R7.reuse, UR10, R16 ;  /* 0x0000000a07107c25 */ /* 0x040fe2000f8e0010 */
[----:B------:R-:W-:Y:S03]  /*0510*/  BSSY.RECONVERGENT B0, `(.L_x_85) ;  /* 0x00000a1000007945 */ /* 0x000fe60003800200 */
[----:B-1----:R-:W-:-:S04]  /*0520*/  IMAD.WIDE.U32 R14, R7, UR22, R14 ;  /* 0x00000016070e7c25 */ /* 0x002fc8000f8e000e */
[C---:B------:R-:W-:Y:S02]  /*0530*/  IMAD R9, R7.reuse, UR11, R6 ;  /* 0x0000000b07097c24 */ /* 0x040fe4000f8e0206 */
[----:B------:R-:W-:Y:S02]  /*0540*/  IMAD R21, R7, UR23, R4 ;  /* 0x0000001707157c24 */ /* 0x000fe4000f8e0204 */
[----:B------:R-:W-:Y:S02]  /*0550*/  HFMA2 R7, -RZ, RZ, 0, 0 ;  /* 0x00000000ff077431 */ /* 0x000fe400000001ff */
[----:B------:R-:W-:Y:S02]  /*0560*/  IMAD.IADD R9, R17, 0x1, R9 ;  /* 0x0000000111097824 */ /* 0x000fe400078e0209 */
[----:B------:R-:W-:Y:S02]  /*0570*/  IMAD.IADD R6, R15, 0x1, R21 ;  /* 0x000000010f067824 */ /* 0x000fe400078e0215 */
[----:B--2---:R-:W-:-:S02]  /*0580*/  IMAD R13, R33, UR18, RZ ;  /* 0x00000012210d7c24 */ /* 0x004fc4000f8e02ff */
[----:B------:R-:W-:-:S04]  /*0590*/  IMAD.WIDE.U32 R34, R32, UR18, R10 ;  /* 0x0000001220227c25 */ /* 0x000fc8000f8e000a */
[----:B0-----:R-:W-:Y:S02]  /*05a0*/  IMAD R3, R33, UR20, RZ ;  /* 0x0000001421037c24 */ /* 0x001fe4000f8e02ff */
[----:B------:R-:W-:Y:S02]  /*05b0*/  IMAD R27, R32, UR19, R13 ;  /* 0x00000013201b7c24 */ /* 0x000fe4000f8e020d */
[----:B------:R-:W-:-:S04]  /*05c0*/  IMAD.WIDE.U32 R10, R5, UR14, RZ ;  /* 0x0000000e050a7c25 */ /* 0x000fc8000f8e00ff */
[----:B---3--:R-:W-:-:S04]  /*05d0*/  IMAD.WIDE.U32 R12, R5, UR6, RZ ;  /* 0x00000006050c7c25 */ /* 0x008fc8000f8e00ff */
[C---:B------:R-:W-:Y:S02]  /*05e0*/  IMAD R25, R32.reuse, UR21, R3 ;  /* 0x0000001520197c24 */ /* 0x040fe4000f8e0203 */
[----:B------:R-:W-:-:S04]  /*05f0*/  IMAD.WIDE.U32 R32, R32, UR20, R18 ;  /* 0x0000001420207c25 */ /* 0x000fc8000f8e0012 */
[C---:B------:R-:W-:Y:S01]  /*0600*/  IMAD R3, R5.reuse, UR15, R11 ;  /* 0x0000000f05037c24 */ /* 0x040fe2000f8e020b */
[----:B------:R-:W0:Y:S01]  /*0610*/  LDCU.64 UR14, c[0x0][0x408] ;  /* 0x00008100ff0e77ac */ /* 0x000e220008000a00 */
[----:B------:R-:W-:Y:S01]  /*0620*/  IMAD R4, R5, UR7, R13 ;  /* 0x0000000705047c24 */ /* 0x000fe2000f8e020d */
[----:B------:R-:W-:Y:S01]  /*0630*/  IADD3 R30, P2, PT, R10, R14, RZ ;  /* 0x0000000e0a1e7210 */ /* 0x000fe20007f5e0ff */
[----:B------:R-:W-:Y:S01]  /*0640*/  IMAD.MOV.U32 R5, RZ, RZ, RZ ;  /* 0x000000ffff057224 */ /* 0x000fe200078e00ff */
[----:B------:R-:W-:Y:S01]  /*0650*/  IADD3 R28, P3, PT, R12, R16, RZ ;  /* 0x000000100c1c7210 */ /* 0x000fe20007f7e0ff */
[----:B------:R-:W-:Y:S01]  /*0660*/  IMAD.IADD R25, R33, 0x1, R25 ;  /* 0x0000000121197824 */ /* 0x000fe200078e0219 */
[----:B------:R-:W-:Y:S01]  /*0670*/  IADD3 R27, PT, PT, R35, R27, RZ ;  /* 0x0000001b231b7210 */ /* 0x000fe20007ffe0ff */
[----:B------:R-:W-:Y:S10]  /*0680*/  @!P0 BRA `(.L_x_86) ;  /* 0x0000000800248947 */ /* 0x000ff40003800000 */
        /* <DEDUP_REMOVED lines=36> */
.L_x_87:
        /* <DEDUP_REMOVED lines=101> */
.L_x_86:
[----:B0-----:R-:W-:Y:S05]  /*0f20*/  BSYNC.RECONVERGENT B0 ;  /* 0x0000000000007941 */ /* 0x001fea0003800200 */
.L_x_85:
        /* <DEDUP_REMOVED lines=82> */
.L_x_89:
[----:B------:R-:W-:Y:S05]  /*1450*/  BSYNC.RECONVERGENT B0 ;  /* 0x0000000000007941 */ /* 0x000fea0003800200 */
.L_x_88:
        /* <DEDUP_REMOVED lines=48> */
.L_x_90:
        /* <DEDUP_REMOVED lines=10> */
.L_x_503:


//--------------------- .text._ZN2at6native43_GLOBAL__N__c95f0927_10_LossCTC_cu_88d8892b37ctc_loss_backward_log_beta_gpu_kernelIflEEvPT_PKS3_PKllPKT0_S8_lllllllS8_lll --------------------------
	.section	.text._ZN2at6native43_GLOBAL__N__c95f0927_10_LossCTC_cu_88d8892b37ctc_loss_backward_log_beta_gpu_kernelIflEEvPT_PKS3_PKllPKT0_S8_lllllllS8_lll,"ax",@progbits
	.align	128
.text._ZN2at6native43_GLOBAL__N__c95f0927_10_LossCTC_cu_88d8892b37ctc_loss_backward_log_beta_gpu_kernelIflEEvPT_PKS3_PKllPKT0_S8_lllllllS8_lll:
        .type           _ZN2at6native43_GLOBAL__N__c95f0927_10_LossCTC_cu_88d8892b37ctc_loss_backward_log_beta_gpu_kernelIflEEvPT_PKS3_PKllPKT0_S8_lllllllS8_lll,@function
        .size           _ZN2at6native43_GLOBAL__N__c95f0927_10_LossCTC_cu_88d8892b37ctc_loss_backward_log_beta_gpu_kernelIflEEvPT_PKS3_PKllPKT0_S8_lllllllS8_lll,(.L_x_504 - _ZN2at6native43_GLOBAL__N__c95f0927_10_LossCTC_cu_88d8892b37ctc_loss_backward_log_beta_gpu_kernelIflEEvPT_PKS3_PKllPKT0_S8_lllllllS8_lll)
        .other          _ZN2at6native43_GLOBAL__N__c95f0927_10_LossCTC_cu_88d8892b37ctc_loss_backward_log_beta_gpu_kernelIflEEvPT_PKS3_PKllPKT0_S8_lllllllS8_lll,@"STO_CUDA_ENTRY STV_DEFAULT"
_ZN2at6native43_GLOBAL__N__c95f0927_10_LossCTC_cu_88d8892b37ctc_loss_backward_log_beta_gpu_kernelIflEEvPT_PKS3_PKllPKT0_S8_lllllllS8_lll:
        /* <DEDUP_REMOVED lines=51> */
[----:B------:R-:W-:-:S03]  /*0330*/  HFMA2 R3, -RZ, RZ, 0, 0 ;  /* 0x00000000ff037431 */ /* 0x000fc600000001ff */
[----:B------:R-:W-:-:S13]  /*0340*/  ISETP.GE.U32.AND P0, PT, R5, R40, PT ;  /* 0x000000280500720c */ /* 0x000fda0003f06070 */
[----:B------:R-:W-:-:S05]  /*0350*/  @P0 IMAD.IADD R5, R5, 0x1, -R40 ;  /* 0x0000000105050824 */ /* 0x000fca00078e0a28 */
[----:B------:R-:W-:-:S13]  /*0360*/  ISETP.GE.U32.AND P0, PT, R5, R40, PT ;  /* 0x000000280500720c */ /* 0x000fda0003f06070 */
[----:B------:R-:W-:Y:S01]  /*0370*/  @P0 IMAD.IADD R5, R5, 0x1, -R40 ;  /* 0x0000000105050824 */ /* 0x000fe200078e0a28 */
[----:B------:R-:W-:-:S05]  /*0380*/  @!P1 LOP3.LUT R5, RZ, R40, RZ, 0x33, !PT ;  /* 0x00000028ff059212 */ /* 0x000fca00078e33ff */
[----:B------:R-:W-:Y:S01]  /*0390*/  IMAD.MOV.U32 R2, RZ, RZ, R5 ;  /* 0x000000ffff027224 */ /* 0x000fe200078e0005 */
[----:B------:R-:W-:Y:S06]  /*03a0*/  BRA `(.L_x_92) ;  /* 0x0000000000107947 */ /* 0x000fec0003800000 */
.L_x_91:
[----:B------:R-:W-:-:S07]  /*03b0*/  MOV R0, 0x3d0 ;  /* 0x000003d000007802 */ /* 0x000fce0000000f00 */
[----:B-1---5:R-:W-:Y:S05]  /*03c0*/  CALL.REL.NOINC `($__internal_3_$__cuda_sm20_rem_s64) ;  /* 0x00000030000c7944 */ /* 0x022fea0003c00000 */
[----:B------:R-:W-:Y:S02]  /*03d0*/  IMAD.MOV.U32 R2, RZ, RZ, R4 ;  /* 0x000000ffff027224 */ /* 0x000fe400078e0004 */
[----:B------:R-:W-:-:S07]  /*03e0*/  IMAD.MOV.U32 R3, RZ, RZ, R5 ;  /* 0x000000ffff037224 */ /* 0x000fce00078e0005 */
.L_x_92:
        /* <DEDUP_REMOVED lines=8> */
[----:B------:R-:W-:Y:S01]  /*0470*/  MOV R24, R20 ;  /* 0x0000001400187202 */ /* 0x000fe20000000f00 */
[----:B------:R-:W0:Y:S01]  /*0480*/  LDCU.64 UR8, c[0x0][0x400] ;  /* 0x00008000ff0877ac */ /* 0x000e220008000a00 */
[----:B------:R-:W-:Y:S01]  /*0490*/  IADD3.X R0, PT, PT, R17, -0x1, RZ, P0, !PT ;  /* 0xffffffff11007810 */ /* 0x000fe200007fe4ff */
[C---:B-----5:R-:W-:Y:S01]  /*04a0*/  IMAD.SHL.U32 R12, R26.reuse, 0x2, RZ ;  /* 0x000000021a0c7824 */ /* 0x060fe200078e00ff */
[----:B------:R-:W-:Y:S01]  /*04b0*/  SHF.L.U64.HI R10, R26, 0x1, R27 ;  /* 0x000000011a0a7819 */ /* 0x000fe2000001021b */
[----:B------:R-:W2:Y:S03]  /*04c0*/  LDCU.64 UR10, c[0x0][0x388] ;  /* 0x00007100ff0a77ac */ /* 0x000ea60008000a00 */
[----:B------:R-:W-:Y:S01]  /*04d0*/  IADD3 R32, P1, PT, R12, -0x1, RZ ;  /* 0xffffffff0c207810 */ /* 0x000fe20007f3e0ff */
        /* <DEDUP_REMOVED lines=17> */
[----:B------:R-:W-:Y:S01]  /*05f0*/  IADD3.X R11, PT, PT, R10, -0x1, RZ, P1, !PT ;  /* 0xffffffff0a0b7810 */ /* 0x000fe20000ffe4ff */
[----:B------:R-:W-:-:S10]  /*0600*/  IMAD.IADD R9, R7, 0x1, R15 ;  /* 0x0000000107097824 */ /* 0x000fd400078e020f */
[----:B------:R-:W-:Y:S05]  /*0610*/  @P0 BRA `(.L_x_93) ;  /* 0x0000000000500947 */ /* 0x000fea0003800000 */
[----:B------:R-:W0:Y:S01]  /*0620*/  I2F.U32.RP R0, R40 ;  /* 0x0000002800007306 */ /* 0x000e220000209000 */
[----:B------:R-:W-:Y:S01]  /*0630*/  ISETP.NE.U32.AND P2, PT, R40, RZ, PT ;  /* 0x000000ff2800720c */ /* 0x000fe20003f45070 */
[----:B------:R-:W-:-:S06]  /*0640*/  IMAD.MOV.U32 R35, RZ, RZ, RZ ;  /* 0x000000ffff237224 */ /* 0x000fcc00078e00ff */
[----:B0-----:R-:W0:Y:S02]  /*0650*/  MUFU.RCP R0, R0 ;  /* 0x0000000000007308 */ /* 0x001e240000001000 */
[----:B0-----:R-:W-:-:S06]  /*0660*/  VIADD R30, R0, 0xffffffe ;  /* 0x0ffffffe001e7836 */ /* 0x001fcc0000000000 */
        /* <DEDUP_REMOVED lines=9> */
[----:B------:R-:W-:Y:S01]  /*0700*/  @P0 IMAD.IADD R13, R13, 0x1, -R40 ;  /* 0x000000010d0d0824 */ /* 0x000fe200078e0a28 */
[----:B------:R-:W-:-:S04]  /*0710*/  @P0 IADD3 R34, PT, PT, R34, 0x1, RZ ;  /* 0x0000000122220810 */ /* 0x000fc80007ffe0ff */
[----:B------:R-:W-:-:S13]  /*0720*/  ISETP.GE.U32.AND P1, PT, R13, R40, PT ;  /* 0x000000280d00720c */ /* 0x000fda0003f26070 */
[----:B------:R-:W-:Y:S01]  /*0730*/  @P1 VIADD R34, R34, 0x1 ;  /* 0x0000000122221836 */ /* 0x000fe20000000000 */
[----:B------:R-:W-:Y:S01]  /*0740*/  @!P2 LOP3.LUT R34, RZ, R40, RZ, 0x33, !PT ;  /* 0x00000028ff22a212 */ /* 0x000fe200078e33ff */
[----:B------:R-:W-:Y:S06]  /*0750*/  BRA `(.L_x_94) ;  /* 0x0000000000087947 */ /* 0x000fec0003800000 */
.L_x_93:
[----:B------:R-:W-:-:S07]  /*0760*/  MOV R0, 0x780 ;  /* 0x0000078000007802 */ /* 0x000fce0000000f00 */
[----:B------:R-:W-:Y:S05]  /*0770*/  CALL.REL.NOINC `($__internal_2_$__cuda_sm20_div_u64) ;  /* 0x00000028000c7944 */ /* 0x000fea0003c00000 */
.L_x_94:
[----:B------:R-:W0:Y:S01]  /*0780*/  LDCU.64 UR4, c[0x0][0x3f0] ;  /* 0x00007e00ff0477ac */ /* 0x000e220008000a00 */
[--C-:B------:R-:W-:Y:S01]  /*0790*/  SHF.R.U32.HI R15, RZ, 0x1, R11.reuse ;  /* 0x00000001ff0f7819 */ /* 0x100fe2000001160b */
[----:B------:R-:W1:Y:S01]  /*07a0*/  S2R R0, SR_TID.X ;  /* 0x0000000000007919 */ /* 0x000e620000002100 */
[----:B------:R-:W-:Y:S01]  /*07b0*/  SHF.R.U64 R13, R32, 0x1, R11 ;  /* 0x00000001200d7819 */ /* 0x000fe2000000120b */
[----:B------:R-:W2:Y:S02]  /*07c0*/  LDCU.64 UR8, c[0x0][0x3a0] ;  /* 0x00007400ff0877ac */ /* 0x000ea40008000a00 */
[----:B0-----:R-:W-:Y:S01]  /*07d0*/  IMAD R30, R15, UR4, RZ ;  /* 0x000000040f1e7c24 */ /* 0x001fe2000f8e02ff */
[----:B------:R-:W-:Y:S01]  /*07e0*/  LOP3.LUT R15, R34, 0x3, RZ, 0xc0, !PT ;  /* 0x00000003220f7812 */ /* 0x000fe200078ec0ff */
[----:B------:R-:W-:-:S03]  /*07f0*/  IMAD.WIDE.U32 R36, R13, UR4, R28 ;  /* 0x000000040d247c25 */ /* 0x000fc6000f8e001c */
[----:B------:R-:W-:Y:S01]  /*0800*/  ISETP.NE.U32.AND P0, PT, R15, 0x3, PT ;  /* 0x000000030f00780c */ /* 0x000fe20003f05070 */
[----:B------:R-:W-:Y:S01]  /*0810*/  IMAD R13, R13, UR5, R30 ;  /* 0x000000050d0d7c24 */ /* 0x000fe2000f8e021e */
[----:B--2---:R-:W-:Y:S01]  /*0820*/  LEA R30, P1, R36, UR8, 0x3 ;  /* 0x00000008241e7c11 */ /* 0x004fe2000f8218ff */
[----:B------:R-:W-:Y:S01]  /*0830*/  IMAD.MOV.U32 R15, RZ, RZ, R14 ;  /* 0x000000ffff0f7224 */ /* 0x000fe200078e000e */
[----:B------:R-:W-:Y:S01]  /*0840*/  ISETP.NE.AND.EX P0, PT, RZ, RZ, PT, P0 ;  /* 0x000000ffff00720c */ /* 0x000fe20003f05300 */
[----:B------:R-:W-:-:S05]  /*0850*/  IMAD.IADD R13, R37, 0x1, R13 ;  /* 0x00000001250d7824 */ /* 0x000fca00078e020d */
[----:B------:R-:W-:Y:S01]  /*0860*/  LEA.HI.X R31, R36, UR9, R13, 0x3, P1 ;  /* 0x00000009241f7c11 */ /* 0x000fe200088f1c0d */
[----:B------:R-:W-:-:S06]  /*0870*/  IMAD.MOV.U32 R13, RZ, RZ, R8 ;  /* 0x000000ffff0d7224 */ /* 0x000fcc00078e0008 */
[----:B-1----:R-:W-:Y:S05]  /*0880*/  @!P0 BRA `(.L_x_95) ;  /* 0x0000000000d88947 */ /* 0x002fea0003800000 */
[----:B------:R-:W-:Y:S01]  /*0890*/  VIADD R33, R34, 0x1 ;  /* 0x0000000122217836 */ /* 0x000fe20000000000 */
[----:B------:R-:W-:Y:S01]  /*08a0*/  MOV R15, R14 ;  /* 0x0000000e000f7202 */ /* 0x000fe20000000f00 */
[----:B------:R-:W-:Y:S01]  /*08b0*/  IMAD.MOV.U32 R13, RZ, RZ, R8 ;  /* 0x000000ffff0d7224 */ /* 0x000fe200078e0008 */
[----:B------:R-:W0:Y:S02]  /*08c0*/  LDCU.64 UR12, c[0x0][0x3c8] ;  /* 0x00007900ff0c77ac */ /* 0x000e240008000a00 */
[----:B------:R-:W-:Y:S01]  /*08d0*/  LOP3.LUT R33, R33, 0x3, RZ, 0xc0, !PT ;  /* 0x0000000321217812 */ /* 0x000fe200078ec0ff */
[----:B------:R-:W1:Y:S01]  /*08e0*/  LDCU.64 UR10, c[0x0][0x380] ;  /* 0x00007000ff0a77ac */ /* 0x000e620008000a00 */
[----:B------:R-:W2:Y:S01]  /*08f0*/  LDCU.64 UR16, c[0x0][0x388] ;  /* 0x00007100ff1077ac */ /* 0x000ea20008000a00 */
[----:B------:R-:W3:Y:S01]  /*0900*/  LDCU.64 UR8, c[0x0][0x3e0] ;  /* 0x00007c00ff0877ac */ /* 0x000ee20008000a00 */
[----:B------:R-:W-:Y:S01]  /*0910*/  UMOV UR4, URZ ;  /* 0x000000ff00047c82 */ /* 0x000fe20008000000 */
[----:B------:R-:W-:-:S05]  /*0920*/  UMOV UR5, URZ ;  /* 0x000000ff00057c82 */ /* 0x000fca0008000000 */
.L_x_101:
        /* <DEDUP_REMOVED lines=10> */
[----:B------:R-:W0:Y:S01]  /*09d0*/  LDG.E.64.CONSTANT R36, desc[UR14][R30.64] ;  /* 0x0000000e1e247981 */ /* 0x000e22000c1e9b00 */
[----:B------:R-:W-:Y:S02]  /*09e0*/  IMAD.MOV.U32 R42, RZ, RZ, R2 ;  /* 0x000000ffff2a7224 */ /* 0x000fe400078e0002 */
[----:B------:R-:W-:Y:S02]  /*09f0*/  IMAD.MOV.U32 R43, RZ, RZ, R5 ;  /* 0x000000ffff2b7224 */ /* 0x000fe400078e0005 */
[----:B0-----:R-:W-:Y:S02]  /*0a00*/  IMAD R37, R37, UR12, RZ ;  /* 0x0000000c25257c24 */ /* 0x001fe4000f8e02ff */
[----:B------:R-:W-:-:S04]  /*0a10*/  IMAD.WIDE.U32 R42, R36, UR12, R42 ;  /* 0x0000000c242a7c25 */ /* 0x000fc8000f8e002a */
[----:B------:R-:W-:Y:S01]  /*0a20*/  IMAD R37, R36, UR13, R37 ;  /* 0x0000000d24257c24 */ /* 0x000fe2000f8e0225 */
[----:B--2---:R-:W-:-:S03]  /*0a30*/  LEA R36, P0, R42, UR16, 0x2 ;  /* 0x000000102a247c11 */ /* 0x004fc6000f8010ff */
[----:B------:R-:W-:-:S05]  /*0a40*/  IMAD.IADD R37, R43, 0x1, R37 ;  /* 0x000000012b257824 */ /* 0x000fca00078e0225 */
[----:B------:R-:W-:-:S05]  /*0a50*/  LEA.HI.X R37, R42, UR17, R37, 0x2, P0 ;  /* 0x000000112a257c11 */ /* 0x000fca00080f1425 */
[----:B------:R0:W5:Y:S01]  /*0a60*/  LDG.E R45, desc[UR14][R36.64] ;  /* 0x0000000e242d7981 */ /* 0x000162000c1e1900 */
[----:B------:R-:W-:Y:S05]  /*0a70*/  BRA `(.L_x_98) ;  /* 0x0000000000047947 */ /* 0x000fea0003800000 */
.L_x_97:
[----:B------:R4:W5:Y:S02]  /*0a80*/  LDG.E R45, desc[UR14][R38.64] ;  /* 0x0000000e262d7981 */ /* 0x000964000c1e1900 */
.L_x_98:
[----:B0123--:R-:W-:Y:S05]  /*0a90*/  BSYNC.RECONVERGENT B0 ;  /* 0x0000000000007941 */ /* 0x00ffea0003800200 */
.L_x_96:
[----:B------:R-:W-:Y:S01]  /*0aa0*/  ISETP.GT.U32.AND P0, PT, R41, UR7, PT ;  /* 0x0000000729007c0c */ /* 0x000fe2000bf04070 */
[----:B------:R-:W-:Y:S03]  /*0ab0*/  BSSY.RECONVERGENT B0, `(.L_x_99) ;  /* 0x000000c000007945 */ /* 0x000fe60003800200 */
[----:B------:R-:W-:-:S13]  /*0ac0*/  ISETP.GT.AND.EX P0, PT, R44, UR6, PT, P0 ;  /* 0x000000062c007c0c */ /* 0x000fda000bf04300 */
[----:B------:R-:W-:Y:S05]  /*0ad0*/  @P0 BRA `(.L_x_100) ;  /* 0x0000000000240947 */ /* 0x000fea0003800000 */
        /* <DEDUP_REMOVED lines=9> */
.L_x_100:
[----:B------:R-:W-:Y:S05]  /*0b70*/  BSYNC.RECONVERGENT B0 ;  /* 0x0000000000007941 */ /* 0x000fea0003800200 */
.L_x_99:
[----:B------:R-:W-:Y:S01]  /*0b80*/  UIADD3 UR4, UP0, UPT, UR4, 0x1, URZ ;  /* 0x0000000104047890 */ /* 0x000fe2000ff1e0ff */
[----:B------:R-:W-:-:S03]  /*0b90*/  IADD3 R13, P1, PT, -R40, R13, RZ ;  /* 0x0000000d280d7210 */ /* 0x000fc60007f3e1ff */
[----:B------:R-:W-:Y:S01]  /*0ba0*/  UIADD3.X UR5, UPT, UPT, URZ, UR5, URZ, UP0, !UPT ;  /* 0x00000005ff057290 */ /* 0x000fe200087fe4ff */
[----:B------:R-:W-:Y:S02]  /*0bb0*/  IADD3.X R15, PT, PT, R15, -0x1, RZ, P1, !PT ;  /* 0xffffffff0f0f7810 */ /* 0x000fe40000ffe4ff */
[----:B------:R-:W-:-:S04]  /*0bc0*/  ISETP.NE.U32.AND P0, PT, R33, UR4, PT ;  /* 0x0000000421007c0c */ /* 0x000fc8000bf05070 */
[----:B------:R-:W-:-:S13]  /*0bd0*/  ISETP.NE.AND.EX P0, PT, RZ, UR5, PT, P0 ;  /* 0x00000005ff007c0c */ /* 0x000fda000bf05300 */
[----:B------:R-:W-:Y:S05]  /*0be0*/  @P0 BRA `(.L_x_101) ;  /* 0xfffffffc00500947 */ /* 0x000fea000383ffff */
.L_x_95:
[----:B------:R-:W-:Y:S01]  /*0bf0*/  ISETP.GE.U32.AND P0, PT, R34, 0x3, PT ;  /* 0x000000032200780c */ /* 0x000fe20003f06070 */
[----:B------:R-:W1:Y:S03]  /*0c00*/  LDCU.64 UR4, c[0x0][0x3c8] ;  /* 0x00007900ff0477ac */ /* 0x000e660008000a00 */
[----:B------:R-:W-:Y:S01]  /*0c10*/  ISETP.GE.U32.AND.EX P0, PT, R35, RZ, PT, P0 ;  /* 0x000000ff2300720c */ /* 0x000fe20003f06100 */
[----:B------:R-:W2:Y:S01]  /*0c20*/  LDCU.64 UR12, c[0x0][0x380] ;  /* 0x00007000ff0c77ac */ /* 0x000ea20008000a00 */
[----:B------:R-:W3:Y:S01]  /*0c30*/  LDCU.64 UR8, c[0x0][0x388] ;  /* 0x00007100ff0877ac */ /* 0x000ee20008000a00 */
[----:B------:R-:W0:Y:S10]  /*0c40*/  LDCU.64 UR10, c[0x0][0x3e0] ;  /* 0x00007c00ff0a77ac */ /* 0x000e340008000a00 */
[----:B------:R-:W-:Y:S05]  /*0c50*/  @!P0 BRA `(.L_x_102) ;  /* 0x00000008007c8947 */ /* 0x000fea0003800000 */
.L_x_123:
[----:B------:R-:W-:Y:S01]  /*0c60*/  IADD3 R33, P1, PT, R0, R13, RZ ;  /* 0x0000000d00217210 */ /* 0x000fe20007f3e0ff */
[----:B------:R-:W-:Y:S03]  /*0c70*/  BSSY.RECONVERGENT B0, `(.L_x_103) ;  /* 0x0000015000007945 */ /* 0x000fe60003800200 */
[----:B------:R-:W-:Y:S01]  /*0c80*/  ISETP.NE.U32.AND P0, PT, R33, R12, PT ;  /* 0x0000000c2100720c */ /* 0x000fe20003f05070 */
[----:B------:R-:W-:-:S05]  /*0c90*/  IMAD.X R44, RZ, RZ, R15, P1 ;  /* 0x000000ffff2c7224 */ /* 0x000fca00008e060f */
[----:B------:R-:W-:-:S13]  /*0ca0*/  ISETP.NE.AND.EX P0, PT, R44, R10, PT, P0 ;  /* 0x0000000a2c00720c */ /* 0x000fda0003f05300 */
[----:B-123--:R-:W-:Y:S05]  /*0cb0*/  @P0 BRA `(.L_x_104) ;  /* 0x0000000000080947 */ /* 0x00efea0003800000 */
[----:B0----5:R0:W5:Y:S01]  /*0cc0*/  LDG.E R45, desc[UR14][R38.64] ;  /* 0x0000000e262d7981 */ /* 0x021162000c1e1900 */
[----:B------:R-:W-:Y:S05]  /*0cd0*/  BRA `(.L_x_105) ;  /* 0x0000000000387947 */ /* 0x000fea0003800000 */
.L_x_104:
[----:B------:R-:W-:Y:S01]  /*0ce0*/  ISETP.NE.U32.AND P0, PT, R33, R32, PT ;  /* 0x000000202100720c */ /* 0x000fe20003f05070 */
[----:B0----5:R-:W-:-:S03]  /*0cf0*/  IMAD.MOV.U32 R45, RZ, RZ, -0x800000 ;  /* 0xff800000ff2d7424 */ /* 0x021fc600078e00ff */
[----:B------:R-:W-:-:S13]  /*0d00*/  ISETP.NE.AND.EX P0, PT, R44, R11, PT, P0 ;  /* 0x0000000b2c00720c */ /* 0x000fda0003f05300 */
[----:B------:R-:W-:Y:S05]  /*0d10*/  @P0 BRA `(.L_x_105) ;  /* 0x0000000000280947 */ /* 0x000fea0003800000 */
[----:B------:R-:W1:Y:S01]  /*0d20*/  LDG.E.64.CONSTANT R34, desc[UR14][R30.64] ;  /* 0x0000000e1e227981 */ /* 0x000e62000c1e9b00 */
[----:B------:R-:W-:Y:S02]  /*0d30*/  IMAD.MOV.U32 R36, RZ, RZ, R2 ;  /* 0x000000ffff247224 */ /* 0x000fe400078e0002 */
[----:B------:R-:W-:Y:S02]  /*0d40*/  IMAD.MOV.U32 R37, RZ, RZ, R5 ;  /* 0x000000ffff257224 */ /* 0x000fe400078e0005 */
[----:B-1----:R-:W-:Y:S02]  /*0d50*/  IMAD R35, R35, UR4, RZ ;  /* 0x0000000423237c24 */ /* 0x002fe4000f8e02ff */
[----:B------:R-:W-:-:S04]  /*0d60*/  IMAD.WIDE.U32 R36, R34, UR4, R36 ;  /* 0x0000000422247c25 */ /* 0x000fc8000f8e0024 */
[----:B------:R-:W-:Y:S01]  /*0d70*/  IMAD R35, R34, UR5, R35 ;  /* 0x0000000522237c24 */ /* 0x000fe2000f8e0223 */
[----:B---3--:R-:W-:-:S03]  /*0d80*/  LEA R34, P0, R36, UR8, 0x2 ;  /* 0x0000000824227c11 */ /* 0x008fc6000f8010ff */
[----:B------:R-:W-:-:S05]  /*0d90*/  IMAD.IADD R35, R37, 0x1, R35 ;  /* 0x0000000125237824 */ /* 0x000fca00078e0223 */
[----:B------:R-:W-:-:S05]  /*0da0*/  LEA.HI.X R35, R36, UR9, R35, 0x2, P0 ;  /* 0x0000000924237c11 */ /* 0x000fca00080f1423 */
[----:B------:R0:W5:Y:S02]  /*0db0*/  LDG.E R45, desc[UR14][R34.64] ;  /* 0x0000000e222d7981 */ /* 0x000164000c1e1900 */
.L_x_105:
[----:B-123--:R-:W-:Y:S05]  /*0dc0*/  BSYNC.RECONVERGENT B0 ;  /* 0x0000000000007941 */ /* 0x00efea0003800200 */
.L_x_103:
        /* <DEDUP_REMOVED lines=10> */
[----:B0-----:R-:W-:Y:S01]  /*0e70*/  MOV R35, R9 ;  /* 0x0000000900237202 */ /* 0x001fe20000000f00 */
        /* <DEDUP_REMOVED lines=8> */
.L_x_107:
[----:B------:R-:W-:Y:S05]  /*0f00*/  BSYNC.RECONVERGENT B0 ;  /* 0x0000000000007941 */ /* 0x000fea0003800200 */
.L_x_106:
[----:B------:R-:W-:Y:S04]  /*0f10*/  BSSY.RECONVERGENT B0, `(.L_x_108) ;  /* 0x0000012000007945 */ /* 0x000fe80003800200 */
[----:B------:R-:W-:Y:S05]  /*0f20*/  @!P1 BRA `(.L_x_109) ;  /* 0x00000000003c9947 */ /* 0x000fea0003800000 */
[----:B------:R-:W-:Y:S01]  /*0f30*/  ISETP.NE.U32.AND P0, PT, R13, R32, PT ;  /* 0x000000200d00720c */ /* 0x000fe20003f05070 */
[----:B-1---5:R-:W-:-:S03]  /*0f40*/  IMAD.MOV.U32 R45, RZ, RZ, -0x800000 ;  /* 0xff800000ff2d7424 */ /* 0x022fc600078e00ff */
[----:B------:R-:W-:-:S13]  /*0f50*/  ISETP.NE.AND.EX P0, PT, R42, R11, PT, P0 ;  /* 0x0000000b2a00720c */ /* 0x000fda0003f05300 */
[----:B------:R-:W-:Y:S05]  /*0f60*/  @P0 BRA `(.L_x_110) ;  /* 0x0000000000300947 */ /* 0x000fea0003800000 */
[----:B0-----:R-:W2:Y:S01]  /*0f70*/  LDG.E.64.CONSTANT R34, desc[UR14][R30.64] ;  /* 0x0000000e1e227981 */ /* 0x001ea2000c1e9b00 */
[----:B------:R-:W-:Y:S02]  /*0f80*/  IMAD.MOV.U32 R36, RZ, RZ, R2 ;  /* 0x000000ffff247224 */ /* 0x000fe400078e0002 */
[----:B------:R-:W-:Y:S02]  /*0f90*/  IMAD.MOV.U32 R37, RZ, RZ, R5 ;  /* 0x000000ffff257224 */ /* 0x000fe400078e0005 */
[----:B--2---:R-:W-:Y:S02]  /*0fa0*/  IMAD R15, R35, UR4, RZ ;  /* 0x00000004230f7c24 */ /* 0x004fe4000f8e02ff */
[----:B------:R-:W-:-:S04]  /*0fb0*/  IMAD.WIDE.U32 R36, R34, UR4, R36 ;  /* 0x0000000422247c25 */ /* 0x000fc8000f8e0024 */
[----:B------:R-:W-:Y:S01]  /*0fc0*/  IMAD R15, R34, UR5, R15 ;  /* 0x00000005220f7c24 */ /* 0x000fe2000f8e020f */
[----:B------:R-:W-:-:S03]  /*0fd0*/  LEA R34, P0, R36, UR8, 0x2 ;  /* 0x0000000824227c11 */ /* 0x000fc6000f8010ff */
[----:B------:R-:W-:-:S05]  /*0fe0*/  IMAD.IADD R15, R37, 0x1, R15 ;  /* 0x00000001250f7824 */ /* 0x000fca00078e020f */
[----:B------:R-:W-:-:S05]  /*0ff0*/  LEA.HI.X R35, R36, UR9, R15, 0x2, P0 ;  /* 0x0000000924237c11 */ /* 0x000fca00080f140f */
[----:B------:R2:W5:Y:S01]  /*1000*/  LDG.E R45, desc[UR14][R34.64] ;  /* 0x0000000e222d7981 */ /* 0x000562000c1e1900 */
[----:B------:R-:W-:Y:S05]  /*1010*/  BRA `(.L_x_110) ;  /* 0x0000000000047947 */ /* 0x000fea0003800000 */
.L_x_109:
[----:B-1---5:R1:W5:Y:S02]  /*1020*/  LDG.E R45, desc[UR14][R38.64] ;  /* 0x0000000e262d7981 */ /* 0x022364000c1e1900 */
.L_x_110:
[----:B------:R-:W-:Y:S05]  /*1030*/  BSYNC.RECONVERGENT B0 ;  /* 0x0000000000007941 */ /* 0x000fea0003800200 */
.L_x_108:
        /* <DEDUP_REMOVED lines=10> */
[----:B0-2---:R-:W-:Y:S01]  /*10e0*/  MOV R35, R9 ;  /* 0x0000000900237202 */ /* 0x005fe20000000f00 */
        /* <DEDUP_REMOVED lines=8> */
.L_x_112:
[----:B------:R-:W-:Y:S05]  /*1170*/  BSYNC.RECONVERGENT B0 ;  /* 0x0000000000007941 */ /* 0x000fea0003800200 */
.L_x_111:
[----:B------:R-:W-:Y:S04]  /*1180*/  BSSY.RECONVERGENT B0, `(.L_x_113) ;  /* 0x0000012000007945 */ /* 0x000fe80003800200 */
[----:B------:R-:W-:Y:S05]  /*1190*/  @!P1 BRA `(.L_x_114) ;  /* 0x00000000003c9947 */ /* 0x000fea0003800000 */
[----:B------:R-:W-:Y:S01]  /*11a0*/  ISETP.NE.U32.AND P0, PT, R33, R32, PT ;  /* 0x000000202100720c */ /* 0x000fe20003f05070 */
[----:B---3-5:R-:W-:-:S03]  /*11b0*/  IMAD.MOV.U32 R45, RZ, RZ, -0x800000 ;  /* 0xff800000ff2d7424 */ /* 0x028fc600078e00ff */
[----:B------:R-:W-:-:S13]  /*11c0*/  ISETP.NE.AND.EX P0, PT, R15, R11, PT, P0 ;  /* 0x0000000b0f00720c */ /* 0x000fda0003f05300 */
[----:B------:R-:W-:Y:S05]  /*11d0*/  @P0 BRA `(.L_x_115) ;  /* 0x0000000000300947 */ /* 0x000fea0003800000 */
[----:B0-2---:R-:W2:Y:S01]  /*11e0*/  LDG.E.64.CONSTANT R34, desc[UR14][R30.64] ;  /* 0x0000000e1e227981 */ /* 0x005ea2000c1e9b00 */
        /* <DEDUP_REMOVED lines=10> */
.L_x_114:
[----:B---3-5:R3:W5:Y:S02]  /*1290*/  LDG.E R45, desc[UR14][R38.64] ;  /* 0x0000000e262d7981 */ /* 0x028764000c1e1900 */
.L_x_115:
[----:B------:R-:W-:Y:S05]  /*12a0*/  BSYNC.RECONVERGENT B0 ;  /* 0x0000000000007941 */ /* 0x000fea0003800200 */
.L_x_113:
        /* <DEDUP_REMOVED lines=19> */
.L_x_117:
[----:B------:R-:W-:Y:S05]  /*13e0*/  BSYNC.RECONVERGENT B0 ;  /* 0x0000000000007941 */ /* 0x000fea0003800200 */
.L_x_116:
[----:B------:R-:W-:Y:S04]  /*13f0*/  BSSY.RECONVERGENT B0, `(.L_x_118) ;  /* 0x0000012000007945 */ /* 0x000fe80003800200 */
[----:B------:R-:W-:Y:S05]  /*1400*/  @!P1 BRA `(.L_x_119) ;  /* 0x00000000003c9947 */ /* 0x000fea0003800000 */
[----:B------:R-:W-:Y:S01]  /*1410*/  ISETP.NE.U32.AND P0, PT, R13, R32, PT ;  /* 0x000000200d00720c */ /* 0x000fe20003f05070 */
[----:B------:R-:W-:-:S03]  /*1420*/  IMAD.MOV.U32 R15, RZ, RZ, -0x800000 ;  /* 0xff800000ff0f7424 */ /* 0x000fc600078e00ff */
        /* <DEDUP_REMOVED lines=13> */
.L_x_119:
[----:B------:R0:W5:Y:S02]  /*1500*/  LDG.E R15, desc[UR14][R38.64] ;  /* 0x0000000e260f7981 */ /* 0x000164000c1e1900 */
.L_x_120:
[----:B------:R-:W-:Y:S05]  /*1510*/  BSYNC.RECONVERGENT B0 ;  /* 0x0000000000007941 */ /* 0x000fea0003800200 */
.L_x_118:
[----:B------:R-:W-:Y:S01]  /*1520*/  ISETP.GT.U32.AND P0, PT, R13, UR7, PT ;  /* 0x000000070d007c0c */ /* 0x000fe2000bf04070 */
[----:B------:R-:W-:Y:S03]  /*1530*/  BSSY.RECONVERGENT B0, `(.L_x_121) ;  /* 0x000000c000007945 */ /* 0x000fe60003800200 */
[----:B------:R-:W-:-:S13]  /*1540*/  ISETP.GT.AND.EX P0, PT, R42, UR6, PT, P0 ;  /* 0x000000062a007c0c */ /* 0x000fda000bf04300 */
[----:B------:R-:W-:Y:S05]  /*1550*/  @P0 BRA `(.L_x_122) ;  /* 0x0000000000240947 */ /* 0x000fea0003800000 */
[----:B------:R-:W-:Y:S02]  /*1560*/  IMAD R42, R42, UR10, RZ ;  /* 0x0000000a2a2a7c24 */ /* 0x000fe4000f8e02ff */
[----:B0-2---:R-:W-:Y:S02]  /*1570*/  IMAD.MOV.U32 R34, RZ, RZ, R6 ;  /* 0x000000ffff227224 */ /* 0x005fe400078e0006 */
[----:B------:R-:W-:Y:S02]  /*1580*/  IMAD.MOV.U32 R35, RZ, RZ, R9 ;  /* 0x000000ffff237224 */ /* 0x000fe400078e0009 */
[C---:B------:R-:W-:Y:S02]  /*1590*/  IMAD R33, R13.reuse, UR11, R42 ;  /* 0x0000000b0d217c24 */ /* 0x040fe4000f8e022a */
[----:B------:R-:W-:-:S05]  /*15a0*/  IMAD.WIDE.U32 R34, R13, UR10, R34 ;  /* 0x0000000a0d227c25 */ /* 0x000fca000f8e0022 */
[----:B------:R-:W-:Y:S02]  /*15b0*/  IADD3 R13, PT, PT, R35, R33, RZ ;  /* 0x00000021230d7210 */ /* 0x000fe40007ffe0ff */
[----:B------:R-:W-:-:S04]  /*15c0*/  LEA R36, P0, R34, UR12, 0x2 ;  /* 0x0000000c22247c11 */ /* 0x000fc8000f8010ff */
[----:B------:R-:W-:-:S05]  /*15d0*/  LEA.HI.X R37, R34, UR13, R13, 0x2, P0 ;  /* 0x0000000d22257c11 */ /* 0x000fca00080f140d */
[----:B-----5:R0:W-:Y:S04]  /*15e0*/  STG.E desc[UR14][R36.64], R15 ;  /* 0x0000000f24007986 */ /* 0x0201e8000c10190e */
.L_x_122:
[----:B------:R-:W-:Y:S05]  /*15f0*/  BSYNC.RECONVERGENT B0 ;  /* 0x0000000000007941 */ /* 0x000fea0003800200 */
.L_x_121:
[----:B------:R-:W-:-:S04]  /*1600*/  IADD3 R13, P0, PT, -R40, R43, RZ ;  /* 0x0000002b280d7210 */ /* 0x000fc80007f1e1ff */
[----:B0----5:R-:W-:Y:S02]  /*1610*/  IADD3.X R15, PT, PT, R41, -0x1, RZ, P0, !PT ;  /* 0xffffffff290f7810 */ /* 0x021fe400007fe4ff */
[----:B------:R-:W-:-:S04]  /*1620*/  ISETP.GT.U32.AND P0, PT, R13, -0x1, PT ;  /* 0xffffffff0d00780c */ /* 0x000fc80003f04070 */
[----:B------:R-:W-:-:S13]  /*1630*/  ISETP.GT.AND.EX P0, PT, R15, -0x1, PT, P0 ;  /* 0xffffffff0f00780c */ /* 0x000fda0003f04300 */
[----:B------:R-:W-:Y:S05]  /*1640*/  @P0 BRA `(.L_x_123) ;  /* 0xfffffff400840947 */ /* 0x000fea000383ffff */
.L_x_102:
[----:B---3--:R-:W3:Y:S02]  /*1650*/  LDCU.64 UR8, c[0x0][0x398] ;  /* 0x00007300ff0877ac */ /* 0x008ee40008000a00 */
[----:B---3--:R-:W-:Y:S02]  /*1660*/  UIADD3 UR17, UP0, UPT, UR8, -0x2, URZ ;  /* 0xfffffffe08117890 */ /* 0x008fe4000ff1e0ff */
[----:B--2---:R-:W-:Y:S02]  /*1670*/  UIADD3 UR13, UP1, UPT, UR8, -0x1, URZ ;  /* 0xffffffff080d7890 */ /* 0x004fe4000ff3e0ff */
[----:B------:R-:W-:Y:S02]  /*1680*/  UIADD3 UR8, UP2, UPT, UR8, -0x3, URZ ;  /* 0xfffffffd08087890 */ /* 0x000fe4000ff5e0ff */
[----:B------:R-:W-:Y:S02]  /*1690*/  UIADD3.X UR18, UPT, UPT, UR9, -0x1, URZ, UP0, !UPT ;  /* 0xffffffff09127890 */ /* 0x000fe400087fe4ff */
[----:B------:R-:W-:-:S02]  /*16a0*/  UIADD3.X UR16, UPT, UPT, UR9, -0x1, URZ, UP1, !UPT ;  /* 0xffffffff09107890 */ /* 0x000fc40008ffe4ff */
[----:B------:R-:W-:-:S12]  /*16b0*/  UIADD3.X UR9, UPT, UPT, UR9, -0x1, URZ, UP2, !UPT ;  /* 0xffffffff09097890 */ /* 0x000fd800097fe4ff */
.L_x_139:
[----:B------:R-:W2:Y:S01]  /*16c0*/  S2R R15, SR_TID.X ;  /* 0x00000000000f7919 */ /* 0x000ea20000002100 */
[----:B------:R-:W3:Y:S01]  /*16d0*/  LDC R9, c[0x0][0x404] ;  /* 0x00010100ff097b82 */ /* 0x000ee20000000800 */
[----:B------:R-:W-:Y:S01]  /*16e0*/  ISETP.LT.U32.AND P1, PT, R26, 0x1, PT ;  /* 0x000000011a00780c */ /* 0x000fe20003f21070 */
[----:B------:R-:W-:Y:S06]  /*16f0*/  BSSY.RECONVERGENT B0, `(.L_x_124) ;  /* 0x0000034000007945 */ /* 0x000fec0003800200 */
[----:B0----5:R-:W0:Y:S01]  /*1700*/  LDC R4, c[0x0][0x400] ;  /* 0x00010000ff047b82 */ /* 0x021e220000000800 */
        /* <DEDUP_REMOVED lines=19> */
[----:B------:R-:W-:Y:S02]  /*1840*/  @P1 IMAD.IADD R0, R3, 0x1, R5 ;  /* 0x0000000103001824 */ /* 0x000fe400078e0205 */
[----:B------:R-:W-:-:S03]  /*1850*/  IMAD.MOV.U32 R5, RZ, RZ, R9 ;  /* 0x000000ffff057224 */ /* 0x000fc600078e0009 */
[----:B------:R-:W-:-:S05]  /*1860*/  @P1 LEA.HI.X R7, R2, R31, R0, 0x3, P4 ;  /* 0x0000001f02071211 */ /* 0x000fca00020f1c00 */
[----:B------:R0:W5:Y:S01]  /*1870*/  @P1 LDG.E.64.CONSTANT R4, desc[UR14][R6.64] ;  /* 0x0000000e06041981 */ /* 0x000162000c1e9b00 */
[----:B------:R-:W-:-:S04]  /*1880*/  IADD3 R0, P5, PT, R12, -0x1, RZ ;  /* 0xffffffff0c007810 */ /* 0x000fc80007fbe0ff */
[----:B------:R-:W-:Y:S02]  /*1890*/  ISETP.GE.U32.AND P4, PT, R15, R0, PT ;  /* 0x000000000f00720c */ /* 0x000fe40003f86070 */
[----:B------:R-:W-:-:S04]  /*18a0*/  IADD3.X R0, PT, PT, R10, -0x1, RZ, P5, !PT ;  /* 0xffffffff0a007810 */ /* 0x000fc80002ffe4ff */
[----:B------:R-:W-:-:S13]  /*18b0*/  ISETP.GE.AND.EX P4, PT, R13, R0, PT, P4 ;  /* 0x000000000d00720c */ /* 0x000fda0003f86340 */
[----:B0-----:R-:W-:Y:S05]  /*18c0*/  @P4 BRA `(.L_x_125) ;  /* 0x0000000000584947 */ /* 0x001fea0003800000 */
[----:B-1----:R-:W0:Y:S01]  /*18d0*/  LDCU.64 UR4, c[0x0][0x400] ;  /* 0x00008000ff0477ac */ /* 0x002e220008000a00 */
[----:B------:R-:W-:Y:S01]  /*18e0*/  BSSY.RECONVERGENT B1, `(.L_x_126) ;  /* 0x0000011000017945 */ /* 0x000fe20003800200 */
[----:B0-----:R-:W-:Y:S02]  /*18f0*/  IMAD.U32 R2, RZ, RZ, UR4 ;  /* 0x00000004ff027e24 */ /* 0x001fe4000f8e00ff */
[----:B------:R-:W-:Y:S01]  /*1900*/  IMAD.U32 R3, RZ, RZ, UR5 ;  /* 0x00000005ff037e24 */ /* 0x000fe2000f8e00ff */
[----:B------:R-:W-:Y:S06]  /*1910*/  @!P1 BRA `(.L_x_127) ;  /* 0x0000000000349947 */ /* 0x000fec0003800000 */
[----:B------:R-:W0:Y:S01]  /*1920*/  LDCU.64 UR4, c[0x0][0x3f0] ;  /* 0x00007e00ff0477ac */ /* 0x000e220008000a00 */
[----:B------:R-:W-:Y:S01]  /*1930*/  IADD3 R7, P0, PT, R15, 0x2, RZ ;  /* 0x000000020f077810 */ /* 0x000fe20007f1e0ff */
[----:B------:R-:W1:Y:S04]  /*1940*/  LDCU.64 UR10, c[0x0][0x3a0] ;  /* 0x00007400ff0a77ac */ /* 0x000e680008000a00 */
[----:B------:R-:W-:-:S05]  /*1950*/  IMAD.X R2, RZ, RZ, R13, P0 ;  /* 0x000000ffff027224 */ /* 0x000fca00000e060d */
[--C-:B------:R-:W-:Y:S02]  /*1960*/  SHF.R.U32.HI R0, RZ, 0x1, R2.reuse ;  /* 0x00000001ff007819 */ /* 0x100fe40000011602 */
[----:B------:R-:W-:-:S03]  /*1970*/  SHF.R.U64 R7, R7, 0x1, R2 ;  /* 0x0000000107077819 */ /* 0x000fc60000001202 */
[----:B0-----:R-:W-:Y:S02]  /*1980*/  IMAD R0, R0, UR4, RZ ;  /* 0x0000000400007c24 */ /* 0x001fe4000f8e02ff */
[----:B------:R-:W-:-:S04]  /*1990*/  IMAD.WIDE.U32 R2, R7, UR4, R28 ;  /* 0x0000000407027c25 */ /* 0x000fc8000f8e001c */
[----:B------:R-:W-:Y:S01]  /*19a0*/  IMAD R7, R7, UR5, R0 ;  /* 0x0000000507077c24 */ /* 0x000fe2000f8e0200 */
[----:B-1----:R-:W-:-:S04]  /*19b0*/  LEA R6, P0, R2, UR10, 0x3 ;  /* 0x0000000a02067c11 */ /* 0x002fc8000f8018ff */
[----:B------:R-:W-:-:S04]  /*19c0*/  IADD3 R3, PT, PT, R3, R7, RZ ;  /* 0x0000000703037210 */ /* 0x000fc80007ffe0ff */
[----:B------:R-:W-:-:S05]  /*19d0*/  LEA.HI.X R7, R2, UR11, R3, 0x3, P0 ;  /* 0x0000000b02077c11 */ /* 0x000fca00080f1c03 */
[----:B------:R0:W5:Y:S02]  /*19e0*/  LDG.E.64.CONSTANT R2, desc[UR14][R6.64] ;  /* 0x0000000e06027981 */ /* 0x000164000c1e9b00 */
.L_x_127:
[----:B------:R-:W-:Y:S05]  /*19f0*/  BSYNC.RECONVERGENT B1 ;  /* 0x0000000000017941 */ /* 0x000fea0003800200 */
.L_x_126:
[----:B-----5:R-:W-:-:S04]  /*1a00*/  ISETP.NE.U32.AND P0, PT, R2, R4, PT ;  /* 0x000000040200720c */ /* 0x020fc80003f05070 */
[----:B------:R-:W-:-:S04]  /*1a10*/  ISETP.NE.AND.EX P0, PT, R3, R5, PT, P0 ;  /* 0x000000050300720c */ /* 0x000fc80003f05300 */
[----:B------:R-:W-:-:S13]  /*1a20*/  PLOP3.LUT P0, PT, P0, PT, PT, 0x8, 0x80 ;  /* 0x000000000080781c */ /* 0x000fda000070e170 */
.L_x_125:
[----:B-1----:R-:W-:Y:S05]  /*1a30*/  BSYNC.RECONVERGENT B0 ;  /* 0x0000000000007941 */ /* 0x002fea0003800200 */
.L_x_124:
[----:B------:R-:W1:Y:S02]  /*1a40*/  LDCU.64 UR4, c[0x0][0x398] ;  /* 0x00007300ff0477ac */ /* 0x000e640008000a00 */
[----:B-1----:R-:W-:-:S04]  /*1a50*/  UISETP.GE.U32.AND UP0, UPT, UR4, 0x2, UPT ;  /* 0x000000020400788c */ /* 0x002fc8000bf06070 */
[----:B------:R-:W-:-:S09]  /*1a60*/  UISETP.GE.AND.EX UP0, UPT, UR5, URZ, UPT, UP0 ;  /* 0x000000ff0500728c */ /* 0x000fd2000bf06300 */
[----:B------:R-:W-:Y:S05]  /*1a70*/  BRA.U !UP0, `(.L_x_128) ;  /* 0x0000001508347547 */ /* 0x000fea000b800000 */
[----:B------:R-:W1:Y:S01]  /*1a80*/  LDC.64 R2, c[0x0][0x3e0] ;  /* 0x0000f800ff027b82 */ /* 0x000e620000000a00 */
        /* <DEDUP_REMOVED lines=9> */
[C---:B-1----:R-:W-:Y:S01]  /*1b20*/  SHF.L.U64.HI R47, R2.reuse, 0x1, R3 ;  /* 0x00000001022f7819 */ /* 0x042fe20000010203 */
[----:B------:R-:W-:Y:S02]  /*1b30*/  IMAD.SHL.U32 R46, R2, 0x2, RZ ;  /* 0x00000002022e7824 */ /* 0x000fe400078e00ff */
[-C--:B------:R-:W-:Y:S02]  /*1b40*/  IMAD R0, R13, R2.reuse, RZ ;  /* 0x000000020d007224 */ /* 0x080fe400078e02ff */
[----:B------:R-:W-:-:S04]  /*1b50*/  IMAD.WIDE.U32 R46, R15, R2, R46 ;  /* 0x000000020f2e7225 */ /* 0x000fc800078e002e */
[----:B------:R-:W-:Y:S01]  /*1b60*/  IMAD R35, R15, R3, R0 ;  /* 0x000000030f237224 */ /* 0x000fe200078e0200 */
[----:B------:R-:W-:Y:S06]  /*1b70*/  BRA.U !UP0, `(.L_x_129) ;  /* 0x0000000508d47547 */ /* 0x000fec000b800000 */
[----:B------:R-:W-:Y:S01]  /*1b80*/  IADD3 R0, P5, PT, R16, -0x1, RZ ;  /* 0xffffffff10007810 */ /* 0x000fe20007fbe0ff */
[----:B0-----:R-:W-:Y:S01]  /*1b90*/  IMAD.U32 R7, RZ, RZ, UR18 ;  /* 0x00000012ff077e24 */ /* 0x001fe2000f8e00ff */
        /* <DEDUP_REMOVED lines=9> */
[----:B------:R-:W4:Y:S01]  /*1c30*/  LDCU.64 UR4, c[0x0][0x380] ;  /* 0x00007000ff0477ac */ /* 0x000f220008000a00 */
[----:B------:R-:W-:Y:S01]  /*1c40*/  IMAD.MOV.U32 R32, RZ, RZ, R20 ;  /* 0x000000ffff207224 */ /* 0x000fe200078e0014 */
[----:B------:R-:W-:Y:S01]  /*1c50*/  ISETP.GE.U32.AND P2, PT, R15, R12, PT ;  /* 0x0000000c0f00720c */ /* 0x000fe20003f46070 */
[----:B------:R-:W-:Y:S01]  /*1c60*/  IMAD.MOV.U32 R33, RZ, RZ, R25 ;  /* 0x000000ffff217224 */ /* 0x000fe200078e0019 */
[----:B------:R-:W1:Y:S01]  /*1c70*/  LDCU.64 UR10, c[0x0][0x3c8] ;  /* 0x00007900ff0a77ac */ /* 0x000e620008000a00 */
[----:B------:R-:W-:Y:S01]  /*1c80*/  IMAD.IADD R34, R47, 0x1, R35 ;  /* 0x000000012f227824 */ /* 0x000fe200078e0223 */
[----:B------:R-:W-:Y:S01]  /*1c90*/  ISETP.GE.AND.EX P2, PT, R13, R10, PT, P2 ;  /* 0x0000000a0d00720c */ /* 0x000fe20003f46320 */
[----:B------:R-:W-:-:S04]  /*1ca0*/  IMAD.WIDE.U32 R30, R15, R2, R32 ;  /* 0x000000020f1e7225 */ /* 0x000fc800078e0020 */
[----:B------:R-:W-:Y:S02]  /*1cb0*/  IMAD.IADD R31, R35, 0x1, R31 ;  /* 0x00000001231f7824 */ /* 0x000fe400078e021f */
[C---:B0-----:R-:W-:Y:S02]  /*1cc0*/  IMAD R0, R6.reuse, UR16, RZ ;  /* 0x0000001006007c24 */ /* 0x041fe4000f8e02ff */
[----:B------:R-:W-:-:S04]  /*1cd0*/  IMAD.WIDE.U32 R36, R6, UR13, R30 ;  /* 0x0000000d06247c25 */ /* 0x000fc8000f8e001e */
[----:B------:R-:W-:Y:S01]  /*1ce0*/  IMAD R9, R7, UR13, R0 ;  /* 0x0000000d07097c24 */ /* 0x000fe2000f8e0200 */
[----:B----4-:R-:W-:Y:S01]  /*1cf0*/  LEA R38, P4, R36, UR4, 0x2 ;  /* 0x0000000424267c11 */ /* 0x010fe2000f8810ff */
[----:B------:R-:W-:-:S03]  /*1d00*/  @!P0 IMAD.WIDE.U32 R32, R6, UR13, R32 ;  /* 0x0000000d06208c25 */ /* 0x000fc6000f8e0020 */
[----:B------:R-:W-:Y:S01]  /*1d10*/  IADD3 R11, PT, PT, R37, R9, RZ ;  /* 0x00000009250b7210 */ /* 0x000fe20007ffe0ff */
[----:B------:R-:W-:-:S03]  /*1d20*/  IMAD.MOV.U32 R0, RZ, RZ, -0x800000 ;  /* 0xff800000ff007424 */ /* 0x000fc600078e00ff */
[----:B------:R-:W-:Y:S02]  /*1d30*/  LEA.HI.X R39, R36, UR5, R11, 0x2, P4 ;  /* 0x0000000524277c11 */ /* 0x000fe4000a0f140b */
[----:B------:R-:W-:Y:S02]  /*1d40*/  @!P2 LEA R36, P4, R2, R38, 0x2 ;  /* 0x000000260224a211 */ /* 0x000fe400078810ff */
[----:B------:R-:W-:Y:S02]  /*1d50*/  @!P0 IADD3 R11, P5, PT, R46, R32, RZ ;  /* 0x000000202e0b8210 */ /* 0x000fe40007fbe0ff */
[----:B------:R-:W-:Y:S02]  /*1d60*/  @!P2 LEA.HI.X R37, R2, R39, R3, 0x2, P4 ;  /* 0x000000270225a211 */ /* 0x000fe400020f1403 */
[----:B------:R-:W-:Y:S01]  /*1d70*/  @!P0 IADD3.X R34, PT, PT, R34, R9, R33, P5, !PT ;  /* 0x0000000922228210 */ /* 0x000fe20002ffe421 */
[----:B------:R-:W2:Y:S01]  /*1d80*/  LDG.E R3, desc[UR14][R38.64] ;  /* 0x0000000e26037981 */ /* 0x000ea2000c1e1900 */
[----:B------:R-:W-:-:S03]  /*1d90*/  @!P0 LEA R32, P4, R11, UR4, 0x2 ;  /* 0x000000040b208c11 */ /* 0x000fc6000f8810ff */
[----:B------:R0:W3:Y:S01]  /*1da0*/  @!P2 LDG.E R0, desc[UR14][R36.64] ;  /* 0x0000000e2400a981 */ /* 0x0000e2000c1e1900 */
[----:B------:R-:W-:Y:S01]  /*1db0*/  @!P0 LEA.HI.X R33, R11, UR5, R34, 0x2, P4 ;  /* 0x000000050b218c11 */ /* 0x000fe2000a0f1422 */
[----:B------:R-:W-:Y:S02]  /*1dc0*/  IMAD.MOV.U32 R11, RZ, RZ, -0x800000 ;  /* 0xff800000ff0b7424 */ /* 0x000fe400078e00ff */
[----:B0-----:R-:W-:Y:S02]  /*1dd0*/  @!P0 IMAD.MOV.U32 R36, RZ, RZ, R32 ;  /* 0x000000ffff248224 */ /* 0x001fe400078e0020 */
[----:B------:R-:W-:Y:S02]  /*1de0*/  @!P0 IMAD.MOV.U32 R37, RZ, RZ, R33 ;  /* 0x000000ffff258224 */ /* 0x000fe400078e0021 */
[----:B------:R-:W0:Y:S03]  /*1df0*/  LDC.64 R32, c[0x0][0x3b8] ;  /* 0x0000ee00ff207b82 */ /* 0x000e260000000a00 */
[----:B------:R4:W3:Y:S01]  /*1e00*/  @!P0 LDG.E R11, desc[UR14][R36.64] ;  /* 0x0000000e240b8981 */ /* 0x0008e2000c1e1900 */
[----:B-1---5:R-:W-:-:S04]  /*1e10*/  IMAD R41, R5, UR10, RZ ;  /* 0x0000000a05297c24 */ /* 0x022fc8000f8e02ff */
[C---:B------:R-:W-:Y:S02]  /*1e20*/  IMAD R41, R4.reuse, UR11, R41 ;  /* 0x0000000b04297c24 */ /* 0x040fe4000f8e0229 */
[----:B----4-:R-:W-:Y:S02]  /*1e30*/  IMAD.MOV.U32 R36, RZ, RZ, R18 ;  /* 0x000000ffff247224 */ /* 0x010fe400078e0012 */
[----:B------:R-:W-:Y:S02]  /*1e40*/  IMAD.MOV.U32 R37, RZ, RZ, R23 ;  /* 0x000000ffff257224 */ /* 0x000fe400078e0017 */
[----:B------:R-:W-:Y:S01]  /*1e50*/  IMAD.WIDE.U32 R38, R4, UR10, R36 ;  /* 0x0000000a04267c25 */ /* 0x000fe2000f8e0024 */
[----:B------:R-:W1:Y:S04]  /*1e60*/  LDCU.64 UR10, c[0x0][0x388] ;  /* 0x00007100ff0a77ac */ /* 0x000e680008000a00 */
[----:B------:R-:W-:Y:S01]  /*1e70*/  IADD3 R39, PT, PT, R39, R41, RZ ;  /* 0x0000002927277210 */ /* 0x000fe20007ffe0ff */
[----:B0-----:R-:W-:-:S04]  /*1e80*/  IMAD R34, R32, UR18, RZ ;  /* 0x0000001220227c24 */ /* 0x001fc8000f8e02ff */
[----:B------:R-:W-:Y:S02]  /*1e90*/  IMAD R37, R33, UR17, R34 ;  /* 0x0000001121257c24 */ /* 0x000fe4000f8e0222 */
[----:B------:R-:W-:-:S04]  /*1ea0*/  IMAD.WIDE.U32 R32, R32, UR17, R38 ;  /* 0x0000001120207c25 */ /* 0x000fc8000f8e0026 */
[----:B------:R-:W-:Y:S01]  /*1eb0*/  IMAD.IADD R33, R33, 0x1, R37 ;  /* 0x0000000121217824 */ /* 0x000fe200078e0225 */
[----:B-1----:R-:W-:-:S04]  /*1ec0*/  LEA R36, P4, R32, UR10, 0x2 ;  /* 0x0000000a20247c11 */ /* 0x002fc8000f8810ff */
[----:B------:R-:W-:-:S05]  /*1ed0*/  LEA.HI.X R37, R32, UR11, R33, 0x2, P4 ;  /* 0x0000000b20257c11 */ /* 0x000fca000a0f1421 */
[----:B------:R-:W4:Y:S01]  /*1ee0*/  LDG.E R36, desc[UR14][R36.64] ;  /* 0x0000000e24247981 */ /* 0x000f22000c1e1900 */
[----:B--2---:R-:W-:Y:S01]  /*1ef0*/  IMAD.MOV.U32 R32, RZ, RZ, R3 ;  /* 0x000000ffff207224 */ /* 0x004fe200078e0003 */
[----:B---3--:R-:W-:-:S04]  /*1f00*/  @!P2 FSETP.GT.FTZ.AND P4, PT, R0, R3, PT ;  /* 0x000000030000a20b */ /* 0x008fc80003f94000 */
[----:B------:R-:W-:-:S04]  /*1f10*/  @!P2 FSEL R32, R0, R3, P4 ;  /* 0x000000030020a208 */ /* 0x000fc80002000000 */
[----:B------:R-:W-:-:S04]  /*1f20*/  @!P0 FSETP.GT.FTZ.AND P2, PT, R11, R32, PT ;  /* 0x000000200b00820b */ /* 0x000fc80003f54000 */
[----:B------:R-:W-:-:S04]  /*1f30*/  @!P0 FSEL R32, R11, R32, P2 ;  /* 0x000000200b208208 */ /* 0x000fc80001000000 */
[----:B------:R-:W-:-:S04]  /*1f40*/  FSETP.NEU.FTZ.AND P2, PT, R32, -INF , PT ;  /* 0xff8000002000780b */ /* 0x000fc80003f5d000 */
[----:B------:R-:W-:Y:S02]  /*1f50*/  FSEL R32, R32, RZ, P2 ;  /* 0x000000ff20207208 */ /* 0x000fe40001000000 */
[----:B------:R-:W-:-:S03]  /*1f60*/  IADD3 R38, P2, PT, RZ, -R6, RZ ;  /* 0x80000006ff267210 */ /* 0x000fc60007f5e0ff */
[----:B------:R-:W-:Y:S01]  /*1f70*/  FADD.FTZ R3, R3, -R32 ;  /* 0x8000002003037221 */ /* 0x000fe20000010000 */
[C---:B------:R-:W-:Y:S01]  /*1f80*/  FADD.FTZ R0, -R32.reuse, R0 ;  /* 0x0000000020007221 */ /* 0x040fe20000010100 */
[----:B------:R-:W-:Y:S01]  /*1f90*/  FADD.FTZ R11, -R32, R11 ;  /* 0x0000000b200b7221 */ /* 0x000fe20000010100 */
[----:B------:R-:W-:Y:S02]  /*1fa0*/  IMAD.X R39, RZ, RZ, ~R7, P2 ;  /* 0x000000ffff277224 */ /* 0x000fe400010e0e07 */
[----:B------:R-:W-:Y:S01]  /*1fb0*/  FMUL.FTZ R3, R3, 1.4426950216293334961 ;  /* 0x3fb8aa3b03037820 */ /* 0x000fe20000410000 */
[----:B------:R-:W-:Y:S01]  /*1fc0*/  FMUL.FTZ R0, R0, 1.4426950216293334961 ;  /* 0x3fb8aa3b00007820 */ /* 0x000fe20000410000 */
[----:B------:R-:W-:Y:S01]  /*1fd0*/  FMUL.FTZ R33, R11, 1.4426950216293334961 ;  /* 0x3fb8aa3b0b217820 */ /* 0x000fe20000410000 */
[----:B------:R-:W-:-:S03]  /*1fe0*/  IMAD.WIDE.U32 R38, R6, UR13, R38 ;  /* 0x0000000d06267c25 */ /* 0x000fc6000f8e0026 */
[----:B------:R-:W-:Y:S01]  /*1ff0*/  MUFU.EX2 R3, R3 ;  /* 0x0000000300037308 */ /* 0x000fe20000000800 */
[----:B------:R-:W-:-:S03]  /*2000*/  IADD3 R30, P2, PT, R30, R38, RZ ;  /* 0x000000261e1e7210 */ /* 0x000fc60007f5e0ff */
[----:B------:R-:W0:Y:S01]  /*2010*/  MUFU.EX2 R0, R0 ;  /* 0x0000000000007308 */ /* 0x000e220000000800 */
[----:B------:R-:W-:-:S03]  /*2020*/  IADD3.X R9, PT, PT, R31, R9, R39, P2, !PT ;  /* 0x000000091f097210 */ /* 0x000fc600017fe427 */
[----:B------:R-:W1:Y:S01]  /*2030*/  MUFU.EX2 R34, R33 ;  /* 0x0000002100227308 */ /* 0x000e620000000800 */
[----:B------:R-:W-:-:S04]  /*2040*/  LEA R6, P2, R30, UR4, 0x2 ;  /* 0x000000041e067c11 */ /* 0x000fc8000f8410ff */
[----:B------:R-:W-:Y:S01]  /*2050*/  LEA.HI.X R7, R30, UR5, R9, 0x2, P2 ;  /* 0x000000051e077c11 */ /* 0x000fe200090f1409 */
[----:B------:R-:W-:Y:S02]  /*2060*/  IMAD.U32 R9, RZ, RZ, UR9 ;  /* 0x00000009ff097e24 */ /* 0x000fe4000f8e00ff */
[----:B0-----:R-:W-:-:S04]  /*2070*/  FADD.FTZ R11, R3, R0 ;  /* 0x00000000030b7221 */ /* 0x001fc80000010000 */
[----:B-1----:R-:W-:-:S04]  /*2080*/  FADD.FTZ R34, R11, R34 ;  /* 0x000000220b227221 */ /* 0x002fc80000010000 */
[----:B------:R-:W0:Y:S02]  /*2090*/  MUFU.LG2 R11, R34 ;  /* 0x00000022000b7308 */ /* 0x000e240000000c00 */
[----:B0-----:R-:W-:-:S04]  /*20a0*/  FFMA.FTZ R11, R11, 0.69314718246459960938, R32 ;  /* 0x3f3172180b0b7823 */ /* 0x001fc80000010020 */
[----:B----4-:R-:W-:Y:S01]  /*20b0*/  FADD.FTZ R3, R11, R36 ;  /* 0x000000240b037221 */ /* 0x010fe20000010000 */
[----:B------:R-:W-:-:S04]  /*20c0*/  IMAD.U32 R11, RZ, RZ, UR8 ;  /* 0x00000008ff0b7e24 */ /* 0x000fc8000f8e00ff */
[----:B------:R0:W-:Y:S01]  /*20d0*/  STG.E desc[UR14][R6.64], R3 ;  /* 0x0000000306007986 */ /* 0x0001e2000c10190e */
[----:B------:R-:W-:Y:S05]  /*20e0*/  BRA `(.L_x_131) ;  /* 0x0000000000747947 */ /* 0x000fea0003800000 */
.L_x_130:
[----:B------:R-:W-:Y:S01]  /*20f0*/  IMAD.U32 R3, RZ, RZ, UR18 ;  /* 0x00000012ff037e24 */ /* 0x000fe2000f8e00ff */
[----:B------:R-:W-:Y:S01]  /*2100*/  ISETP.GT.U32.AND P2, PT, R16, UR17, PT ;  /* 0x0000001110007c0c */ /* 0x000fe2000bf44070 */
[----:B------:R-:W-:Y:S01]  /*2110*/  IMAD.U32 R11, RZ, RZ, UR8 ;  /* 0x00000008ff0b7e24 */ /* 0x000fe2000f8e00ff */
[----:B------:R-:W-:Y:S02]  /*2120*/  ISETP.LE.U32.AND P4, PT, R15, R12, PT ;  /* 0x0000000c0f00720c */ /* 0x000fe40003f83070 */
[----:B------:R-:W-:Y:S02]  /*2130*/  ISETP.LT.AND.EX P2, PT, R3, R17, !P1, P2 ;  /* 0x000000110300720c */ /* 0x000fe40004f41320 */
[----:B------:R-:W-:Y:S02]  /*2140*/  ISETP.GT.U32.AND P5, PT, R15, UR7, PT ;  /* 0x000000070f007c0c */ /* 0x000fe4000bfa4070 */
[----:B------:R-:W-:Y:S02]  /*2150*/  ISETP.LE.AND.EX P2, PT, R13, R10, P2, P4 ;  /* 0x0000000a0d00720c */ /* 0x000fe40001743340 */
[----:B------:R-:W-:-:S02]  /*2160*/  MOV R9, UR9 ;  /* 0x0000000900097c02 */ /* 0x000fc40008000f00 */
[----:B------:R-:W-:-:S13]  /*2170*/  ISETP.GT.OR.EX P2, PT, R13, UR6, P2, P5 ;  /* 0x000000060d007c0c */ /* 0x000fda0009744750 */
[----:B------:R-:W-:Y:S05]  /*2180*/  @P2 BRA `(.L_x_131) ;  /* 0x00000000004c2947 */ /* 0x000fea0003800000 */
[----:B------:R-:W0:Y:S01]  /*2190*/  LDCU.64 UR10, c[0x0][0x3d8] ;  /* 0x00007b00ff0a77ac */ /* 0x000e220008000a00 */
[----:B------:R-:W-:Y:S02]  /*21a0*/  IMAD.MOV.U32 R6, RZ, RZ, R20 ;  /* 0x000000ffff067224 */ /* 0x000fe400078e0014 */
[----:B------:R-:W-:Y:S01]  /*21b0*/  IMAD.MOV.U32 R7, RZ, RZ, R25 ;  /* 0x000000ffff077224 */ /* 0x000fe200078e0019 */
[----:B------:R-:W1:Y:S01]  /*21c0*/  LDCU.64 UR20, c[0x0][0x380] ;  /* 0x00007000ff1477ac */ /* 0x000e620008000a00 */
[----:B------:R-:W-:Y:S02]  /*21d0*/  IMAD.MOV.U32 R3, RZ, RZ, -0x800000 ;  /* 0xff800000ff037424 */ /* 0x000fe400078e00ff */
[----:B------:R-:W-:-:S04]  /*21e0*/  IMAD.WIDE.U32 R6, R15, R2, R6 ;  /* 0x000000020f067225 */ /* 0x000fc800078e0006 */
[----:B------:R-:W-:Y:S02]  /*21f0*/  IMAD.U32 R11, RZ, RZ, UR8 ;  /* 0x00000008ff0b7e24 */ /* 0x000fe4000f8e00ff */
        /* <DEDUP_REMOVED lines=10> */
[----:B------:R-:W-:-:S05]  /*22a0*/  LEA.HI.X R7, R0, UR21, R7, 0x2, P2 ;  /* 0x0000001500077c11 */ /* 0x000fca00090f1407 */
[----:B------:R1:W-:Y:S04]  /*22b0*/  STG.E desc[UR14][R6.64], R3 ;  /* 0x0000000306007986 */ /* 0x0003e8000c10190e */
.L_x_131:
[----:B------:R-:W-:Y:S05]  /*22c0*/  BSYNC.RECONVERGENT B0 ;  /* 0x0000000000007941 */ /* 0x000fea0003800200 */
.L_x_129:
[----:B------:R-:W-:-:S04]  /*22d0*/  UISETP.NE.U32.AND UP0, UPT, UR17, URZ, UPT ;  /* 0x000000ff1100728c */ /* 0x000fc8000bf05070 */
[----:B------:R-:W-:-:S09]  /*22e0*/  UISETP.NE.AND.EX UP0, UPT, UR18, URZ, UPT, UP0 ;  /* 0x000000ff1200728c */ /* 0x000fd2000bf05300 */
[----:B------:R-:W-:Y:S05]  /*22f0*/  BRA.U !UP0, `(.L_x_128) ;  /* 0x0000000d08147547 */ /* 0x000fea000b800000 */
[----:B------:R-:W2:Y:S01]  /*2300*/  LDCU.64 UR10, c[0x0][0x3c8] ;  /* 0x00007900ff0a77ac */ /* 0x000ea20008000a00 */
[----:B------:R-:W3:Y:S01]  /*2310*/  LDC.64 R30, c[0x0][0x3d8] ;  /* 0x0000f600ff1e7b82 */ /* 0x000ee20000000a00 */
[----:B------:R-:W-:Y:S01]  /*2320*/  IMAD.MOV.U32 R36, RZ, RZ, R20 ;  /* 0x000000ffff247224 */ /* 0x000fe200078e0014 */
[----:B------:R-:W-:Y:S01]  /*2330*/  IADD3 R34, P2, PT, R11, -0x1, RZ ;  /* 0xffffffff0b227810 */ /* 0x000fe20007f5e0ff */
[----:B------:R-:W0:Y:S01]  /*2340*/  LDCU.64 UR4, c[0x0][0x3d8] ;  /* 0x00007b00ff0477ac */ /* 0x000e220008000a00 */
[----:B------:R-:W-:Y:S01]  /*2350*/  IMAD.MOV.U32 R37, RZ, RZ, R25 ;  /* 0x000000ffff257224 */ /* 0x000fe200078e0019 */
[----:B------:R-:W-:Y:S02]  /*2360*/  IADD3 R47, PT, PT, R35, R47, RZ ;  /* 0x0000002f232f7210 */ /* 0x000fe40007ffe0ff */
[----:B------:R-:W-:Y:S01]  /*2370*/  IADD3.X R49, PT, PT, R9, -0x1, RZ, P2, !PT ;  /* 0xffffffff09317810 */ /* 0x000fe200017fe4ff */
[----:B------:R-:W0:Y:S01]  /*2380*/  LDC.64 R32, c[0x0][0x3b8] ;  /* 0x0000ee00ff207b82 */ /* 0x000e220000000a00 */
[----:B--2--5:R-:W-:-:S04]  /*2390*/  IMAD R5, R5, UR10, RZ ;  /* 0x0000000a05057c24 */ /* 0x024fc8000f8e02ff */
[C---:B----4-:R-:W-:Y:S02]  /*23a0*/  IMAD R39, R4.reuse, UR11, R5 ;  /* 0x0000000b04277c24 */ /* 0x050fe4000f8e0205 */
[----:B------:R-:W-:Y:S01]  /*23b0*/  IMAD.WIDE.U32 R4, R4, UR10, RZ ;  /* 0x0000000a04047c25 */ /* 0x000fe2000f8e00ff */
[----:B------:R-:W2:Y:S03]  /*23c0*/  LDCU.64 UR10, c[0x0][0x380] ;  /* 0x00007000ff0a77ac */ /* 0x000ea60008000a00 */
[----:B------:R-:W-:Y:S02]  /*23d0*/  IMAD.IADD R39, R39, 0x1, R5 ;  /* 0x0000000127277824 */ /* 0x000fe400078e0205 */
[-C--:B---3--:R-:W-:Y:S02]  /*23e0*/  IMAD R0, R9, R30.reuse, RZ ;  /* 0x0000001e09007224 */ /* 0x088fe400078e02ff */
[C---:B------:R-:W-:Y:S01]  /*23f0*/  IMAD.SHL.U32 R41, R4.reuse, 0x4, RZ ;  /* 0x0000000404297824 */ /* 0x040fe200078e00ff */
[----:B------:R-:W-:Y:S01]  /*2400*/  SHF.L.U64.HI R39, R4, 0x2, R39 ;  /* 0x0000000204277819 */ /* 0x000fe20000010227 */
[----:B01----:R-:W-:-:S04]  /*2410*/  IMAD.WIDE.U32 R6, R11, R30, R36 ;  /* 0x0000001e0b067225 */ /* 0x003fc800078e0024 */
[----:B------:R-:W-:Y:S01]  /*2420*/  IMAD.WIDE.U32 R4, R11, R30, UR4 ;  /* 0x000000040b047e25 */ /* 0x000fe2000f8e001e */
[----:B------:R-:W0:Y:S01]  /*2430*/  LDCU.64 UR4, c[0x0][0x388] ;  /* 0x00007100ff0477ac */ /* 0x000e220008000a00 */
[----:B------:R-:W-:Y:S02]  /*2440*/  IADD3 R44, P2, PT, R6, R46, RZ ;  /* 0x0000002e062c7210 */ /* 0x000fe40007f5e0ff */
[----:B------:R-:W-:Y:S01]  /*2450*/  IMAD.WIDE.U32 R36, R15, R2, R36 ;  /* 0x000000020f247225 */ /* 0x000fe200078e0024 */
[----:B------:R-:W-:-:S03]  /*2460*/  IADD3 R46, P5, P6, R4, R20, R46 ;  /* 0x00000014042e7210 */ /* 0x000fc60007ebe02e */
[----:B------:R-:W-:Y:S01]  /*2470*/  IMAD R51, R11, R31, R0 ;  /* 0x0000001f0b337224 */ /* 0x000fe200078e0200 */
[----:B------:R-:W-:Y:S01]  /*2480*/  IADD3 R42, P4, PT, R4, R36, RZ ;  /* 0x00000024042a7210 */ /* 0x000fe20007f9e0ff */
[----:B------:R-:W-:Y:S02]  /*2490*/  IMAD.IADD R37, R35, 0x1, R37 ;  /* 0x0000000123257824 */ /* 0x000fe400078e0225 */
[----:B------:R-:W-:Y:S02]  /*24a0*/  IMAD.IADD R7, R7, 0x1, R51 ;  /* 0x0000000107077824 */ /* 0x000fe400078e0233 */
[----:B------:R-:W-:Y:S02]  /*24b0*/  IMAD.IADD R51, R51, 0x1, R5 ;  /* 0x0000000133337824 */ /* 0x000fe400078e0205 */
[-C--:B------:R-:W-:Y:S02]  /*24c0*/  IMAD R0, R49, R30.reuse, RZ ;  /* 0x0000001e31007224 */ /* 0x080fe400078e02ff */
[----:B------:R-:W-:-:S04]  /*24d0*/  IMAD.WIDE.U32 R4, R34, R30, R36 ;  /* 0x0000001e22047225 */ /* 0x000fc800078e0024 */
[----:B------:R-:W-:Y:S01]  /*24e0*/  IMAD.X R43, R51, 0x1, R37, P4 ;  /* 0x00000001332b7824 */ /* 0x000fe200020e0625 */
[----:B------:R-:W-:Y:S01]  /*24f0*/  SHF.L.U64.HI R37, R32, 0x2, R33 ;  /* 0x0000000220257819 */ /* 0x000fe20000010221 */
[----:B------:R-:W-:Y:S01]  /*2500*/  IMAD R53, R34, R31, R0 ;  /* 0x0000001f22357224 */ /* 0x000fe200078e0200 */
[----:B------:R-:W-:Y:S01]  /*2510*/  SHF.L.U64.HI R31, R30, 0x3, R31 ;  /* 0x000000031e1f7819 */ /* 0x000fe2000001021f */
[----:B------:R-:W-:Y:S01]  /*2520*/  IMAD.X R45, R47, 0x1, R7, P2 ;  /* 0x000000012f2d7824 */ /* 0x000fe200010e0607 */
[----:B------:R-:W-:Y:S01]  /*2530*/  IADD3.X R47, PT, PT, R51, R25, R47, P5, P6 ;  /* 0x00000019332f7210 */ /* 0x000fe20002fec42f */
[----:B------:R-:W-:Y:S01]  /*2540*/  IMAD.WIDE.U32 R2, R15, R2, R6 ;  /* 0x000000020f027225 */ /* 0x000fe200078e0006 */
[----:B------:R-:W-:Y:S02]  /*2550*/  IADD3 RZ, P2, PT, R16, -0x1, RZ ;  /* 0xffffffff10ff7810 */ /* 0x000fe40007f5e0ff */
[----:B------:R-:W-:Y:S01]  /*2560*/  IADD3 R7, PT, PT, R5, R53, RZ ;  /* 0x0000003505077210 */ /* 0x000fe20007ffe0ff */
[----:B------:R-:W-:Y:S01]  /*2570*/  IMAD.SHL.U32 R36, R32, 0x4, RZ ;  /* 0x0000000420247824 */ /* 0x000fe200078e00ff */
[----:B------:R-:W-:Y:S01]  /*2580*/  SHF.L.U64.HI R43, R42, 0x2, R43 ;  /* 0x000000022a2b7819 */ /* 0x000fe2000001022b */
[CC--:B------:R-:W-:Y:S01]  /*2590*/  IMAD R0, R37.reuse, R34.reuse, RZ ;  /* 0x0000002225007224 */ /* 0x0c0fe200078e02ff */
[----:B------:R-:W-:Y:S01]  /*25a0*/  SHF.L.U64.HI R7, R4, 0x2, R7 ;  /* 0x0000000204077819 */ /* 0x000fe20000010207 */
[----:B------:R-:W-:Y:S01]  /*25b0*/  IMAD R51, R37, R11, RZ ;  /* 0x0000000b25337224 */ /* 0x000fe200078e02ff */
[----:B------:R-:W-:Y:S01]  /*25c0*/  SHF.L.U64.HI R45, R44, 0x2, R45 ;  /* 0x000000022c2d7819 */ /* 0x000fe2000001022d */
[----:B------:R-:W-:Y:S01]  /*25d0*/  IMAD.IADD R5, R35, 0x1, R3 ;  /* 0x0000000123057824 */ /* 0x000fe200078e0203 */
[----:B------:R-:W-:Y:S01]  /*25e0*/  SHF.L.U64.HI R47, R46, 0x2, R47 ;  /* 0x000000022e2f7819 */ /* 0x000fe2000001022f */
[C---:B------:R-:W-:Y:S01]  /*25f0*/  IMAD R49, R36.reuse, R49, R0 ;  /* 0x0000003124317224 */ /* 0x040fe200078e0200 */
[----:B------:R-:W-:Y:S01]  /*2600*/  IADD3.X R0, PT, PT, R17, -0x1, RZ, P2, !PT ;  /* 0xffffffff11007810 */ /* 0x000fe200017fe4ff */
[----:B0-----:R-:W-:Y:S01]  /*2610*/  IMAD.WIDE.U32 R34, R36, R34, UR4 ;  /* 0x0000000424227e25 */ /* 0x001fe2000f8e0022 */
[----:B------:R-:W-:-:S02]  /*2620*/  LEA R41, P2, R18, R41, 0x2 ;  /* 0x0000002912297211 */ /* 0x000fc400078410ff */
[----:B------:R-:W-:Y:S01]  /*2630*/  SHF.L.U64.HI R5, R2, 0x2, R5 ;  /* 0x0000000202057819 */ /* 0x000fe20000010205 */
[----:B------:R-:W-:Y:S01]  /*2640*/  IMAD R51, R36, R9, R51 ;  /* 0x0000000924337224 */ /* 0x000fe200078e0233 */
[----:B------:R-:W-:Y:S01]  /*2650*/  SHF.L.U64.HI R33, R32, 0x3, R33 ;  /* 0x0000000320217819 */ /* 0x000fe20000010221 */
[----:B------:R-:W-:Y:S01]  /*2660*/  IMAD.WIDE.U32 R36, R36, R11, UR4 ;  /* 0x0000000424247e25 */ /* 0x000fe2000f8e000b */
[----:B------:R-:W-:Y:S02]  /*2670*/  SHF.L.U32 R44, R44, 0x2, RZ ;  /* 0x000000022c2c7819 */ /* 0x000fe400000006ff */
[----:B------:R-:W-:Y:S01]  /*2680*/  LEA.HI.X R50, R18, R39, R23, 0x2, P2 ;  /* 0x0000002712327211 */ /* 0x000fe200010f1417 */
[----:B------:R-:W-:Y:S02]  /*2690*/  IMAD.SHL.U32 R6, R4, 0x4, RZ ;  /* 0x0000000404067824 */ /* 0x000fe400078e00ff */
[----:B------:R-:W-:Y:S02]  /*26a0*/  IMAD.SHL.U32 R4, R2, 0x4, RZ ;  /* 0x0000000402047824 */ /* 0x000fe400078e00ff */
[----:B------:R-:W-:-:S02]  /*26b0*/  IMAD.IADD R48, R35, 0x1, R49 ;  /* 0x0000000123307824 */ /* 0x000fc400078e0231 */
[----:B--2---:R-:W-:Y:S02]  /*26c0*/  IMAD.U32 R3, RZ, RZ, UR10 ;  /* 0x0000000aff037e24 */ /* 0x004fe4000f8e00ff */
[----:B------:R-:W-:Y:S02]  /*26d0*/  IMAD.U32 R2, RZ, RZ, UR11 ;  /* 0x0000000bff027e24 */ /* 0x000fe4000f8e00ff */
[----:B------:R-:W-:Y:S02]  /*26e0*/  IMAD.SHL.U32 R42, R42, 0x4, RZ ;  /* 0x000000042a2a7824 */ /* 0x000fe400078e00ff */
[----:B------:R-:W-:Y:S02]  /*26f0*/  IMAD.SHL.U32 R46, R46, 0x4, RZ ;  /* 0x000000042e2e7824 */ /* 0x000fe400078e00ff */
[----:B------:R-:W-:-:S07]  /*2700*/  IMAD.IADD R49, R37, 0x1, R51 ;  /* 0x0000000125317824 */ /* 0x000fce00078e0233 */
.L_x_138:
        /* <DEDUP_REMOVED lines=13> */
[----:B------:R-:W2:Y:S03]  /*27e0*/  LDG.E R53, desc[UR14][R52.64] ;  /* 0x0000000e34357981 */ /* 0x000ea6000c1e1900 */
[----:B------:R-:W-:Y:S02]  /*27f0*/  @!P0 IADD3.X R57, PT, PT, R2, R47, RZ, P4, !PT ;  /* 0x0000002f02398210 */ /* 0x000fe400027fe4ff */
[----:B0-----:R-:W-:-:S04]  /*2800*/  @!P2 LEA R54, P5, R38, R42, 0x2 ;  /* 0x0000002a2636a211 */ /* 0x001fc800078a10ff */
[----:B------:R-:W-:Y:S01]  /*2810*/  @!P2 LEA.HI.X R39, R38, R43, R39, 0x2, P5 ;  /* 0x0000002b2627a211 */ /* 0x000fe200028f1427 */
[----:B------:R-:W-:Y:S01]  /*2820*/  IMAD.MOV.U32 R38, RZ, RZ, -0x800000 ;  /* 0xff800000ff267424 */ /* 0x000fe200078e00ff */
[----:B------:R-:W-:-:S05]  /*2830*/  @!P2 IADD3 R54, P5, PT, R3, R54, RZ ;  /* 0x000000360336a210 */ /* 0x000fca0007fbe0ff */
[----:B------:R-:W-:Y:S02]  /*2840*/  @!P2 IMAD.X R55, R2, 0x1, R39, P5 ;  /* 0x000000010237a824 */ /* 0x000fe400028e0627 */
[----:B------:R-:W-:-:S03]  /*2850*/  IMAD.MOV.U32 R39, RZ, RZ, -0x800000 ;  /* 0xff800000ff277424 */ /* 0x000fc600078e00ff */
        /* <DEDUP_REMOVED lines=32> */
.L_x_133:
[----:B------:R-:W-:Y:S02]  /*2a60*/  ISETP.GT.U32.AND P4, PT, R15, UR7, PT ;  /* 0x000000070f007c0c */ /* 0x000fe4000bf84070 */
[----:B------:R-:W-:Y:S02]  /*2a70*/  ISETP.GE.U32.AND P2, PT, R11, R16, PT ;  /* 0x000000100b00720c */ /* 0x000fe40003f46070 */
[----:B------:R-:W-:Y:S02]  /*2a80*/  ISETP.GT.AND.EX P4, PT, R13, UR6, PT, P4 ;  /* 0x000000060d007c0c */ /* 0x000fe4000bf84340 */
[----:B------:R-:W-:-:S04]  /*2a90*/  ISETP.GE.OR.EX P2, PT, R9, R17, P3, P2 ;  /* 0x000000110900720c */ /* 0x000fc80001f46720 */
[----:B------:R-:W-:-:S13]  /*2aa0*/  PLOP3.LUT P2, PT, P4, P2, P1, 0xf1, 0x0 ;  /* 0x000000000000781c */ /* 0x000fda0002745e11 */
[----:B------:R-:W-:Y:S02]  /*2ab0*/  @!P2 IADD3 R38, P4, PT, R3, R4, RZ ;  /* 0x000000040326a210 */ /* 0x000fe40007f9e0ff */
[----:B------:R-:W-:-:S03]  /*2ac0*/  @!P2 MOV R51, 0xff800000 ;  /* 0xff8000000033a802 */ /* 0x000fc60000000f00 */
[----:B------:R-:W-:-:S05]  /*2ad0*/  @!P2 IMAD.X R39, R2, 0x1, R5, P4 ;  /* 0x000000010227a824 */ /* 0x000fca00020e0605 */
[----:B------:R1:W-:Y:S03]  /*2ae0*/  @!P2 STG.E desc[UR14][R38.64], R51 ;  /* 0x000000332600a986 */ /* 0x0003e6000c10190e */
.L_x_134:
[----:B------:R-:W-:Y:S05]  /*2af0*/  BSYNC.RECONVERGENT B0 ;  /* 0x0000000000007941 */ /* 0x000fea0003800200 */
.L_x_132:
        /* <DEDUP_REMOVED lines=50> */
.L_x_136:
        /* <DEDUP_REMOVED lines=9> */
.L_x_137:
[----:B------:R-:W-:Y:S05]  /*2eb0*/  BSYNC.RECONVERGENT B0 ;  /* 0x0000000000007941 */ /* 0x000fea0003800200 */
.L_x_135:
        /* <DEDUP_REMOVED lines=9> */
.L_x_128:
[----:B------:R-:W-:-:S04]  /*2f50*/  IADD3 R8, P0, PT, -R40, R8, RZ ;  /* 0x0000000828087210 */ /* 0x000fc80007f1e1ff */
[----:B------:R-:W-:Y:S02]  /*2f60*/  IADD3.X R14, PT, PT, R14, -0x1, RZ, P0, !PT ;  /* 0xffffffff0e0e7810 */ /* 0x000fe400007fe4ff */
[----:B------:R-:W-:-:S04]  /*2f70*/  ISETP.GT.U32.AND P0, PT, R8, -0x1, PT ;  /* 0xffffffff0800780c */ /* 0x000fc80003f04070 */
[----:B------:R-:W-:-:S13]  /*2f80*/  ISETP.GT.AND.EX P0, PT, R14, -0x1, PT, P0 ;  /* 0xffffffff0e00780c */ /* 0x000fda0003f04300 */
[----:B------:R-:W-:Y:S05]  /*2f90*/  @P0 BRA `(.L_x_139) ;  /* 0xffffffe400c80947 */ /* 0x000fea000383ffff */
[----:B------:R-:W-:Y:S05]  /*2fa0*/  EXIT ;  /* 0x000000000000794d */ /* 0x000fea0003800000 */
        .weak           $__internal_2_$__cuda_sm20_div_u64
        .type           $__internal_2_$__cuda_sm20_div_u64,@function
        .size           $__internal_2_$__cuda_sm20_div_u64,($__internal_3_$__cuda_sm20_rem_s64 - $__internal_2_$__cuda_sm20_div_u64)
$__internal_2_$__cuda_sm20_div_u64:
        /* <DEDUP_REMOVED lines=10> */
[----:B------:R-:W-:-:S04]  /*3050*/  IADD3 R15, P0, PT, RZ, -R34, RZ ;  /* 0x80000022ff0f7210 */ /* 0x000fc80007f1e0ff */
[----:B------:R-:W-:Y:S01]  /*3060*/  IADD3.X R33, PT, PT, RZ, ~R35, RZ, P0, !PT ;  /* 0x80000023ff217210 */ /* 0x000fe200007fe4ff */
[----:B------:R-:W-:-:S04]  /*3070*/  IMAD.HI.U32 R34, R30, R15, RZ ;  /* 0x0000000f1e227227 */ /* 0x000fc800078e00ff */
[----:B------:R-:W-:Y:S02]  /*3080*/  IMAD.MOV.U32 R35, RZ, RZ, R30 ;  /* 0x000000ffff237224 */ /* 0x000fe400078e001e */
        /* <DEDUP_REMOVED lines=32> */
[----:B------:R-:W-:Y:S01]  /*3290*/  IMAD.X R34, RZ, RZ, R13, P2 ;  /* 0x000000ffff227224 */ /* 0x000fe200010e060d */
[----:B------:R-:W-:Y:S02]  /*32a0*/  IADD3.X R36, PT, PT, ~R31, R14, RZ, P0, !PT ;  /* 0x0000000e1f247210 */ /* 0x000fe400007fe5ff */
[----:B------:R-:W-:Y:S02]  /*32b0*/  ISETP.GE.U32.AND P0, PT, R35, R40, PT ;  /* 0x000000282300720c */ /* 0x000fe40003f06070 */
[----:B------:R-:W-:Y:S02]  /*32c0*/  IADD3 R31, P1, PT, -R40, R35, RZ ;  /* 0x00000023281f7210 */ /* 0x000fe40007f3e1ff */
[C---:B------:R-:W-:Y:S02]  /*32d0*/  ISETP.GE.U32.AND.EX P0, PT, R36.reuse, RZ, PT, P0 ;  /* 0x000000ff2400720c */ /* 0x040fe40003f06100 */
[----:B------:R-:W-:Y:S02]  /*32e0*/  IADD3.X R33, PT, PT, R36, -0x1, RZ, P1, !PT ;  /* 0xffffffff24217810 */ /* 0x000fe40000ffe4ff */
[----:B------:R-:W-:-:S02]  /*32f0*/  SEL R15, R30, R15, P0 ;  /* 0x0000000f1e0f7207 */ /* 0x000fc40000000000 */
[----:B------:R-:W-:Y:S02]  /*3300*/  SEL R31, R31, R35, P0 ;  /* 0x000000231f1f7207 */ /* 0x000fe40000000000 */
[----:B------:R-:W-:Y:S02]  /*3310*/  SEL R30, R34, R13, P0 ;  /* 0x0000000d221e7207 */ /* 0x000fe40000000000 */
[----:B------:R-:W-:Y:S02]  /*3320*/  IADD3 R34, P2, PT, R15, 0x1, RZ ;  /* 0x000000010f227810 */ /* 0x000fe40007f5e0ff */
[----:B------:R-:W-:Y:S02]  /*3330*/  SEL R33, R33, R36, P0 ;  /* 0x0000002421217207 */ /* 0x000fe40000000000 */
[----:B------:R-:W-:Y:S01]  /*3340*/  ISETP.GE.U32.AND P0, PT, R31, R40, PT ;  /* 0x000000281f00720c */ /* 0x000fe20003f06070 */
[----:B------:R-:W-:Y:S01]  /*3350*/  IMAD.X R35, RZ, RZ, R30, P2 ;  /* 0x000000ffff237224 */ /* 0x000fe200010e061e */
[----:B------:R-:W-:Y:S01]  /*3360*/  ISETP.NE.U32.AND P1, PT, R40, RZ, PT ;  /* 0x000000ff2800720c */ /* 0x000fe20003f25070 */
[----:B------:R-:W-:Y:S01]  /*3370*/  IMAD.MOV.U32 R31, RZ, RZ, 0x0 ;  /* 0x00000000ff1f7424 */ /* 0x000fe200078e00ff */
[----:B------:R-:W-:-:S02]  /*3380*/  ISETP.GE.U32.AND.EX P0, PT, R33, RZ, PT, P0 ;  /* 0x000000ff2100720c */ /* 0x000fc40003f06100 */
[----:B------:R-:W-:Y:S02]  /*3390*/  ISETP.NE.AND.EX P1, PT, RZ, RZ, PT, P1 ;  /* 0x000000ffff00720c */ /* 0x000fe40003f25310 */
[----:B------:R-:W-:Y:S01]  /*33a0*/  SEL R35, R35, R30, P0 ;  /* 0x0000001e23237207 */ /* 0x000fe20000000000 */
[----:B------:R-:W-:Y:S01]  /*33b0*/  IMAD.MOV.U32 R30, RZ, RZ, R0 ;  /* 0x000000ffff1e7224 */ /* 0x000fe200078e0000 */
[----:B------:R-:W-:Y:S02]  /*33c0*/  SEL R34, R34, R15, P0 ;  /* 0x0000000f22227207 */ /* 0x000fe40000000000 */
[----:B------:R-:W-:Y:S02]  /*33d0*/  SEL R35, R35, 0xffffffff, P1 ;  /* 0xffffffff23237807 */ /* 0x000fe40000800000 */
[----:B------:R-:W-:Y:S01]  /*33e0*/  SEL R34, R34, 0xffffffff, P1 ;  /* 0xffffffff22227807 */ /* 0x000fe20000800000 */
[----:B------:R-:W-:Y:S06]  /*33f0*/  RET.REL.NODEC R30 `(_ZN2at6native43_GLOBAL__N__c95f0927_10_LossCTC_cu_88d8892b37ctc_loss_backward_log_beta_gpu_kernelIflEEvPT_PKS3_PKllPKT0_S8_lllllllS8_lll) ;  /* 0xffffffcc1e007950 */ /* 0x000fec0003c3ffff */
        .weak           $__internal_3_$__cuda_sm20_rem_s64
        .type           $__internal_3_$__cuda_sm20_rem_s64,@function
        .size           $__internal_3_$__cuda_sm20_rem_s64,(.L_x_504 - $__internal_3_$__cuda_sm20_rem_s64)
$__internal_3_$__cuda_sm20_rem_s64:
        /* <DEDUP_REMOVED lines=35> */
[----:B------:R-:W-:Y:S02]  /*3630*/  IMAD.X R6, RZ, RZ, ~UR6, P4 ;  /* 0x80000006ff067e24 */ /* 0x000fe4000a0e06ff */
[----:B------:R-:W-:Y:S02]  /*3640*/  IMAD.X R7, R2, 0x1, R7, P0 ;  /* 0x0000000102077824 */ /* 0x000fe400000e0607 */
[----:B------:R-:W-:Y:S01]  /*3650*/  IMAD.HI.U32 R2, R5, R4, RZ ;  /* 0x0000000405027227 */ /* 0x000fe200078e00ff */
[----:B------:R-:W-:Y:S02]  /*3660*/  SEL R6, R6, UR6, !P1 ;  /* 0x0000000606067c07 */ /* 0x000fe4000c800000 */
[----:B------:R-:W-:-:S03]  /*3670*/  IADD3.X R7, PT, PT, RZ, RZ, R7, P3, P2 ;  /* 0x000000ffff077210 */ /* 0x000fc60001fe4407 */
[----:B------:R-:W-:-:S04]  /*3680*/  IMAD.WIDE.U32 R2, R5, R6, R2 ;  /* 0x0000000605027225 */ /* 0x000fc800078e0002 */
[C---:B------:R-:W-:Y:S02]  /*3690*/  IMAD R8, R7.reuse, R6, RZ ;  /* 0x0000000607087224 */ /* 0x040fe400078e02ff */
[----:B------:R-:W-:-:S04]  /*36a0*/  IMAD.HI.U32 R3, P0, R7, R4, R2 ;  /* 0x0000000407037227 */ /* 0x000fc80007800002 */
[----:B------:R-:W-:Y:S01]  /*36b0*/  IMAD.HI.U32 R2, R7, R6, RZ ;  /* 0x0000000607027227 */ /* 0x000fe200078e00ff */
[----:B------:R-:W-:-:S04]  /*36c0*/  IADD3 R3, P2, PT, R8, R3, RZ ;  /* 0x0000000308037210 */ /* 0x000fc80007f5e0ff */
[----:B------:R-:W-:-:S05]  /*36d0*/  IADD3.X R2, PT, PT, R2, RZ, RZ, P0, !PT ;  /* 0x000000ff02027210 */ /* 0x000fca00007fe4ff */
        /* <DEDUP_REMOVED lines=27> */
[----:B------:R-:W-:Y:S06]  /*3890*/  RET.REL.NODEC R2 `(_ZN2at6native43_GLOBAL__N__c95f0927_10_LossCTC_cu_88d8892b37ctc_loss_backward_log_beta_gpu_kernelIflEEvPT_PKS3_PKllPKT0_S8_lllllllS8_lll) ;  /* 0xffffffc402d87950 */ /* 0x000fec0003c3ffff */
.L_x_140:
        /* <DEDUP_REMOVED lines=14> */
.L_x_504:


//--------------------- .text._ZN2at6native43_GLOBAL__N__c95f0927_10_LossCTC_cu_88d8892b36ctc_loss_backward_collect_gpu_kernelIdiEEvPT_PKS3_lS6_S6_S6_PKllPKT0_S8_lS6_llllllllllllS8_llllb --------------------------
	.section	.text._ZN2at6native43_GLOBAL__N__c95f0927_10_LossCTC_cu_88d8892b36ctc_loss_backward_collect_gpu_kernelIdiEEvPT_PKS3_lS6_S6_S6_PKllPKT0_S8_lS6_llllllllllllS8_llllb,"ax",@progbits
	.align	128
.text._ZN2at6native43_GLOBAL__N__c95f0927_10_LossCTC_cu_88d8892b36ctc_loss_backward_collect_gpu_kernelIdiEEvPT_PKS3_lS6_S6_S6_PKllPKT0_S8_lS6_llllllllllllS8_llllb:
        .type           _ZN2at6native43_GLOBAL__N__c95f0927_10_LossCTC_cu_88d8892b36ctc_loss_backward_collect_gpu_kernelIdiEEvPT_PKS3_lS6_S6_S6_PKllPKT0_S8_lS6_llllllllllllS8_llllb,@function
        .size           _ZN2at6native43_GLOBAL__N__c95f0927_10_LossCTC_cu_88d8892b36ctc_loss_backward_collect_gpu_kernelIdiEEvPT_PKS3_lS6_S6_S6_PKllPKT0_S8_lS6_llllllllllllS8_llllb,(.L_x_507 - _ZN2at6native43_GLOBAL__N__c95f0927_10_LossCTC_cu_88d8892b36ctc_loss_backward_collect_gpu_kernelIdiEEvPT_PKS3_lS6_S6_S6_PKllPKT0_S8_lS6_llllllllllllS8_llllb)
        .other          _ZN2at6native43_GLOBAL__N__c95f0927_10_LossCTC_cu_88d8892b36ctc_loss_backward_collect_gpu_kernelIdiEEvPT_PKS3_lS6_S6_S6_PKllPKT0_S8_lS6_llllllllllllS8_llllb,@"STO_CUDA_ENTRY STV_DEFAULT"
_ZN2at6native43_GLOBAL__N__c95f0927_10_LossCTC_cu_88d8892b36ctc_loss_backward_collect_gpu_kernelIdiEEvPT_PKS3_lS6_S6_S6_PKllPKT0_S8_lS6_llllllllllllS8_llllb:
[----:B------:R-:W-:Y:S01]  /*0000*/  LDC R1, c[0x0][0x37c] ;  /* 0x0000df00ff017b82 */ /* 0x000fe20000000800 */
[----:B------:R-:W0:Y:S07]  /*0010*/  S2R R63, SR_TID.Y ;  /* 0x00000000003f7919 */ /* 0x000e2e0000002200 */
[----:B------:R-:W0:Y:S01]  /*0020*/  S2UR UR4, SR_CTAID.Y ;  /* 0x00000000000479c3 */ /* 0x000e220000002600 */
[----:B------:R-:W1:Y:S01]  /*0030*/  LDCU.64 UR6, c[0x0][0x450] ;  /* 0x00008a00ff0677ac */ /* 0x000e620008000a00 */
[----:B------:R-:W-:Y:S01]  /*0040*/  IMAD.MOV.U32 R21, RZ, RZ, RZ ;  /* 0x000000ffff157224 */ /* 0x000fe200078e00ff */
[----:B------:R-:W2:Y:S01]  /*0050*/  S2R R20, SR_TID.X ;  /* 0x0000000000147919 */ /* 0x000ea20000002100 */
[----:B------:R-:W3:Y:S04]  /*0060*/  LDCU.64 UR8, c[0x0][0x3b8] ;  /* 0x00007700ff0877ac */ /* 0x000ee80008000a00 */
[----:B------:R-:W0:Y:S01]  /*0070*/  LDC R0, c[0x0][0x364] ;  /* 0x0000d900ff007b82 */ /* 0x000e220000000800 */
[----:B------:R-:W4:Y:S07]  /*0080*/  LDCU.64 UR16, c[0x0][0x458] ;  /* 0x00008b00ff1077ac */ /* 0x000f2e0008000a00 */
        /* <DEDUP_REMOVED lines=8> */
[----:B----4-:R-:W-:Y:S05]  /*0110*/  @P0 EXIT ;  /* 0x000000000000094d */ /* 0x010fea0003800000 */
[----:B------:R-:W0:Y:S01]  /*0120*/  LDCU.64 UR4, c[0x0][0x3b0] ;  /* 0x00007600ff0477ac */ /* 0x000e220008000a00 */
[C---:B------:R-:W-:Y:S01]  /*0130*/  IMAD.SHL.U32 R8, R63.reuse, 0x8, RZ ;  /* 0x000000083f087824 */ /* 0x040fe200078e00ff */
[----:B------:R-:W-:Y:S01]  /*0140*/  SHF.R.U32.HI R0, RZ, 0x1d, R63 ;  /* 0x0000001dff007819 */ /* 0x000fe2000001163f */
[----:B------:R-:W1:Y:S01]  /*0150*/  LDCU.64 UR18, c[0x0][0x358] ;  /* 0x00006b00ff1277ac */ /* 0x000e620008000a00 */
[----:B------:R-:W2:Y:S01]  /*0160*/  LDCU UR9, c[0x0][0x3d4] ;  /* 0x00007a80ff0977ac */ /* 0x000ea20008000800 */
[----:B------:R-:W3:Y:S01]  /*0170*/  LDCU.64 UR6, c[0x0][0x3e8] ;  /* 0x00007d00ff0677ac */ /* 0x000ee20008000a00 */
[----:B------:R-:W4:Y:S01]  /*0180*/  LDCU.64 UR12, c[0x0][0x440] ;  /* 0x00008800ff0c77ac */ /* 0x000f220008000a00 */
[----:B0-----:R-:W-:Y:S01]  /*0190*/  IADD3 R18, P0, PT, R8, UR4, RZ ;  /* 0x0000000408127c10 */ /* 0x001fe2000ff1e0ff */
[----:B------:R-:W0:Y:S03]  /*01a0*/  LDCU.64 UR10, c[0x0][0x400] ;  /* 0x00008000ff0a77ac */ /* 0x000e260008000a00 */
[----:B------:R-:W-:Y:S01]  /*01b0*/  IADD3.X R19, PT, PT, R0, UR5, RZ, P0, !PT ;  /* 0x0000000500137c10 */ /* 0x000fe200087fe4ff */
[----:B------:R-:W4:Y:S05]  /*01c0*/  LDCU.64 UR4, c[0x0][0x3c8] ;  /* 0x00007900ff0477ac */ /* 0x000f2a0008000a00 */
[----:B-1----:R-:W5:Y:S01]  /*01d0*/  LDG.E.64.CONSTANT R18, desc[UR18][R18.64] ;  /* 0x0000001212127981 */ /* 0x002f62000c1e9b00 */
[----:B--2---:R-:W-:Y:S01]  /*01e0*/  UISETP.GE.AND UP0, UPT, UR9, URZ, UPT ;  /* 0x000000ff0900728c */ /* 0x004fe2000bf06270 */
[----:B---3--:R-:W-:-:S04]  /*01f0*/  IMAD.WIDE.U32 R16, R63, UR6, RZ ;  /* 0x000000063f107c25 */ /* 0x008fc8000f8e00ff */
[C---:B------:R-:W-:Y:S02]  /*0200*/  IMAD R13, R63.reuse, UR7, R17 ;  /* 0x000000073f0d7c24 */ /* 0x040fe4000f8e0211 */
[----:B0-----:R-:W-:Y:S01]  /*0210*/  IMAD.WIDE.U32 R14, R63, UR10, RZ ;  /* 0x0000000a3f0e7c25 */ /* 0x001fe2000f8e00ff */
[----:B----4-:R-:W-:-:S03]  /*0220*/  IADD3 R2, P0, PT, R8, UR4, RZ ;  /* 0x0000000408027c10 */ /* 0x010fc6000ff1e0ff */
[----:B------:R-:W-:Y:S01]  /*0230*/  IMAD R11, R63, UR11, R15 ;  /* 0x0000000b3f0b7c24 */ /* 0x000fe2000f8e020f */
[----:B------:R-:W-:Y:S02]  /*0240*/  IADD3 R8, P1, PT, R8, UR12, RZ ;  /* 0x0000000c08087c10 */ /* 0x000fe4000ff3e0ff */
[C---:B------:R-:W-:Y:S02]  /*0250*/  IADD3.X R3, PT, PT, R0.reuse, UR5, RZ, P0, !PT ;  /* 0x0000000500037c10 */ /* 0x040fe400087fe4ff */
[----:B------:R-:W-:Y:S01]  /*0260*/  IADD3.X R9, PT, PT, R0, UR13, RZ, P1, !PT ;  /* 0x0000000d00097c10 */ /* 0x000fe20008ffe4ff */
[----:B------:R-:W-:Y:S08]  /*0270*/  BRA.U !UP0, `(.L_x_141) ;  /* 0x0000002108347547 */ /* 0x000ff0000b800000 */
[----:B------:R-:W2:Y:S01]  /*0280*/  LDG.E.64.CONSTANT R2, desc[UR18][R2.64] ;  /* 0x0000001202027981 */ /* 0x000ea2000c1e9b00 */
[----:B------:R-:W0:Y:S03]  /*0290*/  LDCU.64 UR4, c[0x0][0x410] ;  /* 0x00008200ff0477ac */ /* 0x000e260008000a00 */
[----:B------:R-:W5:Y:S01]  /*02a0*/  LDG.E.64.CONSTANT R8, desc[UR18][R8.64] ;  /* 0x0000001208087981 */ /* 0x000f62000c1e9b00 */
[----:B------:R-:W1:Y:S01]  /*02b0*/  LDCU.64 UR10, c[0x0][0x418] ;  /* 0x00008300ff0a77ac */ /* 0x000e620008000a00 */
[----:B------:R-:W-:Y:S01]  /*02c0*/  IMAD.MOV.U32 R12, RZ, RZ, R16 ;  /* 0x000000ffff0c7224 */ /* 0x000fe200078e0010 */
[----:B------:R-:W3:Y:S01]  /*02d0*/  LDCU.64 UR6, c[0x0][0x428] ;  /* 0x00008500ff0677ac */ /* 0x000ee20008000a00 */
[----:B------:R-:W4:Y:S01]  /*02e0*/  LDCU.128 UR12, c[0x0][0x430] ;  /* 0x00008600ff0c77ac */ /* 0x000f220008000c00 */
[----:B------:R-:W4:Y:S01]  /*02f0*/  LDCU.64 UR26, c[0x0][0x3e0] ;  /* 0x00007c00ff1a77ac */ /* 0x000f220008000a00 */
[C---:B0-----:R-:W-:Y:S01]  /*0300*/  IMAD.WIDE.U32 R4, R63.reuse, UR4, RZ ;  /* 0x000000043f047c25 */ /* 0x041fe2000f8e00ff */
[----:B------:R-:W0:Y:S03]  /*0310*/  LDCU.64 UR28, c[0x0][0x398] ;  /* 0x00007300ff1c77ac */ /* 0x000e260008000a00 */
[----:B------:R-:W-:Y:S01]  /*0320*/  IMAD R5, R63, UR5, R5 ;  /* 0x000000053f057c24 */ /* 0x000fe2000f8e0205 */
[----:B------:R-:W0:Y:S01]  /*0330*/  LDCU.64 UR4, c[0x0][0x3a0] ;  /* 0x00007400ff0477ac */ /* 0x000e220008000a00 */
[----:B-1----:R-:W-:-:S02]  /*0340*/  IMAD R23, R21, UR10, RZ ;  /* 0x0000000a15177c24 */ /* 0x002fc4000f8e02ff */
[----:B---3--:R-:W-:Y:S01]  /*0350*/  IMAD.WIDE.U32 R6, R63, UR6, RZ ;  /* 0x000000063f067c25 */ /* 0x008fe2000f8e00ff */
[----:B------:R-:W1:Y:S03]  /*0360*/  LDCU UR8, c[0x0][0x3d0] ;  /* 0x00007a00ff0877ac */ /* 0x000e660008000800 */
[C---:B------:R-:W-:Y:S01]  /*0370*/  IMAD R61, R20.reuse, UR11, R23 ;  /* 0x0000000b143d7c24 */ /* 0x040fe2000f8e0217 */
[----:B------:R-:W3:Y:S01]  /*0380*/  LDCU.64 UR20, c[0x0][0x420] ;  /* 0x00008400ff1477ac */ /* 0x000ee20008000a00 */
[----:B----4-:R-:W-:Y:S02]  /*0390*/  IMAD R23, R21, UR12, RZ ;  /* 0x0000000c15177c24 */ /* 0x010fe4000f8e02ff */
[----:B------:R-:W-:Y:S01]  /*03a0*/  IMAD R7, R63, UR7, R7 ;  /* 0x000000073f077c24 */ /* 0x000fe2000f8e0207 */
[----:B------:R-:W4:Y:S01]  /*03b0*/  LDCU.64 UR22, c[0x0][0x380] ;  /* 0x00007000ff1677ac */ /* 0x000f220008000a00 */
[C---:B------:R-:W-:Y:S01]  /*03c0*/  IMAD.WIDE.U32 R4, R20.reuse, UR10, R4 ;  /* 0x0000000a14047c25 */ /* 0x040fe2000f8e0004 */
[----:B------:R-:W2:Y:S03]  /*03d0*/  LDCU.64 UR24, c[0x0][0x3f0] ;  /* 0x00007e00ff1877ac */ /* 0x000ea60008000a00 */
[----:B------:R-:W-:Y:S01]  /*03e0*/  IMAD R59, R20, UR13, R23 ;  /* 0x0000000d143b7c24 */ /* 0x000fe2000f8e0217 */
[----:B------:R-:W-:Y:S01]  /*03f0*/  IADD3 R61, PT, PT, R5, R61, RZ ;  /* 0x0000003d053d7210 */ /* 0x000fe20007ffe0ff */
[----:B------:R-:W-:Y:S01]  /*0400*/  IMAD R25, R21, UR26, RZ ;  /* 0x0000001a15197c24 */ /* 0x000fe2000f8e02ff */
[----:B0-----:R-:W-:Y:S01]  /*0410*/  LEA R60, P0, R4, UR28, 0x3 ;  /* 0x0000001c043c7c11 */ /* 0x001fe2000f8018ff */
[----:B------:R-:W-:Y:S01]  /*0420*/  IMAD.WIDE.U32 R22, R20, UR12, R6 ;  /* 0x0000000c14167c25 */ /* 0x000fe2000f8e0006 */
[----:B-1----:R-:W-:-:S02]  /*0430*/  USHF.L.U64.HI UR9, UR8, 0x1, UR9 ;  /* 0x0000000108097899 */ /* 0x002fc40008010209 */
[----:B------:R-:W-:Y:S01]  /*0440*/  LEA.HI.X R61, R4, UR29, R61, 0x3, P0 ;  /* 0x0000001d043d7c11 */ /* 0x000fe200080f1c3d */
[----:B------:R-:W-:Y:S01]  /*0450*/  IMAD.WIDE.U32 R6, R20, UR26, R12 ;  /* 0x0000001a14067c25 */ /* 0x000fe2000f8e000c */
[----:B------:R-:W-:Y:S01]  /*0460*/  LEA R58, P1, R22, UR4, 0x3 ;  /* 0x00000004163a7c11 */ /* 0x000fe2000f8218ff */
[----:B------:R-:W-:Y:S02]  /*0470*/  USHF.L.U64.HI UR10, UR14, 0x3, UR15 ;  /* 0x000000030e0a7899 */ /* 0x000fe4000801020f */
[----:B------:R-:W-:Y:S01]  /*0480*/  IMAD R25, R20, UR27, R25 ;  /* 0x0000001b14197c24 */ /* 0x000fe2000f8e0219 */
[----:B---3--:R-:W-:Y:S01]  /*0490*/  USHF.L.U64.HI UR11, UR20, 0x3, UR21 ;  /* 0x00000003140b7899 */ /* 0x008fe20008010215 */
[----:B------:R-:W-:Y:S01]  /*04a0*/  IMAD.IADD R59, R23, 0x1, R59 ;  /* 0x00000001173b7824 */ /* 0x000fe200078e023b */
[----:B------:R-:W-:Y:S01]  /*04b0*/  USHF.L.U32 UR8, UR8, 0x1, URZ ;  /* 0x0000000108087899 */ /* 0x000fe200080006ff */
[----:B------:R-:W-:Y:S01]  /*04c0*/  IMAD.IADD R57, R7, 0x1, R25 ;  /* 0x0000000107397824 */ /* 0x000fe200078e0219 */
[----:B------:R-:W-:-:S02]  /*04d0*/  UMOV UR4, URZ ;  /* 0x000000ff00047c82 */ /* 0x000fc40008000000 */
[----:B------:R-:W-:Y:S01]  /*04e0*/  LEA.HI.X R59, R22, UR5, R59, 0x3, P1 ;  /* 0x00000005163b7c11 */ /* 0x000fe200088f1c3b */
[----:B------:R-:W-:Y:S01]  /*04f0*/  UMOV UR5, URZ ;  /* 0x000000ff00057c82 */ /* 0x000fe20008000000 */
[C---:B--2---:R-:W-:Y:S01]  /*0500*/  SHF.L.U64.HI R56, R2.reuse, 0x1, R3 ;  /* 0x0000000102387819 */ /* 0x044fe20000010203 */
[----:B----4-:R-:W-:-:S07]  /*0510*/  IMAD.SHL.U32 R0, R2, 0x2, RZ ;  /* 0x0000000202007824 */ /* 0x010fce00078e00ff */
.L_x_151:
[----:B------:R-:W-:Y:S01]  /*0520*/  ISETP.GE.U32.AND P0, PT, R0, UR4, PT ;  /* 0x0000000400007c0c */ /* 0x000fe2000bf06070 */
[----:B------:R-:W-:Y:S03]  /*0530*/  BSSY.RECONVERGENT B0, `(.L_x_142) ;  /* 0x00001d6000007945 */ /* 0x000fe60003800200 */
[----:B------:R-:W-:-:S13]  /*0540*/  ISETP.GE.AND.EX P0, PT, R56, UR5, PT, P0 ;  /* 0x0000000538007c0c */ /* 0x000fda000bf06300 */
[----:B------:R-:W-:Y:S05]  /*0550*/  @!P0 BRA `(.L_x_143) ;  /* 0x0000001c004c8947 */ /* 0x000fea0003800000 */
[----:B------:R-:W-:Y:S01]  /*0560*/  ULOP3.LUT UR6, UR4, 0x1, URZ, 0xc0, !UPT ;  /* 0x0000000104067892 */ /* 0x000fe2000f8ec0ff */
[----:B------:R-:W-:Y:S01]  /*0570*/  IMAD.MOV.U32 R4, RZ, RZ, R6 ;  /* 0x000000ffff047224 */ /* 0x000fe200078e0006 */
[----:B------:R-:W2:Y:S02]  /*0580*/  LDG.E.64.CONSTANT R44, desc[UR18][R60.64] ;  /* 0x000000123c2c7981 */ /* 0x000ea4000c1e9b00 */
[----:B------:R-:W-:-:S04]  /*0590*/  UISETP.NE.U32.AND UP0, UPT, UR6, 0x1, UPT ;  /* 0x000000010600788c */ /* 0x000fc8000bf05070 */
[----:B------:R-:W-:-:S06]  /*05a0*/  UISETP.NE.U32.AND.EX UP0, UPT, URZ, URZ, UPT, UP0 ;  /* 0x000000ffff00728c */ /* 0x000fcc000bf05100 */
[----:B------:R-:W-:-:S05]  /*05b0*/  PLOP3.LUT P1, PT, PT, PT, UP0, 0x80, 0x8 ;  /* 0x000000000008781c */ /* 0x000fca0003f2f008 */
[----:B------:R-:W0:Y:S01]  /*05c0*/  @!UP0 LDCU.64 UR12, c[0x0][0x448] ;  /* 0x00008900ff0c87ac */ /* 0x000e220008000a00 */
[----:B------:R-:W1:Y:S01]  /*05d0*/  @!UP0 LDCU.64 UR26, c[0x0][0x3c0] ;  /* 0x00007800ff1a87ac */ /* 0x000e620008000a00 */
[----:B------:R-:W-:Y:S02]  /*05e0*/  @!UP0 USHF.R.U64 UR6, UR4, 0x1, UR5 ;  /* 0x0000000104068899 */ /* 0x000fe40008001205 */
[----:B------:R-:W-:-:S04]  /*05f0*/  @!UP0 USHF.R.U32.HI UR7, URZ, 0x1, UR5 ;  /* 0x00000001ff078899 */ /* 0x000fc80008011605 */
[----:B------:R-:W-:Y:S01]  /*0600*/  MOV R3, UR6 ;  /* 0x0000000600037c02 */ /* 0x000fe20008000f00 */
[----:B0-----:R-:W-:-:S04]  /*0610*/  @!UP0 UIMAD UR7, UR7, UR12, URZ ;  /* 0x0000000c070782a4 */ /* 0x001fc8000f8e02ff */
[----:B-----5:R-:W-:Y:S01]  /*0620*/  @!P1 IMAD.WIDE.U32 R2, R3, UR12, R8 ;  /* 0x0000000c03029c25 */ /* 0x020fe2000f8e0008 */
[----:B------:R-:W-:Y:S02]  /*0630*/  @!UP0 UIMAD UR7, UR6, UR13, UR7 ;  /* 0x0000000d060782a4 */ /* 0x000fe4000f8e0207 */
[----:B-1----:R-:W-:-:S04]  /*0640*/  @!P1 LEA R22, P0, R2, UR26, 0x2 ;  /* 0x0000001a02169c11 */ /* 0x002fc8000f8010ff */
[----:B------:R-:W-:-:S05]  /*0650*/  @!P1 VIADD R3, R3, UR7 ;  /* 0x0000000703039c36 */ /* 0x000fca0008000000 */
[----:B------:R-:W-:-:S06]  /*0660*/  @!P1 LEA.HI.X R23, R2, UR27, R3, 0x2, P0 ;  /* 0x0000001b02179c11 */ /* 0x000fcc00080f1403 */
[----:B------:R-:W3:Y:S01]  /*0670*/  @!P1 LDG.E.CONSTANT R23, desc[UR18][R22.64] ;  /* 0x0000001216179981 */ /* 0x000ee2000c1e9900 */
[----:B------:R-:W0:Y:S01]  /*0680*/  LDCU.64 UR6, c[0x0][0x460] ;  /* 0x00008c00ff0677ac */ /* 0x000e220008000a00 */
[----:B------:R-:W-:Y:S02]  /*0690*/  IMAD.MOV.U32 R5, RZ, RZ, R57 ;  /* 0x000000ffff057224 */ /* 0x000fe400078e0039 */
[----:B0-----:R-:W-:Y:S02]  /*06a0*/  IMAD.U32 R3, RZ, RZ, UR7 ;  /* 0x00000007ff037e24 */ /* 0x001fe4000f8e00ff */
[----:B------:R-:W-:Y:S01]  /*06b0*/  IMAD.U32 R2, RZ, RZ, UR6 ;  /* 0x00000006ff027e24 */ /* 0x000fe2000f8e00ff */
[----:B---3--:R-:W-:Y:S02]  /*06c0*/  @!P1 SHF.R.S32.HI R3, RZ, 0x1f, R23 ;  /* 0x0000001fff039819 */ /* 0x008fe40000011417 */
[----:B------:R-:W-:-:S03]  /*06d0*/  @!P1 MOV R2, R23 ;  /* 0x0000001700029202 */ /* 0x000fc60000000f00 */
[----:B------:R-:W-:Y:S02]  /*06e0*/  IMAD R3, R3, UR24, RZ ;  /* 0x0000001803037c24 */ /* 0x000fe4000f8e02ff */
[----:B------:R-:W-:-:S04]  /*06f0*/  IMAD.WIDE.U32 R24, R2, UR24, R4 ;  /* 0x0000001802187c25 */ /* 0x000fc8000f8e0004 */
[----:B------:R-:W-:Y:S01]  /*0700*/  IMAD R3, R2, UR25, R3 ;  /* 0x0000001902037c24 */ /* 0x000fe2000f8e0203 */
[----:B------:R-:W-:-:S03]  /*0710*/  LEA R4, P0, R24, UR22, 0x3 ;  /* 0x0000001618047c11 */ /* 0x000fc6000f8018ff */
[----:B------:R-:W-:-:S05]  /*0720*/  IMAD.IADD R3, R25, 0x1, R3 ;  /* 0x0000000119037824 */ /* 0x000fca00078e0203 */
[----:B------:R-:W-:Y:S02]  /*0730*/  LEA.HI.X R5, R24, UR23, R3, 0x3, P0 ;  /* 0x0000001718057c11 */ /* 0x000fe400080f1c03 */
[----:B------:R-:W2:Y:S04]  /*0740*/  LDG.E.64.CONSTANT R2, desc[UR18][R58.64] ;  /* 0x000000123a027981 */ /* 0x000ea8000c1e9b00 */
[----:B------:R-:W3:Y:S01]  /*0750*/  LDG.E.64 R48, desc[UR18][R4.64] ;  /* 0x0000001204307981 */ /* 0x000ee2000c1e1b00 */
[----:B--2---:R-:W-:-:S15]  /*0760*/  DADD R44, R44, R2 ;  /* 0x000000002c2c7229 */ /* 0x004fde0000000002 */
[----:B------:R-:W-:-:S15]  /*0770*/  NOP ;  /* 0x0000000000007918 */ /* 0x000fde0000000000 */
[----:B------:R-:W-:-:S15]  /*0780*/  NOP ;  /* 0x0000000000007918 */ /* 0x000fde0000000000 */
[----:B------:R-:W-:-:S15]  /*0790*/  NOP ;  /* 0x0000000000007918 */ /* 0x000fde0000000000 */
[----:B------:R-:W-:-:S04]  /*07a0*/  NOP ;  /* 0x0000000000007918 */ /* 0x000fc80000000000 */
[----:B---3--:R-:W0:Y:S02]  /*07b0*/  DSETP.NEU.AND P0, PT, R48, -INF , PT ;  /* 0xfff000003000742a */ /* 0x008e240003f0d000 */
[----:B0-----:R0:W-:Y:S01]  /*07c0*/  @!P0 STG.E.64 desc[UR18][R4.64], R44 ;  /* 0x0000002c04008986 */ /* 0x0011e2000c101b12 */
[----:B------:R-:W-:Y:S05]  /*07d0*/  @!P0 BRA `(.L_x_143) ;  /* 0x0000001800ac8947 */ /* 0x000fea0003800000 */
[----:B------:R-:W1:Y:S01]  /*07e0*/  DSETP.GT.AND P0, PT, R48, R44, PT ;  /* 0x0000002c3000722a */ /* 0x000e620003f04000 */
[----:B------:R-:W-:Y:S01]  /*07f0*/  MOV R50, 0x652b82fe ;  /* 0x652b82fe00327802 */ /* 0x000fe20000000f00 */
[----:B------:R-:W-:Y:S01]  /*0800*/  IMAD.MOV.U32 R51, RZ, RZ, 0x3ff71547 ;  /* 0x3ff71547ff337424 */ /* 0x000fe200078e00ff */
[----:B-1----:R-:W-:Y:S01]  /*0810*/  FSEL R2, R48, R44, P0 ;  /* 0x0000002c30027208 */ /* 0x002fe20000000000 */
[----:B------:R-:W-:Y:S01]  /*0820*/  IMAD.MOV.U32 R22, RZ, RZ, 0x3b39803f ;  /* 0x3b39803fff167424 */ /* 0x000fe200078e00ff */
[----:B------:R-:W-:Y:S01]  /*0830*/  FSEL R3, R49, R45, P0 ;  /* 0x0000002d31037208 */ /* 0x000fe20000000000 */
[----:B------:R-:W-:Y:S01]  /*0840*/  IMAD.MOV.U32 R23, RZ, RZ, 0x3c7abc9e ;  /* 0x3c7abc9eff177424 */ /* 0x000fe200078e00ff */
[----:B------:R-:W-:Y:S01]  /*0850*/  UMOV UR6, 0xfefa39ef ;  /* 0xfefa39ef00067882 */ /* 0x000fe20000000000 */
[----:B------:R-:W-:Y:S01]  /*0860*/  UMOV UR7, 0x3fe62e42 ;  /* 0x3fe62e4200077882 */ /* 0x000fe20000000000 */
[----:B------:R-:W-:Y:S01]  /*0870*/  IMAD.MOV.U32 R26, RZ, RZ, -0x35dec16 ;  /* 0xfca213eaff1a7424 */ /* 0x000fe200078e00ff */
[----:B------:R-:W-:Y:S01]  /*0880*/  MOV R28, 0x62401315 ;  /* 0x62401315001c7802 */ /* 0x000fe20000000f00 */
[----:B------:R-:W-:Y:S01]  /*0890*/  IMAD.MOV.U32 R27, RZ, RZ, 0x3e928af3 ;  /* 0x3e928af3ff1b7424 */ /* 0x000fe200078e00ff */
[----:B------:R-:W-:Y:S01]  /*08a0*/  BSSY.RECONVERGENT B1, `(.L_x_144) ;  /* 0x0000079000017945 */ /* 0x000fe20003800200 */
[----:B------:R-:W-:-:S15]  /*08b0*/  IMAD.MOV.U32 R29, RZ, RZ, 0x3ec71dee ;  /* 0x3ec71deeff1d7424 */ /* 0x000fde00078e00ff */
[----:B------:R-:W-:-:S15]  /*08c0*/  NOP ;  /* 0x0000000000007918 */ /* 0x000fde0000000000 */
[----:B------:R-:W-:-:S15]  /*08d0*/  NOP ;  /* 0x0000000000007918 */ /* 0x000fde0000000000 */
[----:B------:R-:W-:-:S06]  /*08e0*/  NOP ;  /* 0x0000000000007918 */ /* 0x000fcc0000000000 */
[----:B------:R-:W1:Y:S02]  /*08f0*/  DADD R48, R48, -R2 ;  /* 0x0000000030307229 */ /* 0x000e640000000802 */
[----:B-1----:R-:W-:-:S15]  /*0900*/  FSETP.GEU.FTZ.AND P0, PT, |R49|, 4.1917929649353027344, PT ;  /* 0x4086232b3100780b */ /* 0x002fde0003f1e200 */
[----:B------:R-:W-:-:S15]  /*0910*/  NOP ;  /* 0x0000000000007918 */ /* 0x000fde0000000000 */
[----:B------:R-:W-:-:S15]  /*0920*/  NOP ;  /* 0x0000000000007918 */ /* 0x000fde0000000000 */
[----:B------:R-:W-:-:S15]  /*0930*/  NOP ;  /* 0x0000000000007918 */ /* 0x000fde0000000000 */
[----:B------:R-:W-:-:S02]  /*0940*/  NOP ;  /* 0x0000000000007918 */ /* 0x000fc40000000000 */
[----:B------:R-:W1:-:S15]  /*0950*/  DFMA R50, R48, R50, 6.75539944105574400000e+15 ;  /* 0x433800003032742b */ /* 0x000e5e0000000032 */
[----:B------:R-:W-:-:S15]  /*0960*/  NOP ;  /* 0x0000000000007918 */ /* 0x000fde0000000000 */
[----:B------:R-:W-:-:S15]  /*0970*/  NOP ;  /* 0x0000000000007918 */ /* 0x000fde0000000000 */
[----:B------:R-:W-:-:S15]  /*0980*/  NOP ;  /* 0x0000000000007918 */ /* 0x000fde0000000000 */
[----:B------:R-:W-:-:S04]  /*0990*/  NOP ;  /* 0x0000000000007918 */ /* 0x000fc80000000000 */
[----:B-1----:R-:W1:-:S15]  /*09a0*/  DADD R52, R50, -6.75539944105574400000e+15 ;  /* 0xc338000032347429 */ /* 0x002e5e0000000000 */
[----:B------:R-:W-:-:S15]  /*09b0*/  NOP ;  /* 0x0000000000007918 */ /* 0x000fde0000000000 */
[----:B------:R-:W-:-:S15]  /*09c0*/  NOP ;  /* 0x0000000000007918 */ /* 0x000fde0000000000 */
[----:B------:R-:W-:-:S15]  /*09d0*/  NOP ;  /* 0x0000000000007918 */ /* 0x000fde0000000000 */
[----:B------:R-:W-:-:S04]  /*09e0*/  NOP ;  /* 0x0000000000007918 */ /* 0x000fc80000000000 */
[----:B-1----:R-:W1:-:S15]  /*09f0*/  DFMA R24, R52, -UR6, R48 ;  /* 0x8000000634187c2b */ /* 0x002e5e0008000030 */
[----:B------:R-:W-:-:S15]  /*0a00*/  NOP ;  /* 0x0000000000007918 */ /* 0x000fde0000000000 */
[----:B------:R-:W-:-:S15]  /*0a10*/  NOP ;  /* 0x0000000000007918 */ /* 0x000fde0000000000 */
[----:B------:R-:W-:-:S15]  /*0a20*/  NOP ;  /* 0x0000000000007918 */ /* 0x000fde0000000000 */
[----:B------:R-:W-:-:S04]  /*0a30*/  NOP ;  /* 0x0000000000007918 */ /* 0x000fc80000000000 */
[----:B-1----:R1:W2:Y:S02]  /*0a40*/  DFMA R52, R52, -R22, R24 ;  /* 0x800000163434722b */ /* 0x0022a40000000018 */
[----:B-1----:R-:W-:Y:S01]  /*0a50*/  MOV R24, 0x69ce2bdf ;  /* 0x69ce2bdf00187802 */ /* 0x002fe20000000f00 */
[----:B------:R-:W-:-:S15]  /*0a60*/  IMAD.MOV.U32 R25, RZ, RZ, 0x3e5ade15 ;  /* 0x3e5ade15ff197424 */ /* 0x000fde00078e00ff */
[----:B------:R-:W-:-:S15]  /*0a70*/  NOP ;  /* 0x0000000000007918 */ /* 0x000fde0000000000 */
[----:B------:R-:W-:-:S15]  /*0a80*/  NOP ;  /* 0x0000000000007918 */ /* 0x000fde0000000000 */
[----:B------:R-:W-:-:S15]  /*0a90*/  NOP ;  /* 0x0000000000007918 */ /* 0x000fde0000000000 */
[----:B------:R-:W-:-:S01]  /*0aa0*/  NOP ;  /* 0x0000000000007918 */ /* 0x000fc20000000000 */
[----:B--2---:R-:W1:-:S15]  /*0ab0*/  DFMA R30, R52, R24, R26 ;  /* 0x00000018341e722b */ /* 0x004e5e000000001a */
[----:B------:R-:W-:-:S15]  /*0ac0*/  NOP ;  /* 0x0000000000007918 */ /* 0x000fde0000000000 */
[----:B------:R-:W-:-:S15]  /*0ad0*/  NOP ;  /* 0x0000000000007918 */ /* 0x000fde0000000000 */
[----:B------:R-:W-:-:S15]  /*0ae0*/  NOP ;  /* 0x0000000000007918 */ /* 0x000fde0000000000 */
[----:B------:R-:W-:-:S04]  /*0af0*/  NOP ;  /* 0x0000000000007918 */ /* 0x000fc80000000000 */
[----:B-1----:R1:W2:Y:S02]  /*0b00*/  DFMA R32, R52, R30, R28 ;  /* 0x0000001e3420722b */ /* 0x0022a4000000001c */
[----:B-1----:R-:W-:Y:S02]  /*0b10*/  IMAD.MOV.U32 R30, RZ, RZ, 0x7c89eb71 ;  /* 0x7c89eb71ff1e7424 */ /* 0x002fe400078e00ff */
[----:B------:R-:W-:-:S15]  /*0b20*/  IMAD.MOV.U32 R31, RZ, RZ, 0x3efa0199 ;  /* 0x3efa0199ff1f7424 */ /* 0x000fde00078e00ff */
[----:B------:R-:W-:-:S15]  /*0b30*/  NOP ;  /* 0x0000000000007918 */ /* 0x000fde0000000000 */
[----:B------:R-:W-:-:S15]  /*0b40*/  NOP ;  /* 0x0000000000007918 */ /* 0x000fde0000000000 */
[----:B------:R-:W-:-:S15]  /*0b50*/  NOP ;  /* 0x0000000000007918 */ /* 0x000fde0000000000 */
[----:B--2---:R1:W2:Y:S02]  /*0b60*/  DFMA R34, R52, R32, R30 ;  /* 0x000000203422722b */ /* 0x0042a4000000001e */
[----:B-1----:R-:W-:Y:S01]  /*0b70*/  MOV R32, 0x14761f65 ;  /* 0x14761f6500207802 */ /* 0x002fe20000000f00 */
[----:B------:R-:W-:-:S15]  /*0b80*/  IMAD.MOV.U32 R33, RZ, RZ, 0x3f2a01a0 ;  /* 0x3f2a01a0ff217424 */ /* 0x000fde00078e00ff */
[----:B------:R-:W-:-:S15]  /*0b90*/  NOP ;  /* 0x0000000000007918 */ /* 0x000fde0000000000 */
[----:B------:R-:W-:-:S15]  /*0ba0*/  NOP ;  /* 0x0000000000007918 */ /* 0x000fde0000000000 */
[----:B------:R-:W-:-:S15]  /*0bb0*/  NOP ;  /* 0x0000000000007918 */ /* 0x000fde0000000000 */
[----:B------:R-:W-:-:S01]  /*0bc0*/  NOP ;  /* 0x0000000000007918 */ /* 0x000fc20000000000 */
[----:B--2---:R1:W2:Y:S02]  /*0bd0*/  DFMA R36, R52, R34, R32 ;  /* 0x000000223424722b */ /* 0x0042a40000000020 */
        /* <DEDUP_REMOVED lines=31> */
[----:B--2---:R-:W1:-:S15]  /*0dd0*/  DFMA R46, R52, R46, R42 ;  /* 0x0000002e342e722b */ /* 0x004e5e000000002a */
[----:B------:R-:W-:-:S15]  /*0de0*/  NOP ;  /* 0x0000000000007918 */ /* 0x000fde0000000000 */
[----:B------:R-:W-:-:S15]  /*0df0*/  NOP ;  /* 0x0000000000007918 */ /* 0x000fde0000000000 */
[----:B------:R-:W-:-:S15]  /*0e00*/  NOP ;  /* 0x0000000000007918 */ /* 0x000fde0000000000 */
[----:B------:R-:W-:-:S04]  /*0e10*/  NOP ;  /* 0x0000000000007918 */ /* 0x000fc80000000000 */
[----:B-1----:R-:W1:-:S15]  /*0e20*/  DFMA R46, R52, R46, 1 ;  /* 0x3ff00000342e742b */ /* 0x002e5e000000002e */
[----:B------:R-:W-:-:S15]  /*0e30*/  NOP ;  /* 0x0000000000007918 */ /* 0x000fde0000000000 */
[----:B------:R-:W-:-:S15]  /*0e40*/  NOP ;  /* 0x0000000000007918 */ /* 0x000fde0000000000 */
[----:B------:R-:W-:-:S15]  /*0e50*/  NOP ;  /* 0x0000000000007918 */ /* 0x000fde0000000000 */
[----:B------:R-:W-:-:S04]  /*0e60*/  NOP ;  /* 0x0000000000007918 */ /* 0x000fc80000000000 */
[----:B-1----:R-:W1:Y:S02]  /*0e70*/  DFMA R52, R52, R46, 1 ;  /* 0x3ff000003434742b */ /* 0x002e64000000002e */
[----:B-1----:R-:W-:Y:S01]  /*0e80*/  LEA R47, R50, R53, 0x14 ;  /* 0x00000035322f7211 */ /* 0x002fe200078ea0ff */
[----:B------:R-:W-:-:S15]  /*0e90*/  IMAD.MOV.U32 R46, RZ, RZ, R52 ;  /* 0x000000ffff2e7224 */ /* 0x000fde00078e0034 */
[----:B------:R-:W-:-:S15]  /*0ea0*/  NOP ;  /* 0x0000000000007918 */ /* 0x000fde0000000000 */
[----:B------:R-:W-:-:S15]  /*0eb0*/  NOP ;  /* 0x0000000000007918 */ /* 0x000fde0000000000 */
[----:B------:R-:W-:-:S15]  /*0ec0*/  NOP ;  /* 0x0000000000007918 */ /* 0x000fde0000000000 */
[----:B------:R-:W-:-:S01]  /*0ed0*/  NOP ;  /* 0x0000000000007918 */ /* 0x000fc20000000000 */
[----:B0-----:R0:W1:Y:S02]  /*0ee0*/  DADD R44, R44, -R2 ;  /* 0x000000002c2c7229 */ /* 0x0010640000000802 */
[----:B01----:R-:W-:Y:S05]  /*0ef0*/  @!P0 BRA `(.L_x_145) ;  /* 0x00000000004c8947 */ /* 0x003fea0003800000 */
[----:B------:R-:W-:Y:S01]  /*0f00*/  FSETP.GEU.FTZ.AND P0, PT, |R49|, 4.2275390625, PT ;  /* 0x408748003100780b */ /* 0x000fe20003f1e200 */
[----:B------:R-:W-:-:S15]  /*0f10*/  DSETP.GEU.AND P1, PT, R48, RZ, PT ;  /* 0x000000ff3000722a */ /* 0x000fde0003f2e000 */
[----:B------:R-:W-:-:S15]  /*0f20*/  NOP ;  /* 0x0000000000007918 */ /* 0x000fde0000000000 */
[----:B------:R-:W-:-:S15]  /*0f30*/  NOP ;  /* 0x0000000000007918 */ /* 0x000fde0000000000 */
[----:B------:R-:W-:-:S15]  /*0f40*/  NOP ;  /* 0x0000000000007918 */ /* 0x000fde0000000000 */
[----:B------:R-:W-:-:S04]  /*0f50*/  NOP ;  /* 0x0000000000007918 */ /* 0x000fc80000000000 */
[----:B------:R0:W1:Y:S02]  /*0f60*/  DADD R46, R48, +INF ;  /* 0x7ff00000302e7429 */ /* 0x0000640000000000 */
[----:B0-----:R-:W-:Y:S02]  /*0f70*/  @!P0 LEA.HI R48, R50, R50, RZ, 0x1 ;  /* 0x0000003232308211 */ /* 0x001fe400078f08ff */
[----:B-1----:R-:W-:Y:S02]  /*0f80*/  FSEL R46, R46, RZ, P1 ;  /* 0x000000ff2e2e7208 */ /* 0x002fe40000800000 */
[----:B------:R-:W-:Y:S02]  /*0f90*/  @!P0 SHF.R.S32.HI R49, RZ, 0x1, R48 ;  /* 0x00000001ff318819 */ /* 0x000fe40000011430 */
[----:B------:R-:W-:-:S03]  /*0fa0*/  FSEL R47, R47, RZ, P1 ;  /* 0x000000ff2f2f7208 */ /* 0x000fc60000800000 */
[----:B------:R-:W-:Y:S02]  /*0fb0*/  @!P0 IMAD.IADD R48, R50, 0x1, -R49 ;  /* 0x0000000132308824 */ /* 0x000fe400078e0a31 */
[----:B------:R-:W-:-:S03]  /*0fc0*/  @!P0 IMAD R53, R49, 0x100000, R53 ;  /* 0x0010000031358824 */ /* 0x000fc600078e0235 */
[----:B------:R-:W-:Y:S02]  /*0fd0*/  @!P0 LEA R49, R48, 0x3ff00000, 0x14 ;  /* 0x3ff0000030318811 */ /* 0x000fe400078ea0ff */
[----:B------:R-:W-:-:S15]  /*0fe0*/  @!P0 MOV R48, RZ ;  /* 0x000000ff00308202 */ /* 0x000fde0000000f00 */
[----:B------:R-:W-:-:S15]  /*0ff0*/  NOP ;  /* 0x0000000000007918 */ /* 0x000fde0000000000 */
[----:B------:R-:W-:-:S15]  /*1000*/  NOP ;  /* 0x0000000000007918 */ /* 0x000fde0000000000 */
[----:B------:R-:W-:-:S01]  /*1010*/  NOP ;  /* 0x0000000000007918 */ /* 0x000fc20000000000 */
[----:B------:R0:W1:Y:S02]  /*1020*/  @!P0 DMUL R46, R52, R48 ;  /* 0x00000030342e8228 */ /* 0x0000640000000000 */
.L_x_145:
[----:B------:R-:W-:Y:S05]  /*1030*/  BSYNC.RECONVERGENT B1 ;  /* 0x0000000000017941 */ /* 0x000fea0003800200 */
.L_x_144:
[----:B0-----:R-:W-:Y:S01]  /*1040*/  IMAD.MOV.U32 R48, RZ, RZ, 0x652b82fe ;  /* 0x652b82feff307424 */ /* 0x001fe200078e00ff */
[----:B------:R-:W-:Y:S01]  /*1050*/  MOV R51, 0x3fe62e42 ;  /* 0x3fe62e4200337802 */ /* 0x000fe20000000f00 */
[----:B------:R-:W-:Y:S01]  /*1060*/  IMAD.MOV.U32 R49, RZ, RZ, 0x3ff71547 ;  /* 0x3ff71547ff317424 */ /* 0x000fe200078e00ff */
[----:B------:R-:W-:Y:S01]  /*1070*/  FSETP.GEU.FTZ.AND P0, PT, |R45|, 4.1917929649353027344, PT ;  /* 0x4086232b2d00780b */ /* 0x000fe20003f1e200 */
[----:B------:R-:W-:Y:S01]  /*1080*/  IMAD.MOV.U32 R50, RZ, RZ, -0x105c611 ;  /* 0xfefa39efff327424 */ /* 0x000fe200078e00ff */
[----:B------:R-:W-:Y:S03]  /*1090*/  BSSY.RECONVERGENT B1, `(.L_x_146) ;  /* 0x000005c000017945 */ /* 0x000fe60003800200 */
[----:B------:R-:W0:-:S15]  /*10a0*/  DFMA R48, R44, R48, 6.75539944105574400000e+15 ;  /* 0x433800002c30742b */ /* 0x000e1e0000000030 */
[----:B------:R-:W-:-:S15]  /*10b0*/  NOP ;  /* 0x0000000000007918 */ /* 0x000fde0000000000 */
[----:B------:R-:W-:-:S15]  /*10c0*/  NOP ;  /* 0x0000000000007918 */ /* 0x000fde0000000000 */
[----:B------:R-:W-:-:S15]  /*10d0*/  NOP ;  /* 0x0000000000007918 */ /* 0x000fde0000000000 */
[----:B------:R-:W-:-:S04]  /*10e0*/  NOP ;  /* 0x0000000000007918 */ /* 0x000fc80000000000 */
[----:B0-----:R-:W0:-:S15]  /*10f0*/  DADD R52, R48, -6.75539944105574400000e+15 ;  /* 0xc338000030347429 */ /* 0x001e1e0000000000 */
[----:B------:R-:W-:-:S15]  /*1100*/  NOP ;  /* 0x0000000000007918 */ /* 0x000fde0000000000 */
[----:B------:R-:W-:-:S15]  /*1110*/  NOP ;  /* 0x0000000000007918 */ /* 0x000fde0000000000 */
[----:B------:R-:W-:-:S15]  /*1120*/  NOP ;  /* 0x0000000000007918 */ /* 0x000fde0000000000 */
[----:B------:R-:W-:-:S04]  /*1130*/  NOP ;  /* 0x0000000000007918 */ /* 0x000fc80000000000 */
[----:B0-----:R-:W0:-:S15]  /*1140*/  DFMA R54, R52, -R50, R44 ;  /* 0x800000323436722b */ /* 0x001e1e000000002c */
        /* <DEDUP_REMOVED lines=9> */
[----:B0-----:R-:W0:-:S15]  /*11e0*/  DFMA R24, R54, R24, R26 ;  /* 0x000000183618722b */ /* 0x001e1e000000001a */
        /* <DEDUP_REMOVED lines=44> */
[----:B0-----:R-:W0:-:S15]  /*14b0*/  DFMA R24, R54, R24, 1 ;  /* 0x3ff000003618742b */ /* 0x001e1e0000000018 */
[----:B------:R-:W-:-:S15]  /*14c0*/  NOP ;  /* 0x0000000000007918 */ /* 0x000fde0000000000 */
[----:B------:R-:W-:-:S15]  /*14d0*/  NOP ;  /* 0x0000000000007918 */ /* 0x000fde0000000000 */
[----:B------:R-:W-:-:S15]  /*14e0*/  NOP ;  /* 0x0000000000007918 */ /* 0x000fde0000000000 */
[----:B------:R-:W-:-:S04]  /*14f0*/  NOP ;  /* 0x0000000000007918 */ /* 0x000fc80000000000 */
[----:B0-----:R-:W0:Y:S02]  /*1500*/  DFMA R24, R54, R24, 1 ;  /* 0x3ff000003618742b */ /* 0x001e240000000018 */
[----:B0-----:R-:W-:Y:S02]  /*1510*/  IMAD R23, R48, 0x100000, R25 ;  /* 0x0010000030177824 */ /* 0x001fe400078e0219 */
[----:B------:R-:W-:Y:S01]  /*1520*/  IMAD.MOV.U32 R22, RZ, RZ, R24 ;  /* 0x000000ffff167224 */ /* 0x000fe200078e0018 */
[----:B------:R-:W-:Y:S06]  /*1530*/  @!P0 BRA `(.L_x_147) ;  /* 0x0000000000448947 */ /* 0x000fec0003800000 */
[----:B------:R-:W-:Y:S01]  /*1540*/  FSETP.GEU.FTZ.AND P0, PT, |R45|, 4.2275390625, PT ;  /* 0x408748002d00780b */ /* 0x000fe20003f1e200 */
[----:B------:R-:W-:-:S12]  /*1550*/  DSETP.GEU.AND P1, PT, R44, RZ, PT ;  /* 0x000000ff2c00722a */ /* 0x000fd80003f2e000 */
[----:B------:R-:W-:-:S04]  /*1560*/  @!P0 LEA.HI R22, R48, R48, RZ, 0x1 ;  /* 0x0000003030168211 */ /* 0x000fc800078f08ff */
[----:B------:R-:W-:-:S04]  /*1570*/  @!P0 SHF.R.S32.HI R27, RZ, 0x1, R22 ;  /* 0x00000001ff1b8819 */ /* 0x000fc80000011416 */
[----:B------:R-:W-:Y:S01]  /*1580*/  @!P0 LEA R25, R27, R25, 0x14 ;  /* 0x000000191b198211 */ /* 0x000fe200078ea0ff */
[----:B------:R-:W-:-:S05]  /*1590*/  @!P0 IMAD.IADD R26, R48, 0x1, -R27 ;  /* 0x00000001301a8824 */ /* 0x000fca00078e0a1b */
[----:B------:R-:W-:Y:S01]  /*15a0*/  @!P0 LEA R27, R26, 0x3ff00000, 0x14 ;  /* 0x3ff000001a1b8811 */ /* 0x000fe200078ea0ff */
[----:B------:R-:W-:-:S15]  /*15b0*/  @!P0 IMAD.MOV.U32 R26, RZ, RZ, RZ ;  /* 0x000000ffff1a8224 */ /* 0x000fde00078e00ff */
[----:B------:R-:W-:-:S15]  /*15c0*/  NOP ;  /* 0x0000000000007918 */ /* 0x000fde0000000000 */
[----:B------:R-:W-:-:S07]  /*15d0*/  NOP ;  /* 0x0000000000007918 */ /* 0x000fce0000000000 */
[----:B------:R-:W0:Y:S02]  /*15e0*/  DADD R28, R44, +INF ;  /* 0x7ff000002c1c7429 */ /* 0x000e240000000000 */
[----:B0-----:R-:W-:Y:S02]  /*15f0*/  FSEL R22, R28, RZ, P1 ;  /* 0x000000ff1c167208 */ /* 0x001fe40000800000 */
[----:B------:R-:W-:-:S15]  /*1600*/  FSEL R23, R29, RZ, P1 ;  /* 0x000000ff1d177208 */ /* 0x000fde0000800000 */
[----:B------:R-:W-:-:S15]  /*1610*/  NOP ;  /* 0x0000000000007918 */ /* 0x000fde0000000000 */
[----:B------:R-:W-:-:S15]  /*1620*/  NOP ;  /* 0x0000000000007918 */ /* 0x000fde0000000000 */
[----:B------:R-:W-:-:S15]  /*1630*/  NOP ;  /* 0x0000000000007918 */ /* 0x000fde0000000000 */
[----:B------:R0:W2:Y:S02]  /*1640*/  @!P0 DMUL R22, R24, R26 ;  /* 0x0000001a18168228 */ /* 0x0000a40000000000 */
.L_x_147:
[----:B------:R-:W-:Y:S05]  /*1650*/  BSYNC.RECONVERGENT B1 ;  /* 0x0000000000017941 */ /* 0x000fea0003800200 */
.L_x_146:
[----:B-12---:R-:W1:Y:S01]  /*1660*/  DADD R22, R22, R46 ;  /* 0x0000000016167229 */ /* 0x006e62000000002e */
[----:B------:R-:W-:Y:S01]  /*1670*/  BSSY.RECONVERGENT B1, `(.L_x_148) ;  /* 0x00000bf000017945 */ /* 0x000fe20003800200 */
[----:B-1----:R-:W-:Y:S01]  /*1680*/  ISETP.GT.AND P0, PT, R23, 0xfffff, PT ;  /* 0x000fffff1700780c */ /* 0x002fe20003f04270 */
[----:B0-----:R-:W-:Y:S01]  /*1690*/  IMAD.MOV.U32 R24, RZ, RZ, R22 ;  /* 0x000000ffff187224 */ /* 0x001fe200078e0016 */
[----:B------:R-:W-:Y:S01]  /*16a0*/  MOV R26, R23 ;  /* 0x00000017001a7202 */ /* 0x000fe20000000f00 */
[----:B------:R-:W-:Y:S02]  /*16b0*/  IMAD.MOV.U32 R25, RZ, RZ, R23 ;  /* 0x000000ffff197224 */ /* 0x000fe400078e0017 */
[----:B------:R-:W-:-:S08]  /*16c0*/  IMAD.MOV.U32 R27, RZ, RZ, -0x3ff ;  /* 0xfffffc01ff1b7424 */ /* 0x000fd000078e00ff */
[----:B------:R-:W-:-:S15]  /*16d0*/  @!P0 MOV R27, 0xfffffbcb ;  /* 0xfffffbcb001b8802 */ /* 0x000fde0000000f00 */
[----:B------:R-:W-:-:S15]  /*16e0*/  NOP ;  /* 0x0000000000007918 */ /* 0x000fde0000000000 */
[----:B------:R-:W-:-:S15]  /*16f0*/  NOP ;  /* 0x0000000000007918 */ /* 0x000fde0000000000 */
[----:B------:R-:W-:-:S04]  /*1700*/  NOP ;  /* 0x0000000000007918 */ /* 0x000fc80000000000 */
[----:B------:R-:W0:Y:S02]  /*1710*/  @!P0 DMUL R24, R24, 1.80143985094819840000e+16 ;  /* 0x4350000018188828 */ /* 0x000e240000000000 */
[----:B0-----:R-:W-:Y:S02]  /*1720*/  @!P0 IMAD.MOV.U32 R26, RZ, RZ, R25 ;  /* 0x000000ffff1a8224 */ /* 0x001fe400078e0019 */
[----:B------:R-:W-:Y:S02]  /*1730*/  @!P0 IMAD.MOV.U32 R22, RZ, RZ, R24 ;  /* 0x000000ffff168224 */ /* 0x000fe400078e0018 */
[----:B------:R-:W-:-:S05]  /*1740*/  VIADD R23, R26, 0xffffffff ;  /* 0xffffffff1a177836 */ /* 0x000fca0000000000 */
[----:B------:R-:W-:-:S13]  /*1750*/  ISETP.GT.U32.AND P1, PT, R23, 0x7feffffe, PT ;  /* 0x7feffffe1700780c */ /* 0x000fda0003f24070 */
[----:B------:R-:W-:Y:S05]  /*1760*/  @P1 BRA `(.L_x_149) ;  /* 0x0000000800a41947 */ /* 0x000fea0003800000 */
[----:B------:R-:W-:Y:S01]  /*1770*/  LOP3.LUT R23, R26, 0xfffff, RZ, 0xc0, !PT ;  /* 0x000fffff1a177812 */ /* 0x000fe200078ec0ff */
[----:B------:R-:W-:Y:S01]  /*1780*/  IMAD.MOV.U32 R24, RZ, RZ, RZ ;  /* 0x000000ffff187224 */ /* 0x000fe200078e00ff */
[----:B------:R-:W-:Y:S01]  /*1790*/  UMOV UR6, 0x80000000 ;  /* 0x8000000000067882 */ /* 0x000fe20000000000 */
[----:B------:R-:W-:Y:S01]  /*17a0*/  UMOV UR7, 0x43300000 ;  /* 0x4330000000077882 */ /* 0x000fe20000000000 */
[----:B------:R-:W-:-:S04]  /*17b0*/  LOP3.LUT R23, R23, 0x3ff00000, RZ, 0xfc, !PT ;  /* 0x3ff0000017177812 */ /* 0x000fc800078efcff */
[----:B------:R-:W-:-:S13]  /*17c0*/  ISETP.GE.U32.AND P0, PT, R23, 0x3ff6a09f, PT ;  /* 0x3ff6a09f1700780c */ /* 0x000fda0003f06070 */
[----:B------:R-:W-:-:S04]  /*17d0*/  @P0 VIADD R25, R23, 0xfff00000 ;  /* 0xfff0000017190836 */ /* 0x000fc80000000000 */
[----:B------:R-:W-:-:S06]  /*17e0*/  @P0 IMAD.MOV.U32 R23, RZ, RZ, R25 ;  /* 0x000000ffff170224 */ /* 0x000fcc00078e0019 */
[----:B------:R-:W0:Y:S02]  /*17f0*/  DADD R32, R22, 1 ;  /* 0x3ff0000016207429 */ /* 0x000e240000000000 */
[----:B0-----:R-:W0:-:S15]  /*1800*/  MUFU.RCP64H R25, R33 ;  /* 0x0000002100197308 */ /* 0x001e1e0000001800 */
[----:B------:R-:W-:-:S15]  /*1810*/  NOP ;  /* 0x0000000000007918 */ /* 0x000fde0000000000 */
[----:B------:R-:W-:-:S15]  /*1820*/  NOP ;  /* 0x0000000000007918 */ /* 0x000fde0000000000 */
[----:B------:R-:W-:-:S15]  /*1830*/  NOP ;  /* 0x0000000000007918 */ /* 0x000fde0000000000 */
[----:B------:R-:W-:-:S02]  /*1840*/  NOP ;  /* 0x0000000000007918 */ /* 0x000fc40000000000 */
[----:B------:R1:W-:Y:S02]  /*1850*/  DADD R30, R22, -1 ;  /* 0xbff00000161e7429 */ /* 0x0003e40000000000 */
[----:B-1----:R-:W-:Y:S01]  /*1860*/  LEA.HI R22, R26, R27, RZ, 0xc ;  /* 0x0000001b1a167211 */ /* 0x002fe200078f60ff */
[----:B------:R-:W-:-:S03]  /*1870*/  IMAD.MOV.U32 R23, RZ, RZ, 0x43300000 ;  /* 0x43300000ff177424 */ /* 0x000fc600078e00ff */
[----:B------:R-:W-:-:S04]  /*1880*/  @P0 IADD3 R22, PT, PT, R22, 0x1, RZ ;  /* 0x0000000116160810 */ /* 0x000fc80007ffe0ff */
[----:B------:R-:W-:-:S15]  /*1890*/  LOP3.LUT R22, R22, 0x80000000, RZ, 0x3c, !PT ;  /* 0x8000000016167812 */ /* 0x000fde00078e3cff */
[----:B------:R-:W-:-:S15]  /*18a0*/  NOP ;  /* 0x0000000000007918 */ /* 0x000fde0000000000 */
[----:B------:R-:W-:-:S15]  /*18b0*/  NOP ;  /* 0x0000000000007918 */ /* 0x000fde0000000000 */
[----:B------:R-:W-:-:S09]  /*18c0*/  NOP ;  /* 0x0000000000007918 */ /* 0x000fd20000000000 */
[----:B0-----:R0:W1:Y:S02]  /*18d0*/  DFMA R26, -R32, R24, 1 ;  /* 0x3ff00000201a742b */ /* 0x0010640000000118 */
[----:B0-----:R-:W-:Y:S01]  /*18e0*/  IMAD.MOV.U32 R32, RZ, RZ, -0x748574fc ;  /* 0x8b7a8b04ff207424 */ /* 0x001fe200078e00ff */
[----:B------:R-:W-:-:S15]  /*18f0*/  MOV R33, 0x3ed0ee25 ;  /* 0x3ed0ee2500217802 */ /* 0x000fde0000000f00 */
[----:B------:R-:W-:-:S15]  /*1900*/  NOP ;  /* 0x0000000000007918 */ /* 0x000fde0000000000 */
[----:B------:R-:W-:-:S15]  /*1910*/  NOP ;  /* 0x0000000000007918 */ /* 0x000fde0000000000 */
[----:B------:R-:W-:-:S15]  /*1920*/  NOP ;  /* 0x0000000000007918 */ /* 0x000fde0000000000 */
[----:B------:R-:W-:-:S01]  /*1930*/  NOP ;  /* 0x0000000000007918 */ /* 0x000fc20000000000 */
[----:B-1----:R-:W0:-:S15]  /*1940*/  DFMA R26, R26, R26, R26 ;  /* 0x0000001a1a1a722b */ /* 0x002e1e000000001a */
[----:B------:R-:W-:-:S15]  /*1950*/  NOP ;  /* 0x0000000000007918 */ /* 0x000fde0000000000 */
[----:B------:R-:W-:-:S15]  /*1960*/  NOP ;  /* 0x0000000000007918 */ /* 0x000fde0000000000 */
[----:B------:R-:W-:-:S15]  /*1970*/  NOP ;  /* 0x0000000000007918 */ /* 0x000fde0000000000 */
[----:B------:R-:W-:-:S04]  /*1980*/  NOP ;  /* 0x0000000000007918 */ /* 0x000fc80000000000 */
[----:B------:R-:W-:Y:S01]  /*1990*/  DADD R22, R22, -UR6 ;  /* 0x8000000616167e29 */ /* 0x000fe20008000000 */
[----:B------:R-:W-:Y:S01]  /*19a0*/  UMOV UR6, 0xfefa39ef ;  /* 0xfefa39ef00067882 */ /* 0x000fe20000000000 */
[----:B------:R-:W-:-:S15]  /*19b0*/  UMOV UR7, 0x3fe62e42 ;  /* 0x3fe62e4200077882 */ /* 0x000fde0000000000 */
[----:B------:R-:W-:-:S15]  /*19c0*/  NOP ;  /* 0x0000000000007918 */ /* 0x000fde0000000000 */
[----:B------:R-:W-:-:S15]  /*19d0*/  NOP ;  /* 0x0000000000007918 */ /* 0x000fde0000000000 */
[----:B------:R-:W-:-:S15]  /*19e0*/  NOP ;  /* 0x0000000000007918 */ /* 0x000fde0000000000 */
[----:B------:R-:W-:-:S02]  /*19f0*/  NOP ;  /* 0x0000000000007918 */ /* 0x000fc40000000000 */
[----:B0-----:R-:W0:-:S15]  /*1a00*/  DFMA R34, R24, R26, R24 ;  /* 0x0000001a1822722b */ /* 0x001e1e0000000018 */
[----:B------:R-:W-:-:S15]  /*1a10*/  NOP ;  /* 0x0000000000007918 */ /* 0x000fde0000000000 */
[----:B------:R-:W-:-:S15]  /*1a20*/  NOP ;  /* 0x0000000000007918 */ /* 0x000fde0000000000 */
[----:B------:R-:W-:-:S15]  /*1a30*/  NOP ;  /* 0x0000000000007918 */ /* 0x000fde0000000000 */
[----:B------:R-:W-:-:S04]  /*1a40*/  NOP ;  /* 0x0000000000007918 */ /* 0x000fc80000000000 */
[----:B0-----:R-:W0:-:S15]  /*1a50*/  DMUL R26, R30, R34 ;  /* 0x000000221e1a7228 */ /* 0x001e1e0000000000 */
        /* <DEDUP_REMOVED lines=9> */
[----:B0-----:R-:W-:Y:S01]  /*1af0*/  DFMA R24, R22, UR6, R26 ;  /* 0x0000000616187c2b */ /* 0x001fe2000800001a */
[----:B------:R-:W-:Y:S01]  /*1b00*/  UMOV UR6, 0x3ae80f1e ;  /* 0x3ae80f1e00067882 */ /* 0x000fe20000000000 */
[----:B------:R-:W-:-:S15]  /*1b10*/  UMOV UR7, 0x3eb1380b ;  /* 0x3eb1380b00077882 */ /* 0x000fde0000000000 */
[----:B------:R-:W-:-:S15]  /*1b20*/  NOP ;  /* 0x0000000000007918 */ /* 0x000fde0000000000 */
[----:B------:R-:W-:-:S15]  /*1b30*/  NOP ;  /* 0x0000000000007918 */ /* 0x000fde0000000000 */
[----:B------:R-:W-:-:S15]  /*1b40*/  NOP ;  /* 0x0000000000007918 */ /* 0x000fde0000000000 */
[----:B------:R-:W-:-:S02]  /*1b50*/  NOP ;  /* 0x0000000000007918 */ /* 0x000fc40000000000 */
[----:B------:R-:W0:-:S15]  /*1b60*/  DMUL R28, R26, R26 ;  /* 0x0000001a1a1c7228 */ /* 0x000e1e0000000000 */
[----:B------:R-:W-:-:S15]  /*1b70*/  NOP ;  /* 0x0000000000007918 */ /* 0x000fde0000000000 */
[----:B------:R-:W-:-:S15]  /*1b80*/  NOP ;  /* 0x0000000000007918 */ /* 0x000fde0000000000 */
[----:B------:R-:W-:-:S15]  /*1b90*/  NOP ;  /* 0x0000000000007918 */ /* 0x000fde0000000000 */
[----:B------:R-:W-:-:S04]  /*1ba0*/  NOP ;  /* 0x0000000000007918 */ /* 0x000fc80000000000 */
[----:B0-----:R-:W0:Y:S01]  /*1bb0*/  DFMA R32, R28, UR6, R32 ;  /* 0x000000061c207c2b */ /* 0x001e220008000020 */
[----:B------:R-:W-:Y:S01]  /*1bc0*/  UMOV UR6, 0x9f02676f ;  /* 0x9f02676f00067882 */ /* 0x000fe20000000000 */
[----:B------:R-:W-:-:S15]  /*1bd0*/  UMOV UR7, 0x3ef3b266 ;  /* 0x3ef3b26600077882 */ /* 0x000fde0000000000 */
[----:B------:R-:W-:-:S15]  /*1be0*/  NOP ;  /* 0x0000000000007918 */ /* 0x000fde0000000000 */
[----:B------:R-:W-:-:S15]  /*1bf0*/  NOP ;  /* 0x0000000000007918 */ /* 0x000fde0000000000 */
[----:B------:R-:W-:-:S15]  /*1c00*/  NOP ;  /* 0x0000000000007918 */ /* 0x000fde0000000000 */
[----:B------:R-:W-:-:S02]  /*1c10*/  NOP ;  /* 0x0000000000007918 */ /* 0x000fc40000000000 */
[----:B0-----:R-:W0:Y:S01]  /*1c20*/  DFMA R32, R28, R32, UR6 ;  /* 0x000000061c207e2b */ /* 0x001e220008000020 */
        /* <DEDUP_REMOVED lines=27> */
[----:B0-----:R-:W-:Y:S01]  /*1de0*/  DFMA R32, R28, R32, UR6 ;  /* 0x000000061c207e2b */ /* 0x001fe20008000020 */
[----:B------:R-:W-:Y:S01]  /*1df0*/  UMOV UR6, 0x55555554 ;  /* 0x5555555400067882 */ /* 0x000fe20000000000 */
[----:B------:R-:W-:-:S15]  /*1e00*/  UMOV UR7, 0x3fb55555 ;  /* 0x3fb5555500077882 */ /* 0x000fde0000000000 */
[----:B------:R-:W-:-:S15]  /*1e10*/  NOP ;  /* 0x0000000000007918 */ /* 0x000fde0000000000 */
[----:B------:R-:W-:-:S15]  /*1e20*/  NOP ;  /* 0x0000000000007918 */ /* 0x000fde0000000000 */
[----:B------:R-:W-:-:S15]  /*1e30*/  NOP ;  /* 0x0000000000007918 */ /* 0x000fde0000000000 */
[----:B------:R-:W-:-:S02]  /*1e40*/  NOP ;  /* 0x0000000000007918 */ /* 0x000fc40000000000 */
[----:B------:R-:W0:-:S15]  /*1e50*/  DADD R36, R30, -R26 ;  /* 0x000000001e247229 */ /* 0x000e1e000000081a */
[----:B------:R-:W-:-:S15]  /*1e60*/  NOP ;  /* 0x0000000000007918 */ /* 0x000fde0000000000 */
[----:B------:R-:W-:-:S15]  /*1e70*/  NOP ;  /* 0x0000000000007918 */ /* 0x000fde0000000000 */
[----:B------:R-:W-:-:S15]  /*1e80*/  NOP ;  /* 0x0000000000007918 */ /* 0x000fde0000000000 */
[----:B------:R-:W-:-:S04]  /*1e90*/  NOP ;  /* 0x0000000000007918 */ /* 0x000fc80000000000 */
[----:B0-----:R-:W0:-:S15]  /*1ea0*/  DADD R36, R36, R36 ;  /* 0x0000000024247229 */ /* 0x001e1e0000000024 */
        /* <DEDUP_REMOVED lines=9> */
[----:B------:R-:W1:Y:S01]  /*1f40*/  DFMA R32, R28, R32, UR6 ;  /* 0x000000061c207e2b */ /* 0x000e620008000020 */
[----:B------:R-:W-:Y:S01]  /*1f50*/  UMOV UR6, 0x3b39803f ;  /* 0x3b39803f00067882 */ /* 0x000fe20000000000 */
[----:B------:R-:W-:-:S15]  /*1f60*/  UMOV UR7, 0x3c7abc9e ;  /* 0x3c7abc9e00077882 */ /* 0x000fde0000000000 */
[----:B------:R-:W-:-:S15]  /*1f70*/  NOP ;  /* 0x0000000000007918 */ /* 0x000fde0000000000 */
[----:B------:R-:W-:-:S15]  /*1f80*/  NOP ;  /* 0x0000000000007918 */ /* 0x000fde0000000000 */
[----:B------:R-:W-:-:S15]  /*1f90*/  NOP ;  /* 0x0000000000007918 */ /* 0x000fde0000000000 */
[----:B------:R-:W-:-:S02]  /*1fa0*/  NOP ;  /* 0x0000000000007918 */ /* 0x000fc40000000000 */
[----:B------:R-:W2:-:S15]  /*1fb0*/  DFMA R50, R22, -R50, R24 ;  /* 0x800000321632722b */ /* 0x000e9e0000000018 */
[----:B------:R-:W-:-:S15]  /*1fc0*/  NOP ;  /* 0x0000000000007918 */ /* 0x000fde0000000000 */
[----:B------:R-:W-:-:S15]  /*1fd0*/  NOP ;  /* 0x0000000000007918 */ /* 0x000fde0000000000 */
[----:B------:R-:W-:-:S15]  /*1fe0*/  NOP ;  /* 0x0000000000007918 */ /* 0x000fde0000000000 */
[----:B------:R-:W-:-:S04]  /*1ff0*/  NOP ;  /* 0x0000000000007918 */ /* 0x000fc80000000000 */
[----:B0-----:R-:W-:-:S15]  /*2000*/  DMUL R36, R34, R36 ;  /* 0x0000002422247228 */ /* 0x001fde0000000000 */
[----:B------:R-:W-:-:S15]  /*2010*/  NOP ;  /* 0x0000000000007918 */ /* 0x000fde0000000000 */
[----:B------:R-:W-:-:S15]  /*2020*/  NOP ;  /* 0x0000000000007918 */ /* 0x000fde0000000000 */
[----:B------:R-:W-:-:S15]  /*2030*/  NOP ;  /* 0x0000000000007918 */ /* 0x000fde0000000000 */
[----:B------:R-:W-:-:S04]  /*2040*/  NOP ;  /* 0x0000000000007918 */ /* 0x000fc80000000000 */
[----:B-1----:R-:W0:-:S15]  /*2050*/  DMUL R32, R28, R32 ;  /* 0x000000201c207228 */ /* 0x002e1e0000000000 */
[----:B------:R-:W-:-:S15]  /*2060*/  NOP ;  /* 0x0000000000007918 */ /* 0x000fde0000000000 */
[----:B------:R-:W-:-:S15]  /*2070*/  NOP ;  /* 0x0000000000007918 */ /* 0x000fde0000000000 */
[----:B------:R-:W-:-:S15]  /*2080*/  NOP ;  /* 0x0000000000007918 */ /* 0x000fde0000000000 */
[----:B------:R-:W-:-:S04]  /*2090*/  NOP ;  /* 0x0000000000007918 */ /* 0x000fc80000000000 */
[----:B--2---:R-:W-:-:S15]  /*20a0*/  DADD R50, -R26, R50 ;  /* 0x000000001a327229 */ /* 0x004fde0000000132 */
        /* <DEDUP_REMOVED lines=9> */
[----:B0-----:R-:W0:-:S15]  /*2140*/  DADD R32, R32, -R50 ;  /* 0x0000000020207229 */ /* 0x001e1e0000000832 */
[----:B------:R-:W-:-:S15]  /*2150*/  NOP ;  /* 0x0000000000007918 */ /* 0x000fde0000000000 */
[----:B------:R-:W-:-:S15]  /*2160*/  NOP ;  /* 0x0000000000007918 */ /* 0x000fde0000000000 */
[----:B------:R-:W-:-:S15]  /*2170*/  NOP ;  /* 0x0000000000007918 */ /* 0x000fde0000000000 */
[----:B------:R-:W-:-:S04]  /*2180*/  NOP ;  /* 0x0000000000007918 */ /* 0x000fc80000000000 */
[----:B0-----:R-:W0:-:S15]  /*2190*/  DFMA R32, R22, UR6, R32 ;  /* 0x0000000616207c2b */ /* 0x001e1e0008000020 */
[----:B------:R-:W-:-:S15]  /*21a0*/  NOP ;  /* 0x0000000000007918 */ /* 0x000fde0000000000 */
[----:B------:R-:W-:-:S15]  /*21b0*/  NOP ;  /* 0x0000000000007918 */ /* 0x000fde0000000000 */
[----:B------:R-:W-:-:S15]  /*21c0*/  NOP ;  /* 0x0000000000007918 */ /* 0x000fde0000000000 */
[----:B------:R-:W-:-:S04]  /*21d0*/  NOP ;  /* 0x0000000000007918 */ /* 0x000fc80000000000 */
[----:B0-----:R0:W1:Y:S02]  /*21e0*/  DADD R24, R24, R32 ;  /* 0x0000000018187229 */ /* 0x0010640000000020 */
[----:B01----:R-:W-:Y:S05]  /*21f0*/  BRA `(.L_x_150) ;  /* 0x0000000000187947 */ /* 0x003fea0003800000 */
.L_x_149:
[----:B------:R-:W-:Y:S01]  /*2200*/  IMAD.MOV.U32 R22, RZ, RZ, 0x0 ;  /* 0x00000000ff167424 */ /* 0x000fe200078e00ff */
[----:B------:R-:W-:Y:S01]  /*2210*/  LOP3.LUT P0, RZ, R25, 0x7fffffff, RZ, 0xc0, !PT ;  /* 0x7fffffff19ff7812 */ /* 0x000fe2000780c0ff */
[----:B------:R-:W-:-:S06]  /*2220*/  IMAD.MOV.U32 R23, RZ, RZ, 0x7ff00000 ;  /* 0x7ff00000ff177424 */ /* 0x000fcc00078e00ff */
[----:B------:R-:W0:Y:S02]  /*2230*/  DFMA R24, R24, R22, +INF ;  /* 0x7ff000001818742b */ /* 0x000e240000000016 */
[----:B0-----:R-:W-:Y:S02]  /*2240*/  FSEL R24, R24, RZ, P0 ;  /* 0x000000ff18187208 */ /* 0x001fe40000000000 */
[----:B------:R-:W-:-:S07]  /*2250*/  FSEL R25, R25, -QNAN , P0 ;  /* 0xfff0000019197808 */ /* 0x000fce0000000000 */
.L_x_150:
[----:B------:R-:W-:Y:S05]  /*2260*/  BSYNC.RECONVERGENT B1 ;  /* 0x0000000000017941 */ /* 0x000fea0003800200 */
.L_x_148:
[----:B------:R-:W0:Y:S02]  /*2270*/  DADD R24, R2, R24 ;  /* 0x0000000002187229 */ /* 0x000e240000000018 */
[----:B0-----:R1:W-:Y:S02]  /*2280*/  STG.E.64 desc[UR18][R4.64], R24 ;  /* 0x0000001804007986 */ /* 0x0013e4000c101b12 */
.L_x_143:
[----:B------:R-:W-:Y:S05]  /*2290*/  BSYNC.RECONVERGENT B0 ;  /* 0x0000000000007941 */ /* 0x000fea0003800200 */
.L_x_142:
[----:B------:R-:W-:Y:S01]  /*22a0*/  UIADD3 UR4, UP0, UPT, UR4, 0x1, URZ ;  /* 0x0000000104047890 */ /* 0x000fe2000ff1e0ff */
[----:B------:R-:W-:Y:S01]  /*22b0*/  IMAD.U32 R3, RZ, RZ, UR20 ;  /* 0x00000014ff037e24 */ /* 0x000fe2000f8e00ff */
[----:B01----:R-:W-:Y:S02]  /*22c0*/  MOV R5, UR14 ;  /* 0x0000000e00057c02 */ /* 0x003fe40008000f00 */
[----:B------:R-:W-:Y:S02]  /*22d0*/  UIADD3.X UR5, UPT, UPT, URZ, UR5, URZ, UP0, !UPT ;  /* 0x00000005ff057290 */ /* 0x000fe400087fe4ff */
[----:B------:R-:W-:Y:S01]  /*22e0*/  UISETP.GE.U32.AND UP0, UPT, UR8, UR4, UPT ;  /* 0x000000040800728c */ /* 0x000fe2000bf06070 */
[----:B------:R-:W-:Y:S02]  /*22f0*/  LEA R60, P0, R3, R60, 0x3 ;  /* 0x0000003c033c7211 */ /* 0x000fe400078018ff */
[----:B------:R-:W-:Y:S01]  /*2300*/  LEA R58, P1, R5, R58, 0x3 ;  /* 0x0000003a053a7211 */ /* 0x000fe200078218ff */
[----:B------:R-:W-:Y:S01]  /*2310*/  UISETP.GE.AND.EX UP0, UPT, UR9, UR5, UPT, UP0 ;  /* 0x000000050900728c */ /* 0x000fe2000bf06300 */
[----:B------:R-:W-:-:S02]  /*2320*/  IADD3.X R61, PT, PT, R61, UR11, RZ, P0, !PT ;  /* 0x0000000b3d3d7c10 */ /* 0x000fc400087fe4ff */
[----:B------:R-:W-:-:S06]  /*2330*/  IADD3.X R59, PT, PT, R59, UR10, RZ, P1, !PT ;  /* 0x0000000a3b3b7c10 */ /* 0x000fcc0008ffe4ff */
[----:B------:R-:W-:Y:S05]  /*2340*/  BRA.U UP0, `(.L_x_151) ;  /* 0xffffffe100747547 */ /* 0x000fea000b83ffff */
.L_x_141:
[----:B------:R-:W0:Y:S01]  /*2350*/  LDC.64 R4, c[0x0][0x458] ;  /* 0x00011600ff047b82 */ /* 0x000e220000000a00 */
[----:B------:R-:W1:Y:S01]  /*2360*/  LDCU.64 UR6, c[0x0][0x3d8] ;  /* 0x00007b00ff0677ac */ /* 0x000e620008000a00 */
[----:B------:R-:W2:Y:S01]  /*2370*/  LDCU.64 UR12, c[0x0][0x390] ;  /* 0x00007200ff0c77ac */ /* 0x000ea20008000a00 */
[----:B-1----:R-:W-:-:S04]  /*2380*/  LEA R2, P1, R63, UR6, 0x3 ;  /* 0x000000063f027c11 */ /* 0x002fc8000f8218ff */
[----:B------:R-:W-:Y:S01]  /*2390*/  LEA.HI.X R3, R63, UR7, RZ, 0x3, P1 ;  /* 0x000000073f037c11 */ /* 0x000fe200088f1cff */
[----:B------:R-:W1:Y:S01]  /*23a0*/  LDCU.64 UR6, c[0x0][0x388] ;  /* 0x00007100ff0677ac */ /* 0x000e620008000a00 */
[----:B0-----:R-:W-:-:S04]  /*23b0*/  ISETP.GE.U32.AND P0, PT, R4, 0x1, PT ;  /* 0x000000010400780c */ /* 0x001fc80003f06070 */
[----:B------:R-:W-:-:S13]  /*23c0*/  ISETP.GE.AND.EX P0, PT, R5, RZ, PT, P0 ;  /* 0x000000ff0500720c */ /* 0x000fda0003f06300 */
[----:B-12---:R-:W-:Y:S05]  /*23d0*/  @!P0 EXIT ;  /* 0x000000000000894d */ /* 0x006fea0003800000 */
[C---:B------:R-:W-:Y:S01]  /*23e0*/  IMAD.WIDE.U32 R4, R63.reuse, UR12, RZ ;  /* 0x0000000c3f047c25 */ /* 0x040fe2000f8e00ff */
[----:B------:R-:W2:Y:S01]  /*23f0*/  LDG.E.64.CONSTANT R2, desc[UR18][R2.64] ;  /* 0x0000001202027981 */ /* 0x000ea2000c1e9b00 */
[----:B------:R-:W0:Y:S01]  /*2400*/  LDC.U8 R0, c[0x0][0x468] ;  /* 0x00011a00ff007b82 */ /* 0x000e220000000000 */
[----:B------:R-:W1:Y:S01]  /*2410*/  LDCU.64 UR8, c[0x0][0x380] ;  /* 0x00007000ff0877ac */ /* 0x000e620008000a00 */
[----:B------:R-:W-:Y:S01]  /*2420*/  IMAD R63, R63, UR13, R5 ;  /* 0x0000000d3f3f7c24 */ /* 0x000fe2000f8e0205 */
[C---:B-----5:R-:W-:Y:S01]  /*2430*/  LEA R8, P0, R4.reuse, UR6, 0x3 ;  /* 0x0000000604087c11 */ /* 0x060fe2000f8018ff */
[----:B------:R-:W3:Y:S03]  /*2440*/  LDCU.64 UR4, c[0x0][0x3a8] ;  /* 0x00007500ff0477ac */ /* 0x000ee60008000a00 */
[----:B------:R-:W-:Y:S01]  /*2450*/  LEA.HI.X R9, R4, UR7, R63, 0x3, P0 ;  /* 0x0000000704097c11 */ /* 0x000fe200080f1c3f */
[----:B------:R-:W4:Y:S01]  /*2460*/  LDC.64 R22, c[0x0][0x3f8] ;  /* 0x0000fe00ff167b82 */ /* 0x000f220000000a00 */
[----:B------:R-:W1:Y:S04]  /*2470*/  LDCU.64 UR6, c[0x0][0x3e0] ;  /* 0x00007c00ff0677ac */ /* 0x000e680008000a00 */
[----:B------:R-:W5:Y:S01]  /*2480*/  LDG.E.64.CONSTANT R8, desc[UR18][R8.64] ;  /* 0x0000001208087981 */ /* 0x000f62000c1e9b00 */
[----:B------:R-:W-:Y:S01]  /*2490*/  IMAD.MOV.U32 R12, RZ, RZ, R16 ;  /* 0x000000ffff0c7224 */ /* 0x000fe200078e0010 */
[----:B------:R-:W-:Y:S01]  /*24a0*/  ISETP.GE.U32.AND P1, PT, R20, R18, PT ;  /* 0x000000121400720c */ /* 0x000fe20003f26070 */
[----:B------:R-:W3:Y:S01]  /*24b0*/  LDC.64 R6, c[0x0][0x3f0] ;  /* 0x0000fc00ff067b82 */ /* 0x000ee20000000a00 */
[----:B------:R-:W-:Y:S01]  /*24c0*/  IMAD.MOV.U32 R10, RZ, RZ, R14 ;  /* 0x000000ffff0a7224 */ /* 0x000fe200078e000e */
[----:B0-----:R-:W-:-:S06]  /*24d0*/  PRMT R0, R0, 0x8880, RZ ;  /* 0x0000888000007816 */ /* 0x001fcc00000000ff */
[----:B------:R-:W0:Y:S01]  /*24e0*/  LDC.64 R4, c[0x0][0x408] ;  /* 0x00010200ff047b82 */ /* 0x000e220000000a00 */
[----:B-1----:R-:W-:Y:S01]  /*24f0*/  IMAD R15, R21, UR6, RZ ;  /* 0x00000006150f7c24 */ /* 0x002fe2000f8e02ff */
[----:B------:R-:W-:Y:S01]  /*2500*/  PRMT R0, R0, 0x7710, RZ ;  /* 0x0000771000007816 */ /* 0x000fe200000000ff */
[----:B------:R-:W-:-:S03]  /*2510*/  IMAD.WIDE.U32 R12, R20, UR6, R12 ;  /* 0x00000006140c7c25 */ /* 0x000fc6000f8e000c */
[----:B------:R-:W-:Y:S01]  /*2520*/  LOP3.LUT P0, RZ, R0, 0xff, RZ, 0xc0, !PT ;  /* 0x000000ff00ff7812 */ /* 0x000fe2000780c0ff */
[-C--:B----4-:R-:W-:Y:S01]  /*2530*/  IMAD R0, R21, R22.reuse, RZ ;  /* 0x0000001615007224 */ /* 0x090fe200078e02ff */
[----:B------:R-:W-:Y:S01]  /*2540*/  LEA R16, P2, R12, UR8, 0x3 ;  /* 0x000000080c107c11 */ /* 0x000fe2000f8418ff */
[C---:B------:R-:W-:Y:S02]  /*2550*/  IMAD R17, R20.reuse, UR7, R15 ;  /* 0x0000000714117c24 */ /* 0x040fe4000f8e020f */
[----:B------:R-:W-:Y:S01]  /*2560*/  IMAD.WIDE.U32 R10, R20, R22, R10 ;  /* 0x00000016140a7225 */ /* 0x000fe200078e000a */
[----:B---3--:R-:W-:-:S03]  /*2570*/  SHF.L.U64.HI R7, R6, 0x3, R7 ;  /* 0x0000000306077819 */ /* 0x008fc60000010207 */
[----:B------:R-:W-:Y:S02]  /*2580*/  IMAD R15, R20, R23, R0 ;  /* 0x00000017140f7224 */ /* 0x000fe400078e0200 */
[----:B------:R-:W-:-:S03]  /*2590*/  IMAD.IADD R17, R13, 0x1, R17 ;  /* 0x000000010d117824 */ /* 0x000fc600078e0211 */
[----:B------:R-:W-:Y:S02]  /*25a0*/  IADD3 R13, PT, PT, R11, R15, RZ ;  /* 0x0000000f0b0d7210 */ /* 0x000fe40007ffe0ff */
[----:B------:R-:W-:Y:S02]  /*25b0*/  LEA.HI.X R17, R12, UR9, R17, 0x3, P2 ;  /* 0x000000090c117c11 */ /* 0x000fe400090f1c11 */
[----:B0-----:R-:W-:Y:S01]  /*25c0*/  SHF.L.U64.HI R12, R4, 0x3, R5 ;  /* 0x00000003040c7819 */ /* 0x001fe20000010205 */
[----:B--2---:R-:W0:Y:S02]  /*25d0*/  DSETP.EQ.AND P0, PT, R2, +INF , P0 ;  /* 0x7ff000000200742a */ /* 0x004e240000702000 */
[----:B0-----:R-:W-:Y:S02]  /*25e0*/  ISETP.GE.OR.EX P0, PT, R21, R19, P0, P1 ;  /* 0x000000131500720c */ /* 0x001fe40000706710 */
[----:B------:R-:W-:-:S04]  /*25f0*/  LEA R0, P1, R10, UR4, 0x3 ;  /* 0x000000040a007c11 */ /* 0x000fc8000f8218ff */
[----:B------:R-:W-:-:S09]  /*2600*/  LEA.HI.X R13, R10, UR5, R13, 0x3, P1 ;  /* 0x000000050a0d7c11 */ /* 0x000fd200088f1c0d */
.L_x_158:
[----:B------:R-:W-:Y:S01]  /*2610*/  UIADD3 UR16, UP1, UPT, UR16, -0x1, URZ ;  /* 0xffffffff10107890 */ /* 0x000fe2000ff3e0ff */
[----:B------:R-:W-:Y:S01]  /*2620*/  BSSY.RECONVERGENT B0, `(.L_x_152) ;  /* 0x00000f5000007945 */ /* 0x000fe20003800200 */
[----:B-1----:R-:W-:Y:S01]  /*2630*/  CS2R R14, SRZ ;  /* 0x00000000000e7805 */ /* 0x002fe2000001ff00 */
[----:B------:R-:W-:Y:S01]  /*2640*/  IMAD.MOV.U32 R10, RZ, RZ, R16 ;  /* 0x000000ffff0a7224 */ /* 0x000fe200078e0010 */
[----:B------:R-:W-:Y:S01]  /*2650*/  UISETP.NE.U32.AND UP0, UPT, UR16, URZ, UPT ;  /* 0x000000ff1000728c */ /* 0x000fe2000bf05070 */
[----:B------:R-:W-:Y:S01]  /*2660*/  IMAD.MOV.U32 R11, RZ, RZ, R17 ;  /* 0x000000ffff0b7224 */ /* 0x000fe200078e0011 */
[----:B------:R-:W-:-:S04]  /*2670*/  UIADD3.X UR17, UPT, UPT, UR17, -0x1, URZ, UP1, !UPT ;  /* 0xffffffff11117890 */ /* 0x000fc80008ffe4ff */
[----:B------:R-:W-:Y:S01]  /*2680*/  UISETP.NE.AND.EX UP0, UPT, UR17, URZ, UPT, UP0 ;  /* 0x000000ff1100728c */ /* 0x000fe2000bf05300 */
[----:B0-----:R-:W-:Y:S10]  /*2690*/  @P0 BRA `(.L_x_153) ;  /* 0x0000000c00b40947 */ /* 0x001ff40003800000 */
[----:B------:R-:W-:Y:S01]  /*26a0*/  IMAD.MOV.U32 R14, RZ, RZ, R0 ;  /* 0x000000ffff0e7224 */ /* 0x000fe200078e0000 */
[----:B------:R-:W-:Y:S01]  /*26b0*/  MOV R15, R13 ;  /* 0x0000000d000f7202 */ /* 0x000fe20000000f00 */
[----:B------:R-:W2:Y:S05]  /*26c0*/  LDG.E.64 R16, desc[UR18][R10.64] ;  /* 0x000000120a107981 */ /* 0x000eaa000c1e1b00 */
[----:B------:R-:W3:Y:S01]  /*26d0*/  LDG.E.64.CONSTANT R14, desc[UR18][R14.64] ;  /* 0x000000120e0e7981 */ /* 0x000ee2000c1e9b00 */
[----:B------:R-:W-:Y:S01]  /*26e0*/  IMAD.MOV.U32 R18, RZ, RZ, 0x652b82fe ;  /* 0x652b82feff127424 */ /* 0x000fe200078e00ff */
[----:B------:R-:W-:Y:S01]  /*26f0*/  MOV R28, 0xfefa39ef ;  /* 0xfefa39ef001c7802 */ /* 0x000fe20000000f00 */
[----:B------:R-:W-:Y:S01]  /*2700*/  IMAD.MOV.U32 R19, RZ, RZ, 0x3ff71547 ;  /* 0x3ff71547ff137424 */ /* 0x000fe200078e00ff */
[----:B------:R-:W-:Y:S01]  /*2710*/  MOV R31, 0x3c7abc9e ;  /* 0x3c7abc9e001f7802 */ /* 0x000fe20000000f00 */
[----:B------:R-:W-:Y:S01]  /*2720*/  IMAD.MOV.U32 R29, RZ, RZ, 0x3fe62e42 ;  /* 0x3fe62e42ff1d7424 */ /* 0x000fe200078e00ff */
[----:B------:R-:W-:Y:S01]  /*2730*/  BSSY.RECONVERGENT B1, `(.L_x_154) ;  /* 0x00000c7000017945 */ /* 0x000fe20003800200 */
[----:B------:R-:W-:Y:S01]  /*2740*/  IMAD.MOV.U32 R30, RZ, RZ, 0x3b39803f ;  /* 0x3b39803fff1e7424 */ /* 0x000fe200078e00ff */
[----:B--2---:R-:W0:Y:S01]  /*2750*/  DADD R16, R2, R16 ;  /* 0x0000000002107229 */ /* 0x004e220000000010 */
[----:B---3--:R-:W-:-:S15]  /*2760*/  FSETP.GEU.FTZ.AND P2, PT, |R15|, 4.1917929649353027344, PT ;  /* 0x4086232b0f00780b */ /* 0x008fde0003f5e200 */
[----:B------:R-:W-:-:S15]  /*2770*/  NOP ;  /* 0x0000000000007918 */ /* 0x000fde0000000000 */
[----:B------:R-:W-:-:S15]  /*2780*/  NOP ;  /* 0x0000000000007918 */ /* 0x000fde0000000000 */
[----:B------:R-:W-:-:S15]  /*2790*/  NOP ;  /* 0x0000000000007918 */ /* 0x000fde0000000000 */
[----:B------:R-:W-:-:S03]  /*27a0*/  NOP ;  /* 0x0000000000007918 */ /* 0x000fc60000000000 */
[----:B------:R-:W-:-:S15]  /*27b0*/  DFMA R20, R14, R18, 6.75539944105574400000e+15 ;  /* 0x433800000e14742b */ /* 0x000fde0000000012 */
[----:B------:R-:W-:-:S15]  /*27c0*/  NOP ;  /* 0x0000000000007918 */ /* 0x000fde0000000000 */
[----:B------:R-:W-:-:S15]  /*27d0*/  NOP ;  /* 0x0000000000007918 */ /* 0x000fde0000000000 */
[----:B------:R-:W-:-:S15]  /*27e0*/  NOP ;  /* 0x0000000000007918 */ /* 0x000fde0000000000 */
[----:B------:R-:W-:-:S04]  /*27f0*/  NOP ;  /* 0x0000000000007918 */ /* 0x000fc80000000000 */
[----:B0-----:R-:W0:Y:S02]  /*2800*/  DADD R16, -R14, R16 ;  /* 0x000000000e107229 */ /* 0x001e240000000110 */
[----:B0-----:R-:W-:-:S15]  /*2810*/  FSETP.GEU.FTZ.AND P1, PT, |R17|, 4.1917929649353027344, PT ;  /* 0x4086232b1100780b */ /* 0x001fde0003f3e200 */
[----:B------:R-:W-:-:S15]  /*2820*/  NOP ;  /* 0x0000000000007918 */ /* 0x000fde0000000000 */
[----:B------:R-:W-:-:S15]  /*2830*/  NOP ;  /* 0x0000000000007918 */ /* 0x000fde0000000000 */
[----:B------:R-:W-:-:S15]  /*2840*/  NOP ;  /* 0x0000000000007918 */ /* 0x000fde0000000000 */
[----:B------:R-:W-:-:S02]  /*2850*/  NOP ;  /* 0x0000000000007918 */ /* 0x000fc40000000000 */
[----:B------:R-:W0:-:S15]  /*2860*/  DADD R22, R20, -6.75539944105574400000e+15 ;  /* 0xc338000014167429 */ /* 0x000e1e0000000000 */
[----:B------:R-:W-:-:S15]  /*2870*/  NOP ;  /* 0x0000000000007918 */ /* 0x000fde0000000000 */
[----:B------:R-:W-:-:S15]  /*2880*/  NOP ;  /* 0x0000000000007918 */ /* 0x000fde0000000000 */
[----:B------:R-:W-:-:S15]  /*2890*/  NOP ;  /* 0x0000000000007918 */ /* 0x000fde0000000000 */
[----:B------:R-:W-:-:S04]  /*28a0*/  NOP ;  /* 0x0000000000007918 */ /* 0x000fc80000000000 */
[----:B------:R-:W1:-:S15]  /*28b0*/  DFMA R18, R16, R18, 6.75539944105574400000e+15 ;  /* 0x433800001012742b */ /* 0x000e5e0000000012 */
        /* <DEDUP_REMOVED lines=14> */
[----:B0-----:R-:W-:-:S15]  /*29a0*/  DFMA R22, R22, -R30, R24 ;  /* 0x8000001e1616722b */ /* 0x001fde0000000018 */
[----:B------:R-:W-:-:S15]  /*29b0*/  NOP ;  /* 0x0000000000007918 */ /* 0x000fde0000000000 */
[----:B------:R-:W-:-:S15]  /*29c0*/  NOP ;  /* 0x0000000000007918 */ /* 0x000fde0000000000 */
[----:B------:R-:W-:-:S15]  /*29d0*/  NOP ;  /* 0x0000000000007918 */ /* 0x000fde0000000000 */
[----:B------:R-:W-:-:S04]  /*29e0*/  NOP ;  /* 0x0000000000007918 */ /* 0x000fc80000000000 */
[----:B-1----:R0:W1:Y:S02]  /*29f0*/  DFMA R24, R26, -R28, R16 ;  /* 0x8000001c1a18722b */ /* 0x0020640000000010 */
[----:B0-----:R-:W-:Y:S02]  /*2a00*/  IMAD.MOV.U32 R28, RZ, RZ, 0x69ce2bdf ;  /* 0x69ce2bdfff1c7424 */ /* 0x001fe400078e00ff */
[----:B------:R-:W-:-:S15]  /*2a10*/  IMAD.MOV.U32 R29, RZ, RZ, 0x3e5ade15 ;  /* 0x3e5ade15ff1d7424 */ /* 0x000fde00078e00ff */
[----:B------:R-:W-:-:S15]  /*2a20*/  NOP ;  /* 0x0000000000007918 */ /* 0x000fde0000000000 */
[----:B------:R-:W-:-:S15]  /*2a30*/  NOP ;  /* 0x0000000000007918 */ /* 0x000fde0000000000 */
[----:B------:R-:W-:-:S15]  /*2a40*/  NOP ;  /* 0x0000000000007918 */ /* 0x000fde0000000000 */
[----:B-1----:R0:W1:Y:S02]  /*2a50*/  DFMA R24, R26, -R30, R24 ;  /* 0x8000001e1a18722b */ /* 0x0020640000000018 */
[----:B0-----:R-:W-:Y:S01]  /*2a60*/  MOV R30, 0xfca213ea ;  /* 0xfca213ea001e7802 */ /* 0x001fe20000000f00 */
[----:B------:R-:W-:-:S15]  /*2a70*/  IMAD.MOV.U32 R31, RZ, RZ, 0x3e928af3 ;  /* 0x3e928af3ff1f7424 */ /* 0x000fde00078e00ff */
[----:B------:R-:W-:-:S15]  /*2a80*/  NOP ;  /* 0x0000000000007918 */ /* 0x000fde0000000000 */
[----:B------:R-:W-:-:S15]  /*2a90*/  NOP ;  /* 0x0000000000007918 */ /* 0x000fde0000000000 */
[----:B------:R-:W-:-:S15]  /*2aa0*/  NOP ;  /* 0x0000000000007918 */ /* 0x000fde0000000000 */
[----:B------:R-:W-:-:S01]  /*2ab0*/  NOP ;  /* 0x0000000000007918 */ /* 0x000fc20000000000 */
[----:B------:R-:W0:-:S15]  /*2ac0*/  DFMA R26, R22, R28, R30 ;  /* 0x0000001c161a722b */ /* 0x000e1e000000001e */
[----:B------:R-:W-:-:S15]  /*2ad0*/  NOP ;  /* 0x0000000000007918 */ /* 0x000fde0000000000 */
[----:B------:R-:W-:-:S15]  /*2ae0*/  NOP ;  /* 0x0000000000007918 */ /* 0x000fde0000000000 */
[----:B------:R-:W-:-:S15]  /*2af0*/  NOP ;  /* 0x0000000000007918 */ /* 0x000fde0000000000 */
[----:B------:R-:W-:-:S04]  /*2b00*/  NOP ;  /* 0x0000000000007918 */ /* 0x000fc80000000000 */
[----:B-1----:R1:W2:Y:S02]  /*2b10*/  DFMA R28, R24, R28, R30 ;  /* 0x0000001c181c722b */ /* 0x0022a4000000001e */
[----:B-1----:R-:W-:Y:S01]  /*2b20*/  IMAD.MOV.U32 R30, RZ, RZ, 0x62401315 ;  /* 0x62401315ff1e7424 */ /* 0x002fe200078e00ff */
[----:B------:R-:W-:-:S15]  /*2b30*/  MOV R31, 0x3ec71dee ;  /* 0x3ec71dee001f7802 */ /* 0x000fde0000000f00 */
[----:B------:R-:W-:-:S15]  /*2b40*/  NOP ;  /* 0x0000000000007918 */ /* 0x000fde0000000000 */
[----:B------:R-:W-:-:S15]  /*2b50*/  NOP ;  /* 0x0000000000007918 */ /* 0x000fde0000000000 */
[----:B------:R-:W-:-:S15]  /*2b60*/  NOP ;  /* 0x0000000000007918 */ /* 0x000fde0000000000 */
[----:B------:R-:W-:-:S01]  /*2b70*/  NOP ;  /* 0x0000000000007918 */ /* 0x000fc20000000000 */
[----:B0-----:R-:W0:-:S15]  /*2b80*/  DFMA R26, R22, R26, R30 ;  /* 0x0000001a161a722b */ /* 0x001e1e000000001e */
[----:B------:R-:W-:-:S15]  /*2b90*/  NOP ;  /* 0x0000000000007918 */ /* 0x000fde0000000000 */
[----:B------:R-:W-:-:S15]  /*2ba0*/  NOP ;  /* 0x0000000000007918 */ /* 0x000fde0000000000 */
[----:B------:R-:W-:-:S15]  /*2bb0*/  NOP ;  /* 0x0000000000007918 */ /* 0x000fde0000000000 */
[----:B------:R-:W-:-:S04]  /*2bc0*/  NOP ;  /* 0x0000000000007918 */ /* 0x000fc80000000000 */
[----:B--2---:R1:W2:Y:S02]  /*2bd0*/  DFMA R28, R24, R28, R30 ;  /* 0x0000001c181c722b */ /* 0x0042a4000000001e */
[----:B-1----:R-:W-:Y:S02]  /*2be0*/  IMAD.MOV.U32 R30, RZ, RZ, 0x7c89eb71 ;  /* 0x7c89eb71ff1e7424 */ /* 0x002fe400078e00ff */
[----:B------:R-:W-:-:S15]  /*2bf0*/  IMAD.MOV.U32 R31, RZ, RZ, 0x3efa0199 ;  /* 0x3efa0199ff1f7424 */ /* 0x000fde00078e00ff */
[----:B------:R-:W-:-:S15]  /*2c00*/  NOP ;  /* 0x0000000000007918 */ /* 0x000fde0000000000 */
[----:B------:R-:W-:-:S15]  /*2c10*/  NOP ;  /* 0x0000000000007918 */ /* 0x000fde0000000000 */
[----:B------:R-:W-:-:S15]  /*2c20*/  NOP ;  /* 0x0000000000007918 */ /* 0x000fde0000000000 */
[----:B0-----:R-:W0:-:S15]  /*2c30*/  DFMA R26, R22, R26, R30 ;  /* 0x0000001a161a722b */ /* 0x001e1e000000001e */
[----:B------:R-:W-:-:S15]  /*2c40*/  NOP ;  /* 0x0000000000007918 */ /* 0x000fde0000000000 */
[----:B------:R-:W-:-:S15]  /*2c50*/  NOP ;  /* 0x0000000000007918 */ /* 0x000fde0000000000 */
[----:B------:R-:W-:-:S15]  /*2c60*/  NOP ;  /* 0x0000000000007918 */ /* 0x000fde0000000000 */
[----:B------:R-:W-:-:S04]  /*2c70*/  NOP ;  /* 0x0000000000007918 */ /* 0x000fc80000000000 */
[----:B--2---:R1:W2:Y:S02]  /*2c80*/  DFMA R28, R24, R28, R30 ;  /* 0x0000001c181c722b */ /* 0x0042a4000000001e */
[----:B-1----:R-:W-:Y:S01]  /*2c90*/  MOV R30, 0x14761f65 ;  /* 0x14761f65001e7802 */ /* 0x002fe20000000f00 */
[----:B------:R-:W-:-:S15]  /*2ca0*/  IMAD.MOV.U32 R31, RZ, RZ, 0x3f2a01a0 ;  /* 0x3f2a01a0ff1f7424 */ /* 0x000fde00078e00ff */
        /* <DEDUP_REMOVED lines=67> */
[----:B--2---:R-:W1:-:S15]  /*30e0*/  DFMA R28, R24, R28, R30 ;  /* 0x0000001c181c722b */ /* 0x004e5e000000001e */
        /* <DEDUP_REMOVED lines=9> */
[----:B-1----:R-:W-:-:S15]  /*3180*/  DFMA R28, R24, R28, 1 ;  /* 0x3ff00000181c742b */ /* 0x002fde000000001c */
[----:B------:R-:W-:-:S15]  /*3190*/  NOP ;  /* 0x0000000000007918 */ /* 0x000fde0000000000 */
[----:B------:R-:W-:-:S15]  /*31a0*/  NOP ;  /* 0x0000000000007918 */ /* 0x000fde0000000000 */
[----:B------:R-:W-:-:S15]  /*31b0*/  NOP ;  /* 0x0000000000007918 */ /* 0x000fde0000000000 */
[----:B------:R-:W-:-:S04]  /*31c0*/  NOP ;  /* 0x0000000000007918 */ /* 0x000fc80000000000 */
[----:B0-----:R-:W0:Y:S02]  /*31d0*/  DFMA R26, R22, R26, 1 ;  /* 0x3ff00000161a742b */ /* 0x001e24000000001a */
[----:B0-----:R-:W-:Y:S01]  /*31e0*/  LEA R23, R20, R27, 0x14 ;  /* 0x0000001b14177211 */ /* 0x001fe200078ea0ff */
[----:B------:R-:W-:-:S15]  /*31f0*/  IMAD.MOV.U32 R22, RZ, RZ, R26 ;  /* 0x000000ffff167224 */ /* 0x000fde00078e001a */
[----:B------:R-:W-:-:S15]  /*3200*/  NOP ;  /* 0x0000000000007918 */ /* 0x000fde0000000000 */
[----:B------:R-:W-:-:S15]  /*3210*/  NOP ;  /* 0x0000000000007918 */ /* 0x000fde0000000000 */
[----:B------:R-:W-:-:S15]  /*3220*/  NOP ;  /* 0x0000000000007918 */ /* 0x000fde0000000000 */
[----:B------:R-:W-:-:S01]  /*3230*/  NOP ;  /* 0x0000000000007918 */ /* 0x000fc20000000000 */
[----:B------:R-:W0:Y:S02]  /*3240*/  DFMA R28, R24, R28, 1 ;  /* 0x3ff00000181c742b */ /* 0x000e24000000001c */
[----:B0-----:R-:W-:Y:S01]  /*3250*/  IMAD R25, R18, 0x100000, R29 ;  /* 0x0010000012197824 */ /* 0x001fe200078e021d */
[----:B------:R-:W-:Y:S01]  /*3260*/  MOV R24, R28 ;  /* 0x0000001c00187202 */ /* 0x000fe20000000f00 */
[----:B------:R-:W-:Y:S06]  /*3270*/  @!P2 BRA `(.L_x_155) ;  /* 0x000000000048a947 */ /* 0x000fec0003800000 */
[----:B------:R-:W-:Y:S01]  /*3280*/  FSETP.GEU.FTZ.AND P2, PT, |R15|, 4.2275390625, PT ;  /* 0x408748000f00780b */ /* 0x000fe20003f5e200 */
[----:B------:R-:W-:-:S12]  /*3290*/  DSETP.GEU.AND P3, PT, R14, RZ, PT ;  /* 0x000000ff0e00722a */ /* 0x000fd80003f6e000 */
[----:B------:R-:W-:-:S04]  /*32a0*/  @!P2 LEA.HI R5, R20, R20, RZ, 0x1 ;  /* 0x000000141405a211 */ /* 0x000fc800078f08ff */
[----:B------:R-:W-:-:S05]  /*32b0*/  @!P2 SHF.R.S32.HI R5, RZ, 0x1, R5 ;  /* 0x00000001ff05a819 */ /* 0x000fca0000011405 */
[----:B------:R-:W-:-:S05]  /*32c0*/  @!P2 IMAD.IADD R20, R20, 0x1, -R5 ;  /* 0x000000011414a824 */ /* 0x000fca00078e0a05 */
[----:B------:R-:W-:Y:S01]  /*32d0*/  @!P2 LEA R21, R20, 0x3ff00000, 0x14 ;  /* 0x3ff000001415a811 */ /* 0x000fe200078ea0ff */
[----:B------:R-:W-:-:S15]  /*32e0*/  @!P2 IMAD.MOV.U32 R20, RZ, RZ, RZ ;  /* 0x000000ffff14a224 */ /* 0x000fde00078e00ff */
[----:B------:R-:W-:-:S15]  /*32f0*/  NOP ;  /* 0x0000000000007918 */ /* 0x000fde0000000000 */
[----:B------:R-:W-:-:S07]  /*3300*/  NOP ;  /* 0x0000000000007918 */ /* 0x000fce0000000000 */
[----:B------:R-:W0:Y:S02]  /*3310*/  DADD R22, R14, +INF ;  /* 0x7ff000000e167429 */ /* 0x000e240000000000 */
[----:B0-----:R-:W-:Y:S01]  /*3320*/  FSEL R22, R22, RZ, P3 ;  /* 0x000000ff16167208 */ /* 0x001fe20001800000 */
[----:B------:R-:W-:Y:S01]  /*3330*/  @!P2 IMAD R15, R5, 0x100000, R27 ;  /* 0x00100000050fa824 */ /* 0x000fe200078e021b */
[----:B------:R-:W-:Y:S02]  /*3340*/  FSEL R23, R23, RZ, P3 ;  /* 0x000000ff17177208 */ /* 0x000fe40001800000 */
[----:B------:R-:W-:-:S15]  /*3350*/  @!P2 MOV R14, R26 ;  /* 0x0000001a000ea202 */ /* 0x000fde0000000f00 */
[----:B------:R-:W-:-:S15]  /*3360*/  NOP ;  /* 0x0000000000007918 */ /* 0x000fde0000000000 */
[----:B------:R-:W-:-:S15]  /*3370*/  NOP ;  /* 0x0000000000007918 */ /* 0x000fde0000000000 */
[----:B------:R-:W-:-:S13]  /*3380*/  NOP ;  /* 0x0000000000007918 */ /* 0x000fda0000000000 */
[----:B------:R0:W1:Y:S02]  /*3390*/  @!P2 DMUL R22, R14, R20 ;  /* 0x000000140e16a228 */ /* 0x0000640000000000 */
.L_x_155:
[----:B------:R-:W-:Y:S05]  /*33a0*/  BSYNC.RECONVERGENT B1 ;  /* 0x0000000000017941 */ /* 0x000fea0003800200 */
.L_x_154:
[----:B------:R-:W-:Y:S04]  /*33b0*/  BSSY.RECONVERGENT B1, `(.L_x_156) ;  /* 0x0000015000017945 */ /* 0x000fe80003800200 */
[----:B------:R-:W-:Y:S05]  /*33c0*/  @!P1 BRA `(.L_x_157) ;  /* 0x00000000004c9947 */ /* 0x000fea0003800000 */
[----:B------:R-:W-:Y:S01]  /*33d0*/  FSETP.GEU.FTZ.AND P1, PT, |R17|, 4.2275390625, PT ;  /* 0x408748001100780b */ /* 0x000fe20003f3e200 */
[----:B------:R-:W-:-:S12]  /*33e0*/  DSETP.GEU.AND P2, PT, R16, RZ, PT ;  /* 0x000000ff1000722a */ /* 0x000fd80003f4e000 */
[----:B------:R-:W-:-:S04]  /*33f0*/  @!P1 LEA.HI R5, R18, R18, RZ, 0x1 ;  /* 0x0000001212059211 */ /* 0x000fc800078f08ff */
[----:B------:R-:W-:-:S15]  /*3400*/  @!P1 SHF.R.S32.HI R5, RZ, 0x1, R5 ;  /* 0x00000001ff059819 */ /* 0x000fde0000011405 */
[----:B------:R-:W-:-:S15]  /*3410*/  NOP ;  /* 0x0000000000007918 */ /* 0x000fde0000000000 */
[----:B------:R-:W-:-:S15]  /*3420*/  NOP ;  /* 0x0000000000007918 */ /* 0x000fde0000000000 */
[----:B------:R-:W-:-:S03]  /*3430*/  NOP ;  /* 0x0000000000007918 */ /* 0x000fc60000000000 */
[----:B0-----:R0:W2:Y:S02]  /*3440*/  DADD R14, R16, +INF ;  /* 0x7ff00000100e7429 */ /* 0x0010a40000000000 */
[----:B0-----:R-:W-:Y:S01]  /*3450*/  @!P1 IMAD.IADD R16, R18, 0x1, -R5 ;  /* 0x0000000112109824 */ /* 0x001fe200078e0a05 */
[----:B--2---:R-:W-:Y:S01]  /*3460*/  FSEL R24, R14, RZ, P2 ;  /* 0x000000ff0e187208 */ /* 0x004fe20001000000 */
[----:B------:R-:W-:Y:S01]  /*3470*/  @!P1 IMAD.MOV.U32 R14, RZ, RZ, R28 ;  /* 0x000000ffff0e9224 */ /* 0x000fe200078e001c */
[----:B------:R-:W-:Y:S02]  /*3480*/  FSEL R25, R15, RZ, P2 ;  /* 0x000000ff0f197208 */ /* 0x000fe40001000000 */
[----:B------:R-:W-:Y:S01]  /*3490*/  @!P1 LEA R17, R16, 0x3ff00000, 0x14 ;  /* 0x3ff0000010119811 */ /* 0x000fe200078ea0ff */
[----:B------:R-:W-:Y:S01]  /*34a0*/  @!P1 IMAD.MOV.U32 R16, RZ, RZ, RZ ;  /* 0x000000ffff109224 */ /* 0x000fe200078e00ff */
[----:B------:R-:W-:-:S15]  /*34b0*/  @!P1 LEA R15, R5, R29, 0x14 ;  /* 0x0000001d050f9211 */ /* 0x000fde00078ea0ff */
[----:B------:R-:W-:-:S15]  /*34c0*/  NOP ;  /* 0x0000000000007918 */ /* 0x000fde0000000000 */
[----:B------:R-:W-:-:S15]  /*34d0*/  NOP ;  /* 0x0000000000007918 */ /* 0x000fde0000000000 */
[----:B------:R-:W-:-:S10]  /*34e0*/  NOP ;  /* 0x0000000000007918 */ /* 0x000fd40000000000 */
[----:B------:R2:W3:Y:S02]  /*34f0*/  @!P1 DMUL R24, R14, R16 ;  /* 0x000000100e189228 */ /* 0x0004e40000000000 */
.L_x_157:
[----:B------:R-:W-:Y:S05]  /*3500*/  BSYNC.RECONVERGENT B1 ;  /* 0x0000000000017941 */ /* 0x000fea0003800200 */
.L_x_156:
[----:B0123--:R-:W0:-:S15]  /*3510*/  DADD R14, -R24, R22 ;  /* 0x00000000180e7229 */ /* 0x00fe1e0000000116 */
[----:B------:R-:W-:-:S15]  /*3520*/  NOP ;  /* 0x0000000000007918 */ /* 0x000fde0000000000 */
[----:B------:R-:W-:-:S15]  /*3530*/  NOP ;  /* 0x0000000000007918 */ /* 0x000fde0000000000 */
[----:B------:R-:W-:-:S15]  /*3540*/  NOP ;  /* 0x0000000000007918 */ /* 0x000fde0000000000 */
[----:B------:R-:W-:-:S04]  /*3550*/  NOP ;  /* 0x0000000000007918 */ /* 0x000fc80000000000 */
[----:B0----5:R0:W1:Y:S02]  /*3560*/  DMUL R14, R8, R14 ;  /* 0x0000000e080e7228 */ /* 0x0210640000000000 */
.L_x_153:
[----:B------:R-:W-:Y:S05]  /*3570*/  BSYNC.RECONVERGENT B0 ;  /* 0x0000000000007941 */ /* 0x000fea0003800200 */
.L_x_152:
[----:B-1----:R1:W-:Y:S01]  /*3580*/  STG.E.64 desc[UR18][R10.64], R14 ;  /* 0x0000000e0a007986 */ /* 0x0023e2000c101b12 */
[----:B------:R-:W-:Y:S02]  /*3590*/  LEA R0, P1, R4, R0, 0x3 ;  /* 0x0000000004007211 */ /* 0x000fe400078218ff */
[----:B------:R-:W-:-:S03]  /*35a0*/  LEA R16, P2, R6, R10, 0x3 ;  /* 0x0000000a06107211 */ /* 0x000fc600078418ff */
[----:B------:R-:W-:Y:S01]  /*35b0*/  IMAD.X R13, R13, 0x1, R12, P1 ;  /* 0x000000010d0d7824 */ /* 0x000fe200008e060c */
[----:B------:R-:W-:Y:S01]  /*35c0*/  IADD3.X R17, PT, PT, R11, R7, RZ, P2, !PT ;  /* 0x000000070b117210 */ /* 0x000fe200017fe4ff */
[----:B------:R-:W-:Y:S08]  /*35d0*/  BRA.U UP0, `(.L_x_158) ;  /* 0xfffffff1000c7547 */ /* 0x000ff0000b83ffff */
[----:B------:R-:W-:Y:S05]  /*35e0*/  EXIT ;  /* 0x000000000000794d */ /* 0x000fea0003800000 */
.L_x_159:
        /* <DEDUP_REMOVED lines=9> */
.L_x_507:


//--------------------- .text._ZN2at6native43_GLOBAL__N__c95f0927_10_LossCTC_cu_88d8892b45ctc_loss_backward_collect_nonblank_gpu_kernelIdiEEvPT_PKS3_lS6_S6_S6_PKlPKT0_S8_S6_llllllllllllS8_llb --------------------------
	.section	.text._ZN2at6native43_GLOBAL__N__c95f0927_10_LossCTC_cu_88d8892b45ctc_loss_backward_collect_nonblank_gpu_kernelIdiEEvPT_PKS3_lS6_S6_S6_PKlPKT0_S8_S6_llllllllllllS8_llb,"ax",@progbits
	.align	128
.text._ZN2at6native43_GLOBAL__N__c95f0927_10_LossCTC_cu_88d8892b45ctc_loss_backward_collect_nonblank_gpu_kernelIdiEEvPT_PKS3_lS6_S6_S6_PKlPKT0_S8_S6_llllllllllllS8_llb:
        .type           _ZN2at6native43_GLOBAL__N__c95f0927_10_LossCTC_cu_88d8892b45ctc_loss_backward_collect_nonblank_gpu_kernelIdiEEvPT_PKS3_lS6_S6_S6_PKlPKT0_S8_S6_llllllllllllS8_llb,@function
        .size           _ZN2at6native43_GLOBAL__N__c95f0927_10_LossCTC_cu_88d8892b45ctc_loss_backward_collect_nonblank_gpu_kernelIdiEEvPT_PKS3_lS6_S6_S6_PKlPKT0_S8_S6_llllllllllllS8_llb,(.L_x_508 - _ZN2at6native43_GLOBAL__N__c95f0927_10_LossCTC_cu_88d8892b45ctc_loss_backward_collect_nonblank_gpu_kernelIdiEEvPT_PKS3_lS6_S6_S6_PKlPKT0_S8_S6_llllllllllllS8_llb)
        .other          _ZN2at6native43_GLOBAL__N__c95f0927_10_LossCTC_cu_88d8892b45ctc_loss_backward_collect_nonblank_gpu_kernelIdiEEvPT_PKS3_lS6_S6_S6_PKlPKT0_S8_S6_llllllllllllS8_llb,@"STO_CUDA_ENTRY STV_DEFAULT"
_ZN2at6native43_GLOBAL__N__c95f0927_10_LossCTC_cu_88d8892b45ctc_loss_backward_collect_nonblank_gpu_kernelIdiEEvPT_PKS3_lS6_S6_S6_PKlPKT0_S8_S6_llllllllllllS8_llb:
        /* <DEDUP_REMOVED lines=32> */
[----:B0-----:R-:W-:Y:S01]  /*0200*/  IADD3 R14, P1, PT, R0, UR4, RZ ;  /* 0x00000004000e7c10 */ /* 0x001fe2000ff3e0ff */
[----:B------:R-:W0:Y:S03]  /*0210*/  LDCU.U8 UR4, c[0x0][0x448] ;  /* 0x00008900ff0477ac */ /* 0x000e260008000000 */
[----:B------:R-:W-:Y:S02]  /*0220*/  IADD3.X R15, PT, PT, R6, UR5, RZ, P1, !PT ;  /* 0x00000005060f7c10 */ /* 0x000fe40008ffe4ff */
[----:B-1----:R-:W-:-:S04]  /*0230*/  IADD3 R4, P0, PT, R0, UR8, RZ ;  /* 0x0000000800047c10 */ /* 0x002fc8000ff1e0ff */
[----:B------:R-:W5:Y:S01]  /*0240*/  LDG.E.64.CONSTANT R14, desc[UR6][R14.64] ;  /* 0x000000060e0e7981 */ /* 0x000f62000c1e9b00 */
[----:B------:R-:W-:Y:S01]  /*0250*/  IADD3.X R5, PT, PT, R6, UR9, RZ, P0, !PT ;  /* 0x0000000906057c10 */ /* 0x000fe200087fe4ff */
[----:B------:R-:W1:Y:S05]  /*0260*/  LDCU.64 UR8, c[0x0][0x3b8] ;  /* 0x00007700ff0877ac */ /* 0x000e6a0008000a00 */
[----:B------:R-:W5:Y:S01]  /*0270*/  LDG.E.64.CONSTANT R4, desc[UR6][R4.64] ;  /* 0x0000000604047981 */ /* 0x000f62000c1e9b00 */
[----:B0-----:R-:W-:Y:S01]  /*0280*/  UPRMT UR4, UR4, 0x8880, URZ ;  /* 0x0000888004047896 */ /* 0x001fe200080000ff */
[----:B------:R-:W-:Y:S02]  /*0290*/  IMAD R9, R3, UR10, RZ ;  /* 0x0000000a03097c24 */ /* 0x000fe4000f8e02ff */
[----:B---3--:R-:W-:-:S04]  /*02a0*/  IMAD.WIDE.U32 R6, R11, UR12, RZ ;  /* 0x0000000c0b067c25 */ /* 0x008fc8000f8e00ff */
[----:B------:R-:W-:Y:S01]  /*02b0*/  IMAD R9, R2, UR11, R9 ;  /* 0x0000000b02097c24 */ /* 0x000fe2000f8e0209 */
[----:B----4-:R-:W-:Y:S01]  /*02c0*/  LEA R16, P2, R6, UR14, 0x3 ;  /* 0x0000000e06107c11 */ /* 0x010fe2000f8418ff */
[----:B------:R-:W-:-:S05]  /*02d0*/  IMAD R7, R11, UR13, R7 ;  /* 0x0000000d0b077c24 */ /* 0x000fca000f8e0207 */
[----:B------:R-:W-:Y:S02]  /*02e0*/  LEA.HI.X R17, R6, UR15, R7, 0x3, P2 ;  /* 0x0000000f06117c11 */ /* 0x000fe400090f1c07 */
[----:B--2---:R-:W-:Y:S01]  /*02f0*/  ISETP.LT.U32.AND P1, PT, R12, 0x1, PT ;  /* 0x000000010c00780c */ /* 0x004fe20003f21070 */
[----:B-----5:R-:W0:Y:S02]  /*0300*/  DSETP.NEU.AND P0, PT, R14, +INF , PT ;  /* 0x7ff000000e00742a */ /* 0x020e240003f0d000 */
[----:B0-----:R-:W-:-:S04]  /*0310*/  ISETP.NE.AND P0, PT, RZ, UR4, !P0 ;  /* 0x00000004ff007c0c */ /* 0x001fc8000c705270 */
[----:B------:R-:W-:Y:S01]  /*0320*/  ISETP.LT.OR.EX P0, PT, R13, RZ, P0, P1 ;  /* 0x000000ff0d00720c */ /* 0x000fe20000701710 */
[----:B------:R-:W-:-:S04]  /*0330*/  IMAD.WIDE.U32 R4, R2, UR10, R4 ;  /* 0x0000000a02047c25 */ /* 0x000fc8000f8e0004 */
[----:B------:R-:W-:Y:S01]  /*0340*/  IMAD.IADD R5, R5, 0x1, R9 ;  /* 0x0000000105057824 */ /* 0x000fe200078e0209 */
[----:B-1----:R-:W-:-:S04]  /*0350*/  LEA R8, P1, R4, UR8, 0x2 ;  /* 0x0000000804087c11 */ /* 0x002fc8000f8210ff */
[----:B------:R-:W-:-:S03]  /*0360*/  LEA.HI.X R9, R4, UR9, R5, 0x2, P1 ;  /* 0x0000000904097c11 */ /* 0x000fc600088f1405 */
[----:B------:R-:W-:Y:S06]  /*0370*/  @P0 EXIT ;  /* 0x000000000000094d */ /* 0x000fec0003800000 */
[----:B------:R0:W2:Y:S01]  /*0380*/  LDG.E.CONSTANT R9, desc[UR6][R8.64] ;  /* 0x0000000608097981 */ /* 0x0000a2000c1e9900 */
[----:B------:R-:W1:Y:S01]  /*0390*/  LDCU.128 UR8, c[0x0][0x3f0] ;  /* 0x00007e00ff0877ac */ /* 0x000e620008000c00 */
[----:B------:R-:W3:Y:S02]  /*03a0*/  LDC.64 R22, c[0x0][0x410] ;  /* 0x00010400ff167b82 */ /* 0x000ee40000000a00 */
[----:B------:R-:W5:Y:S01]  /*03b0*/  LDG.E.64.CONSTANT R16, desc[UR6][R16.64] ;  /* 0x0000000610107981 */ /* 0x000f62000c1e9b00 */
[----:B------:R-:W4:Y:S01]  /*03c0*/  LDCU.64 UR12, c[0x0][0x3d8] ;  /* 0x00007b00ff0c77ac */ /* 0x000f220008000a00 */
[----:B------:R-:W-:Y:S01]  /*03d0*/  ISETP.NE.U32.AND P0, PT, R12, 0x1, PT ;  /* 0x000000010c00780c */ /* 0x000fe20003f05070 */
[----:B------:R-:W-:Y:S01]  /*03e0*/  BSSY.RECONVERGENT B0, `(.L_x_160) ;  /* 0x000015e000007945 */ /* 0x000fe20003800200 */
[----:B------:R-:W-:Y:S01]  /*03f0*/  IMAD.MOV.U32 R87, RZ, RZ, RZ ;  /* 0x000000ffff577224 */ /* 0x000fe200078e00ff */
[----:B------:R-:W4:Y:S01]  /*0400*/  LDCU.64 UR16, c[0x0][0x410] ;  /* 0x00008200ff1077ac */ /* 0x000f220008000a00 */
[----:B------:R-:W3:Y:S01]  /*0410*/  LDC.64 R28, c[0x0][0x428] ;  /* 0x00010a00ff1c7b82 */ /* 0x000ee20000000a00 */
[----:B------:R-:W-:Y:S01]  /*0420*/  ISETP.NE.AND.EX P0, PT, R13, RZ, PT, P0 ;  /* 0x000000ff0d00720c */ /* 0x000fe20003f05300 */
[----:B------:R-:W-:Y:S01]  /*0430*/  IMAD.MOV.U32 R82, RZ, RZ, RZ ;  /* 0x000000ffff527224 */ /* 0x000fe200078e00ff */
[----:B------:R-:W2:Y:S01]  /*0440*/  LDCU.64 UR14, c[0x0][0x3e0] ;  /* 0x00007c00ff0e77ac */ /* 0x000ea20008000a00 */
[C---:B0-----:R-:W-:Y:S01]  /*0450*/  SHF.L.U64.HI R8, R2.reuse, 0x1, R3 ;  /* 0x0000000102087819 */ /* 0x041fe20000010203 */
[----:B------:R-:W-:Y:S01]  /*0460*/  IMAD.SHL.U32 R3, R2, 0x2, RZ ;  /* 0x0000000202037824 */ /* 0x000fe200078e00ff */
[----:B------:R-:W0:Y:S01]  /*0470*/  LDCU.64 UR18, c[0x0][0x428] ;  /* 0x00008500ff1277ac */ /* 0x000e220008000a00 */
[C---:B-1----:R-:W-:Y:S01]  /*0480*/  IMAD.WIDE.U32 R4, R11.reuse, UR8, RZ ;  /* 0x000000080b047c25 */ /* 0x042fe2000f8e00ff */
[----:B------:R-:W1:Y:S03]  /*0490*/  LDCU.64 UR4, c[0x0][0x400] ;  /* 0x00008000ff0477ac */ /* 0x000e660008000a00 */
[C---:B------:R-:W-:Y:S01]  /*04a0*/  IMAD R5, R11.reuse, UR9, R5 ;  /* 0x000000090b057c24 */ /* 0x040fe2000f8e0205 */
[----:B------:R-:W1:Y:S01]  /*04b0*/  LDCU.64 UR8, c[0x0][0x418] ;  /* 0x00008300ff0877ac */ /* 0x000e620008000a00 */
[----:B----4-:R-:W-:-:S04]  /*04c0*/  IMAD.WIDE.U32 R6, R11, UR12, RZ ;  /* 0x0000000c0b067c25 */ /* 0x010fc8000f8e00ff */
[----:B------:R-:W-:Y:S02]  /*04d0*/  IMAD R7, R11, UR13, R7 ;  /* 0x0000000d0b077c24 */ /* 0x000fe4000f8e0207 */
[----:B------:R-:W-:Y:S02]  /*04e0*/  IMAD R10, R8, UR16, RZ ;  /* 0x00000010080a7c24 */ /* 0x000fe4000f8e02ff */
[----:B---3--:R-:W-:-:S04]  /*04f0*/  IMAD.WIDE.U32 R22, R3, UR16, R22 ;  /* 0x0000001003167c25 */ /* 0x008fc8000f8e0016 */
[----:B0-----:R-:W-:Y:S02]  /*0500*/  IMAD R8, R8, UR18, RZ ;  /* 0x0000001208087c24 */ /* 0x001fe4000f8e02ff */
[----:B-1----:R-:W-:-:S04]  /*0510*/  IMAD.WIDE.U32 R24, R11, UR4, RZ ;  /* 0x000000040b187c25 */ /* 0x002fc8000f8e00ff */
[----:B------:R-:W-:-:S04]  /*0520*/  IMAD.WIDE.U32 R26, R11, UR8, RZ ;  /* 0x000000080b1a7c25 */ /* 0x000fc8000f8e00ff */
[C---:B------:R-:W-:Y:S02]  /*0530*/  IMAD R85, R3.reuse, UR17, R10 ;  /* 0x0000001103557c24 */ /* 0x040fe4000f8e020a */
[C---:B------:R-:W-:Y:S02]  /*0540*/  IMAD R83, R3.reuse, UR19, R8 ;  /* 0x0000001303537c24 */ /* 0x040fe4000f8e0208 */
[----:B------:R-:W-:Y:S01]  /*0550*/  IMAD.WIDE.U32 R28, R3, UR18, R28 ;  /* 0x00000012031c7c25 */ /* 0x000fe2000f8e001c */
[----:B------:R-:W-:-:S03]  /*0560*/  IADD3 R85, PT, PT, R23, R85, RZ ;  /* 0x0000005517557210 */ /* 0x000fc60007ffe0ff */
[C---:B------:R-:W-:Y:S02]  /*0570*/  IMAD R30, R11.reuse, UR5, R25 ;  /* 0x000000050b1e7c24 */ /* 0x040fe4000f8e0219 */
[----:B------:R-:W-:Y:S02]  /*0580*/  IMAD R32, R11, UR9, R27 ;  /* 0x000000090b207c24 */ /* 0x000fe4000f8e021b */
[----:B------:R-:W-:Y:S01]  /*0590*/  IMAD.IADD R83, R29, 0x1, R83 ;  /* 0x000000011d537824 */ /* 0x000fe200078e0253 */
[----:B--2---:R-:W-:Y:S01]  /*05a0*/  SHF.R.S32.HI R0, RZ, 0x1f, R9 ;  /* 0x0000001fff007819 */ /* 0x004fe20000011409 */
[----:B------:R-:W-:-:S04]  /*05b0*/  IMAD.WIDE.U32 R18, R9, UR10, R4 ;  /* 0x0000000a09127c25 */ /* 0x000fc8000f8e0004 */
[C---:B------:R-:W-:Y:S02]  /*05c0*/  IMAD R2, R0.reuse, UR10, RZ ;  /* 0x0000000a00027c24 */ /* 0x040fe4000f8e02ff */
[----:B------:R-:W-:Y:S02]  /*05d0*/  IMAD R0, R0, UR14, RZ ;  /* 0x0000000e00007c24 */ /* 0x000fe4000f8e02ff */
[C---:B------:R-:W-:Y:S02]  /*05e0*/  IMAD R31, R9.reuse, UR11, R2 ;  /* 0x0000000b091f7c24 */ /* 0x040fe4000f8e0202 */
[----:B------:R-:W-:-:S04]  /*05f0*/  IMAD.WIDE.U32 R20, R9, UR14, R6 ;  /* 0x0000000e09147c25 */ /* 0x000fc8000f8e0006 */
[----:B------:R-:W-:Y:S02]  /*0600*/  IMAD R9, R9, UR15, R0 ;  /* 0x0000000f09097c24 */ /* 0x000fe4000f8e0200 */
[----:B------:R-:W-:Y:S02]  /*0610*/  IMAD.IADD R31, R19, 0x1, R31 ;  /* 0x00000001131f7824 */ /* 0x000fe400078e021f */
[----:B------:R-:W-:Y:S01]  /*0620*/  IMAD.IADD R33, R21, 0x1, R9 ;  /* 0x0000000115217824 */ /* 0x000fe200078e0209 */
[----:B------:R-:W-:Y:S06]  /*0630*/  @!P0 BRA `(.L_x_161) ;  /* 0x0000001000e08947 */ /* 0x000fec0003800000 */
[----:B------:R-:W0:Y:S01]  /*0640*/  LDCU.128 UR8, c[0x0][0x3a0] ;  /* 0x00007400ff0877ac */ /* 0x000e220008000c00 */
[----:B------:R-:W1:Y:S01]  /*0650*/  LDC.64 R34, c[0x0][0x420] ;  /* 0x00010800ff227b82 */ /* 0x000e620000000a00 */
[C---:B------:R-:W-:Y:S01]  /*0660*/  IMAD.SHL.U32 R3, R28.reuse, 0x8, RZ ;  /* 0x000000081c037824 */ /* 0x040fe200078e00ff */
[----:B------:R-:W-:Y:S01]  /*0670*/  SHF.L.U64.HI R9, R28, 0x3, R83 ;  /* 0x000000031c097819 */ /* 0x000fe20000010253 */
[----:B------:R-:W2:Y:S01]  /*0680*/  LDCU.64 UR12, c[0x0][0x380] ;  /* 0x00007000ff0c77ac */ /* 0x000ea20008000a00 */
[----:B------:R-:W-:Y:S02]  /*0690*/  SHF.L.U64.HI R5, R22, 0x3, R85 ;  /* 0x0000000316057819 */ /* 0x000fe40000010255 */
[----:B------:R-:W-:Y:S01]  /*06a0*/  LEA R8, P0, R26, R3, 0x3 ;  /* 0x000000031a087211 */ /* 0x000fe200078018ff */
[----:B------:R-:W3:Y:S01]  /*06b0*/  LDCU.64 UR4, c[0x0][0x398] ;  /* 0x00007300ff0477ac */ /* 0x000ee20008000a00 */
[----:B------:R-:W4:Y:S01]  /*06c0*/  LDC.64 R40, c[0x0][0x3d0] ;  /* 0x0000f400ff287b82 */ /* 0x000f220000000a00 */
[----:B------:R-:W-:Y:S01]  /*06d0*/  IMAD.SHL.U32 R3, R22, 0x8, RZ ;  /* 0x0000000816037824 */ /* 0x000fe200078e00ff */
[----:B------:R-:W-:-:S02]  /*06e0*/  LEA.HI.X R9, R26, R9, R32, 0x3, P0 ;  /* 0x000000091a097211 */ /* 0x000fc400000f1c20 */
[----:B------:R-:W-:Y:S02]  /*06f0*/  LOP3.LUT R87, R12, 0xfffffffe, RZ, 0xc0, !PT ;  /* 0xfffffffe0c577812 */ /* 0x000fe400078ec0ff */
[----:B------:R-:W-:Y:S02]  /*0700*/  LEA R4, P0, R24, R3, 0x3 ;  /* 0x0000000318047211 */ /* 0x000fe400078018ff */
[----:B------:R-:W4:Y:S01]  /*0710*/  LDC.64 R36, c[0x0][0x408] ;  /* 0x00010200ff247b82 */ /* 0x000f220000000a00 */
[----:B0-----:R-:W-:Y:S01]  /*0720*/  LEA R10, P2, R18, UR10, 0x3 ;  /* 0x0000000a120a7c11 */ /* 0x001fe2000f8418ff */
[----:B------:R-:W-:Y:S01]  /*0730*/  IMAD.MOV.U32 R3, RZ, RZ, R87 ;  /* 0x000000ffff037224 */ /* 0x000fe200078e0057 */
[----:B------:R-:W-:Y:S02]  /*0740*/  IADD3 R8, P1, PT, R8, UR8, RZ ;  /* 0x0000000808087c10 */ /* 0x000fe4000ff3e0ff */
[----:B------:R-:W-:Y:S02]  /*0750*/  LEA.HI.X R11, R18, UR11, R31, 0x3, P2 ;  /* 0x0000000b120b7c11 */ /* 0x000fe400090f1c1f */
[----:B------:R-:W-:Y:S01]  /*0760*/  IADD3.X R9, PT, PT, R9, UR9, RZ, P1, !PT ;  /* 0x0000000909097c10 */ /* 0x000fe20008ffe4ff */
[----:B------:R-:W0:Y:S01]  /*0770*/  LDC.64 R38, c[0x0][0x3e8] ;  /* 0x0000fa00ff267b82 */ /* 0x000e220000000a00 */
[----:B--2---:R-:W-:-:S02]  /*0780*/  LEA R6, P2, R20, UR12, 0x3 ;  /* 0x0000000c14067c11 */ /* 0x004fc4000f8418ff */
[----:B---3--:R-:W-:Y:S02]  /*0790*/  IADD3 R4, P1, PT, R4, UR4, RZ ;  /* 0x0000000404047c10 */ /* 0x008fe4000ff3e0ff */
[----:B------:R-:W-:Y:S02]  /*07a0*/  LEA.HI.X R5, R24, R5, R30, 0x3, P0 ;  /* 0x0000000518057211 */ /* 0x000fe400000f1c1e */
[----:B------:R-:W-:Y:S02]  /*07b0*/  LOP3.LUT R82, R13, 0x7fffffff, RZ, 0xc0, !PT ;  /* 0x7fffffff0d527812 */ /* 0x000fe400078ec0ff */
[C-C-:B-1----:R-:W-:Y:S02]  /*07c0*/  SHF.L.U64.HI R0, R34.reuse, 0x3, R35.reuse ;  /* 0x0000000322007819 */ /* 0x142fe40000010223 */
[----:B------:R-:W-:Y:S02]  /*07d0*/  SHF.L.U64.HI R86, R34, 0x4, R35 ;  /* 0x0000000422567819 */ /* 0x000fe40000010223 */
[----:B----4-:R-:W-:-:S02]  /*07e0*/  SHF.L.U64.HI R35, R40, 0x3, R41 ;  /* 0x0000000328237819 */ /* 0x010fc40000010229 */
[----:B------:R-:W-:Y:S02]  /*07f0*/  LEA.HI.X R7, R20, UR13, R33, 0x3, P2 ;  /* 0x0000000d14077c11 */ /* 0x000fe400090f1c21 */
[----:B------:R-:W-:Y:S02]  /*0800*/  IADD3.X R5, PT, PT, R5, UR5, RZ, P1, !PT ;  /* 0x0000000505057c10 */ /* 0x000fe40008ffe4ff */
[----:B------:R-:W-:Y:S02]  /*0810*/  MOV R2, R82 ;  /* 0x0000005200027202 */ /* 0x000fe40000000f00 */
[C-C-:B------:R-:W-:Y:S02]  /*0820*/  SHF.L.U64.HI R84, R36.reuse, 0x3, R37.reuse ;  /* 0x0000000324547819 */ /* 0x140fe40000010225 */
[----:B------:R-:W-:Y:S02]  /*0830*/  SHF.L.U64.HI R90, R36, 0x4, R37 ;  /* 0x00000004245a7819 */ /* 0x000fe40000010225 */
[----:B0-----:R-:W-:-:S02]  /*0840*/  SHF.L.U64.HI R88, R38, 0x3, R39 ;  /* 0x0000000326587819 */ /* 0x001fc40000010227 */
[----:B------:R-:W-:Y:S02]  /*0850*/  SHF.L.U64.HI R92, R38, 0x4, R39 ;  /* 0x00000004265c7819 */ /* 0x000fe40000010227 */
[----:B------:R-:W-:-:S07]  /*0860*/  SHF.L.U64.HI R41, R40, 0x4, R41 ;  /* 0x0000000428297819 */ /* 0x000fce0000010229 */
.L_x_166:
[----:B------:R-:W2:Y:S04]  /*0870*/  LDG.E.64.CONSTANT R48, desc[UR6][R4.64] ;  /* 0x0000000604307981 */ /* 0x000ea8000c1e9b00 */
[----:B------:R-:W2:Y:S04]  /*0880*/  LDG.E.64.CONSTANT R50, desc[UR6][R8.64] ;  /* 0x0000000608327981 */ /* 0x000ea8000c1e9b00 */
[----:B------:R-:W3:Y:S01]  /*0890*/  LDG.E.64.CONSTANT R78, desc[UR6][R10.64] ;  /* 0x000000060a4e7981 */ /* 0x000ee2000c1e9b00 */
[----:B------:R-:W-:Y:S02]  /*08a0*/  LEA R42, P1, R36, R4, 0x3 ;  /* 0x00000004242a7211 */ /* 0x000fe400078218ff */
[----:B------:R-:W-:-:S02]  /*08b0*/  LEA R44, P2, R34, R8, 0x3 ;  /* 0x00000008222c7211 */ /* 0x000fc400078418ff */
[----:B------:R-:W-:Y:S01]  /*08c0*/  LEA R46, P0, R38, R10, 0x3 ;  /* 0x0000000a262e7211 */ /* 0x000fe200078018ff */
[----:B------:R-:W-:Y:S02]  /*08d0*/  IMAD.X R43, R5, 0x1, R84, P1 ;  /* 0x00000001052b7824 */ /* 0x000fe400008e0654 */
[----:B------:R-:W-:Y:S02]  /*08e0*/  IMAD.X R45, R9, 0x1, R0, P2 ;  /* 0x00000001092d7824 */ /* 0x000fe400010e0600 */
[----:B------:R-:W-:Y:S02]  /*08f0*/  IMAD.X R47, R11, 0x1, R88, P0 ;  /* 0x000000010b2f7824 */ /* 0x000fe400000e0658 */
[----:B-----5:R-:W5:Y:S04]  /*0900*/  LDG.E.64.CONSTANT R42, desc[UR6][R42.64] ;  /* 0x000000062a2a7981 */ /* 0x020f68000c1e9b00 */
[----:B------:R-:W5:Y:S04]  /*0910*/  LDG.E.64.CONSTANT R44, desc[UR6][R44.64] ;  /* 0x000000062c2c7981 */ /* 0x000f68000c1e9b00 */
[----:B------:R-:W5:Y:S01]  /*0920*/  LDG.E.64.CONSTANT R46, desc[UR6][R46.64] ;  /* 0x000000062e2e7981 */ /* 0x000f62000c1e9b00 */
[----:B------:R-:W-:Y:S01]  /*0930*/  IMAD.MOV.U32 R52, RZ, RZ, 0x3b39803f ;  /* 0x3b39803fff347424 */ /* 0x000fe200078e00ff */
[----:B------:R-:W-:Y:S01]  /*0940*/  MOV R58, 0x62401315 ;  /* 0x62401315003a7802 */ /* 0x000fe20000000f00 */
[----:B------:R-:W-:Y:S01]  /*0950*/  IMAD.MOV.U32 R53, RZ, RZ, 0x3c7abc9e ;  /* 0x3c7abc9eff357424 */ /* 0x000fe200078e00ff */
[----:B------:R-:W-:Y:S01]  /*0960*/  MOV R65, 0x3f56c16c ;  /* 0x3f56c16c00417802 */ /* 0x000fe20000000f00 */
[----:B------:R-:W-:Y:S01]  /*0970*/  IMAD.MOV.U32 R56, RZ, RZ, -0x35dec16 ;  /* 0xfca213eaff387424 */ /* 0x000fe200078e00ff */
[----:B------:R-:W-:Y:S01]  /*0980*/  MOV R71, 0x3fc55555 ;  /* 0x3fc5555500477802 */ /* 0x000fe20000000f00 */
[----:B------:R-:W-:Y:S01]  /*0990*/  IMAD.MOV.U32 R57, RZ, RZ, 0x3e928af3 ;  /* 0x3e928af3ff397424 */ /* 0x000fe200078e00ff */
[----:B------:R-:W-:Y:S01]  /*09a0*/  BSSY.RECONVERGENT B1, `(.L_x_162) ;  /* 0x000007d000017945 */ /* 0x000fe20003800200 */
[----:B------:R-:W-:-:S02]  /*09b0*/  IMAD.MOV.U32 R59, RZ, RZ, 0x3ec71dee ;  /* 0x3ec71deeff3b7424 */ /* 0x000fc400078e00ff */
[----:B------:R-:W-:Y:S02]  /*09c0*/  IMAD.MOV.U32 R60, RZ, RZ, 0x7c89eb71 ;  /* 0x7c89eb71ff3c7424 */ /* 0x000fe400078e00ff */
[----:B------:R-:W-:Y:S02]  /*09d0*/  IMAD.MOV.U32 R61, RZ, RZ, 0x3efa0199 ;  /* 0x3efa0199ff3d7424 */ /* 0x000fe400078e00ff */
[----:B------:R-:W-:Y:S02]  /*09e0*/  IMAD.MOV.U32 R62, RZ, RZ, 0x14761f65 ;  /* 0x14761f65ff3e7424 */ /* 0x000fe400078e00ff */
[----:B------:R-:W-:Y:S02]  /*09f0*/  IMAD.MOV.U32 R63, RZ, RZ, 0x3f2a01a0 ;  /* 0x3f2a01a0ff3f7424 */ /* 0x000fe400078e00ff */
[----:B------:R-:W-:Y:S02]  /*0a00*/  IMAD.MOV.U32 R64, RZ, RZ, 0x1852b7af ;  /* 0x1852b7afff407424 */ /* 0x000fe400078e00ff */
[----:B------:R-:W-:-:S02]  /*0a10*/  IMAD.MOV.U32 R66, RZ, RZ, 0x11122322 ;  /* 0x11122322ff427424 */ /* 0x000fc400078e00ff */
[----:B------:R-:W-:Y:S02]  /*0a20*/  IMAD.MOV.U32 R67, RZ, RZ, 0x3f811111 ;  /* 0x3f811111ff437424 */ /* 0x000fe400078e00ff */
[----:B------:R-:W-:Y:S02]  /*0a30*/  IMAD.MOV.U32 R68, RZ, RZ, 0x555502a1 ;  /* 0x555502a1ff447424 */ /* 0x000fe400078e00ff */
[----:B------:R-:W-:Y:S02]  /*0a40*/  IMAD.MOV.U32 R69, RZ, RZ, 0x3fa55555 ;  /* 0x3fa55555ff457424 */ /* 0x000fe400078e00ff */
[----:B------:R-:W-:Y:S02]  /*0a50*/  IMAD.MOV.U32 R70, RZ, RZ, 0x55555511 ;  /* 0x55555511ff467424 */ /* 0x000fe400078e00ff */
[----:B------:R-:W-:Y:S02]  /*0a60*/  IMAD.MOV.U32 R72, RZ, RZ, 0xb ;  /* 0x0000000bff487424 */ /* 0x000fe400078e00ff */
[----:B------:R-:W-:Y:S01]  /*0a70*/  IMAD.MOV.U32 R73, RZ, RZ, 0x3fe00000 ;  /* 0x3fe00000ff497424 */ /* 0x000fe200078e00ff */
[----:B0-2---:R0:W1:Y:S02]  /*0a80*/  DADD R48, R48, R50 ;  /* 0x0000000030307229 */ /* 0x0050640000000032 */
[----:B0-----:R-:W-:Y:S01]  /*0a90*/  IMAD.MOV.U32 R50, RZ, RZ, -0x105c611 ;  /* 0xfefa39efff327424 */ /* 0x001fe200078e00ff */
[----:B------:R-:W-:-:S15]  /*0aa0*/  MOV R51, 0x3fe62e42 ;  /* 0x3fe62e4200337802 */ /* 0x000fde0000000f00 */
[----:B------:R-:W-:-:S15]  /*0ab0*/  NOP ;  /* 0x0000000000007918 */ /* 0x000fde0000000000 */
[----:B------:R-:W-:-:S15]  /*0ac0*/  NOP ;  /* 0x0000000000007918 */ /* 0x000fde0000000000 */
[----:B------:R-:W-:-:S15]  /*0ad0*/  NOP ;  /* 0x0000000000007918 */ /* 0x000fde0000000000 */
[----:B------:R-:W-:-:S01]  /*0ae0*/  NOP ;  /* 0x0000000000007918 */ /* 0x000fc20000000000 */
[----:B-1----:R-:W3:-:S15]  /*0af0*/  DADD R48, R14, R48 ;  /* 0x000000000e307229 */ /* 0x002ede0000000030 */
[----:B------:R-:W-:-:S15]  /*0b00*/  NOP ;  /* 0x0000000000007918 */ /* 0x000fde0000000000 */
[----:B------:R-:W-:-:S15]  /*0b10*/  NOP ;  /* 0x0000000000007918 */ /* 0x000fde0000000000 */
[----:B------:R-:W-:-:S15]  /*0b20*/  NOP ;  /* 0x0000000000007918 */ /* 0x000fde0000000000 */
[----:B------:R-:W-:-:S04]  /*0b30*/  NOP ;  /* 0x0000000000007918 */ /* 0x000fc80000000000 */
[----:B---3--:R0:W1:Y:S02]  /*0b40*/  DADD R78, -R78, R48 ;  /* 0x000000004e4e7229 */ /* 0x0080640000000130 */
[----:B0-----:R-:W-:Y:S01]  /*0b50*/  IMAD.MOV.U32 R48, RZ, RZ, 0x652b82fe ;  /* 0x652b82feff307424 */ /* 0x001fe200078e00ff */
[----:B-1----:R-:W-:Y:S01]  /*0b60*/  FSETP.GEU.FTZ.AND P0, PT, |R79|, 4.1917929649353027344, PT ;  /* 0x4086232b4f00780b */ /* 0x002fe20003f1e200 */
[----:B------:R-:W-:-:S15]  /*0b70*/  IMAD.MOV.U32 R49, RZ, RZ, 0x3ff71547 ;  /* 0x3ff71547ff317424 */ /* 0x000fde00078e00ff */
[----:B------:R-:W-:-:S15]  /*0b80*/  NOP ;  /* 0x0000000000007918 */ /* 0x000fde0000000000 */
[----:B------:R-:W-:-:S15]  /*0b90*/  NOP ;  /* 0x0000000000007918 */ /* 0x000fde0000000000 */
[----:B------:R-:W-:-:S15]  /*0ba0*/  NOP ;  /* 0x0000000000007918 */ /* 0x000fde0000000000 */
        /* <DEDUP_REMOVED lines=15> */
[----:B0-----:R0:W1:Y:S02]  /*0ca0*/  DFMA R80, R54, -R52, R80 ;  /* 0x800000343650722b */ /* 0x0010640000000050 */
[----:B0-----:R-:W-:Y:S02]  /*0cb0*/  IMAD.MOV.U32 R54, RZ, RZ, 0x69ce2bdf ;  /* 0x69ce2bdfff367424 */ /* 0x001fe400078e00ff */
[----:B------:R-:W-:-:S15]  /*0cc0*/  IMAD.MOV.U32 R55, RZ, RZ, 0x3e5ade15 ;  /* 0x3e5ade15ff377424 */ /* 0x000fde00078e00ff */
[----:B------:R-:W-:-:S15]  /*0cd0*/  NOP ;  /* 0x0000000000007918 */ /* 0x000fde0000000000 */
[----:B------:R-:W-:-:S15]  /*0ce0*/  NOP ;  /* 0x0000000000007918 */ /* 0x000fde0000000000 */
[----:B------:R-:W-:-:S15]  /*0cf0*/  NOP ;  /* 0x0000000000007918 */ /* 0x000fde0000000000 */
[----:B-1----:R-:W0:-:S15]  /*0d00*/  DFMA R76, R80, R54, R56 ;  /* 0x00000036504c722b */ /* 0x002e1e0000000038 */
        /* <DEDUP_REMOVED lines=69> */
[----:B------:R0:W1:Y:S02]  /*1160*/  @!P0 DMUL R80, R76, R74 ;  /* 0x0000004a4c508228 */ /* 0x0000640000000000 */
.L_x_163:
[----:B------:R-:W-:Y:S05]  /*1170*/  BSYNC.RECONVERGENT B1 ;  /* 0x0000000000017941 */ /* 0x000fea0003800200 */
.L_x_162:
[----:B-----5:R-:W2:Y:S01]  /*1180*/  DADD R42, R42, R44 ;  /* 0x000000002a2a7229 */ /* 0x020ea2000000002c */
[----:B------:R-:W-:-:S15]  /*1190*/  BSSY.RECONVERGENT B1, `(.L_x_164) ;  /* 0x0000071000017945 */ /* 0x000fde0003800200 */
[----:B------:R-:W-:-:S15]  /*11a0*/  NOP ;  /* 0x0000000000007918 */ /* 0x000fde0000000000 */
[----:B------:R-:W-:-:S15]  /*11b0*/  NOP ;  /* 0x0000000000007918 */ /* 0x000fde0000000000 */
[----:B------:R-:W-:-:S15]  /*11c0*/  NOP ;  /* 0x0000000000007918 */ /* 0x000fde0000000000 */
[----:B------:R-:W-:-:S03]  /*11d0*/  NOP ;  /* 0x0000000000007918 */ /* 0x000fc60000000000 */
[----:B--2---:R-:W2:-:S15]  /*11e0*/  DADD R42, R14, R42 ;  /* 0x000000000e2a7229 */ /* 0x004e9e000000002a */
[----:B------:R-:W-:-:S15]  /*11f0*/  NOP ;  /* 0x0000000000007918 */ /* 0x000fde0000000000 */
[----:B------:R-:W-:-:S15]  /*1200*/  NOP ;  /* 0x0000000000007918 */ /* 0x000fde0000000000 */
[----:B------:R-:W-:-:S15]  /*1210*/  NOP ;  /* 0x0000000000007918 */ /* 0x000fde0000000000 */
[----:B------:R-:W-:-:S04]  /*1220*/  NOP ;  /* 0x0000000000007918 */ /* 0x000fc80000000000 */
[----:B--2---:R-:W2:Y:S02]  /*1230*/  DADD R46, -R46, R42 ;  /* 0x000000002e2e7229 */ /* 0x004ea4000000012a */
[----:B--2---:R-:W-:-:S15]  /*1240*/  FSETP.GEU.FTZ.AND P0, PT, |R47|, 4.1917929649353027344, PT ;  /* 0x4086232b2f00780b */ /* 0x004fde0003f1e200 */
[----:B------:R-:W-:-:S15]  /*1250*/  NOP ;  /* 0x0000000000007918 */ /* 0x000fde0000000000 */
[----:B------:R-:W-:-:S15]  /*1260*/  NOP ;  /* 0x0000000000007918 */ /* 0x000fde0000000000 */
[----:B------:R-:W-:-:S15]  /*1270*/  NOP ;  /* 0x0000000000007918 */ /* 0x000fde0000000000 */
[----:B------:R-:W-:-:S02]  /*1280*/  NOP ;  /* 0x0000000000007918 */ /* 0x000fc40000000000 */
[----:B------:R-:W2:-:S15]  /*1290*/  DFMA R48, R46, R48, 6.75539944105574400000e+15 ;  /* 0x433800002e30742b */ /* 0x000e9e0000000030 */
[----:B------:R-:W-:-:S15]  /*12a0*/  NOP ;  /* 0x0000000000007918 */ /* 0x000fde0000000000 */
[----:B------:R-:W-:-:S15]  /*12b0*/  NOP ;  /* 0x0000000000007918 */ /* 0x000fde0000000000 */
[----:B------:R-:W-:-:S15]  /*12c0*/  NOP ;  /* 0x0000000000007918 */ /* 0x000fde0000000000 */
[----:B------:R-:W-:-:S04]  /*12d0*/  NOP ;  /* 0x0000000000007918 */ /* 0x000fc80000000000 */
[----:B--2---:R-:W2:-:S15]  /*12e0*/  DADD R42, R48, -6.75539944105574400000e+15 ;  /* 0xc3380000302a7429 */ /* 0x004e9e0000000000 */
[----:B------:R-:W-:-:S15]  /*12f0*/  NOP ;  /* 0x0000000000007918 */ /* 0x000fde0000000000 */
[----:B------:R-:W-:-:S15]  /*1300*/  NOP ;  /* 0x0000000000007918 */ /* 0x000fde0000000000 */
[----:B------:R-:W-:-:S15]  /*1310*/  NOP ;  /* 0x0000000000007918 */ /* 0x000fde0000000000 */
[----:B------:R-:W-:-:S04]  /*1320*/  NOP ;  /* 0x0000000000007918 */ /* 0x000fc80000000000 */
[----:B--2---:R-:W2:-:S15]  /*1330*/  DFMA R50, R42, -R50, R46 ;  /* 0x800000322a32722b */ /* 0x004e9e000000002e */
        /* <DEDUP_REMOVED lines=9> */
[----:B--2---:R-:W2:-:S15]  /*13d0*/  DFMA R54, R50, R54, R56 ;  /* 0x000000363236722b */ /* 0x004e9e0000000038 */
        /* <DEDUP_REMOVED lines=29> */
[----:B--2---:R-:W-:-:S15]  /*15b0*/  DFMA R54, R50, R54, R68 ;  /* 0x000000363236722b */ /* 0x004fde0000000044 */
[----:B------:R-:W-:-:S15]  /*15c0*/  NOP ;  /* 0x0000000000007918 */ /* 0x000fde0000000000 */
[----:B------:R-:W-:-:S15]  /*15d0*/  NOP ;  /* 0x0000000000007918 */ /* 0x000fde0000000000 */
[----:B------:R-:W-:-:S15]  /*15e0*/  NOP ;  /* 0x0000000000007918 */ /* 0x000fde0000000000 */
[----:B------:R-:W-:-:S04]  /*15f0*/  NOP ;  /* 0x0000000000007918 */ /* 0x000fc80000000000 */
[----:B-1----:R-:W1:Y:S02]  /*1600*/  DMUL R80, R16, -R80 ;  /* 0x8000005010507228 */ /* 0x002e640000000000 */
[----:B-1----:R1:W-:-:S15]  /*1610*/  REDG.E.ADD.F64.RN.STRONG.GPU desc[UR6][R6.64], R80 ;  /* 0x00000050060079a6 */ /* 0x0023de000c12ff06 */
[----:B------:R-:W-:-:S15]  /*1620*/  NOP ;  /* 0x0000000000007918 */ /* 0x000fde0000000000 */
[----:B------:R-:W-:-:S15]  /*1630*/  NOP ;  /* 0x0000000000007918 */ /* 0x000fde0000000000 */
[----:B------:R-:W-:-:S15]  /*1640*/  NOP ;  /* 0x0000000000007918 */ /* 0x000fde0000000000 */
[----:B------:R-:W-:-:S02]  /*1650*/  NOP ;  /* 0x0000000000007918 */ /* 0x000fc40000000000 */
[----:B------:R-:W2:-:S15]  /*1660*/  DFMA R54, R50, R54, R70 ;  /* 0x000000363236722b */ /* 0x000e9e0000000046 */
        /* <DEDUP_REMOVED lines=9> */
[----:B--2---:R-:W2:-:S15]  /*1700*/  DFMA R54, R50, R54, 1 ;  /* 0x3ff000003236742b */ /* 0x004e9e0000000036 */
[----:B------:R-:W-:-:S15]  /*1710*/  NOP ;  /* 0x0000000000007918 */ /* 0x000fde0000000000 */
[----:B------:R-:W-:-:S15]  /*1720*/  NOP ;  /* 0x0000000000007918 */ /* 0x000fde0000000000 */
[----:B------:R-:W-:-:S15]  /*1730*/  NOP ;  /* 0x0000000000007918 */ /* 0x000fde0000000000 */
[----:B------:R-:W-:-:S04]  /*1740*/  NOP ;  /* 0x0000000000007918 */ /* 0x000fc80000000000 */
[----:B--2---:R-:W2:Y:S02]  /*1750*/  DFMA R50, R50, R54, 1 ;  /* 0x3ff000003232742b */ /* 0x004ea40000000036 */
[----:B--2---:R-:W-:Y:S02]  /*1760*/  IMAD R43, R48, 0x100000, R51 ;  /* 0x00100000302b7824 */ /* 0x004fe400078e0233 */
[----:B------:R-:W-:Y:S01]  /*1770*/  IMAD.MOV.U32 R42, RZ, RZ, R50 ;  /* 0x000000ffff2a7224 */ /* 0x000fe200078e0032 */
[----:B-1----:R-:W-:Y:S06]  /*1780*/  @!P0 BRA `(.L_x_165) ;  /* 0x0000000000448947 */ /* 0x002fec0003800000 */
[----:B------:R-:W-:Y:S01]  /*1790*/  FSETP.GEU.FTZ.AND P0, PT, |R47|, 4.2275390625, PT ;  /* 0x408748002f00780b */ /* 0x000fe20003f1e200 */
[----:B------:R-:W-:-:S12]  /*17a0*/  DSETP.GEU.AND P1, PT, R46, RZ, PT ;  /* 0x000000ff2e00722a */ /* 0x000fd80003f2e000 */
[----:B------:R-:W-:-:S04]  /*17b0*/  @!P0 LEA.HI R37, R48, R48, RZ, 0x1 ;  /* 0x0000003030258211 */ /* 0x000fc800078f08ff */
[----:B------:R-:W-:-:S05]  /*17c0*/  @!P0 SHF.R.S32.HI R37, RZ, 0x1, R37 ;  /* 0x00000001ff258819 */ /* 0x000fca0000011425 */
[----:B------:R-:W-:Y:S02]  /*17d0*/  @!P0 IMAD.IADD R44, R48, 0x1, -R37 ;  /* 0x00000001302c8824 */ /* 0x000fe400078e0a25 */
[----:B------:R-:W-:-:S03]  /*17e0*/  @!P0 IMAD R51, R37, 0x100000, R51 ;  /* 0x0010000025338824 */ /* 0x000fc600078e0233 */
[----:B------:R-:W-:Y:S02]  /*17f0*/  @!P0 LEA R45, R44, 0x3ff00000, 0x14 ;  /* 0x3ff000002c2d8811 */ /* 0x000fe400078ea0ff */
[----:B------:R-:W-:-:S15]  /*1800*/  @!P0 MOV R44, RZ ;  /* 0x000000ff002c8202 */ /* 0x000fde0000000f00 */
[----:B------:R-:W-:-:S15]  /*1810*/  NOP ;  /* 0x0000000000007918 */ /* 0x000fde0000000000 */
[----:B------:R-:W-:-:S06]  /*1820*/  NOP ;  /* 0x0000000000007918 */ /* 0x000fcc0000000000 */
[----:B------:R-:W1:Y:S02]  /*1830*/  DADD R42, R46, +INF ;  /* 0x7ff000002e2a7429 */ /* 0x000e640000000000 */
[----:B-1----:R-:W-:Y:S02]  /*1840*/  FSEL R42, R42, RZ, P1 ;  /* 0x000000ff2a2a7208 */ /* 0x002fe40000800000 */
[----:B------:R-:W-:-:S15]  /*1850*/  FSEL R43, R43, RZ, P1 ;  /* 0x000000ff2b2b7208 */ /* 0x000fde0000800000 */
[----:B------:R-:W-:-:S15]  /*1860*/  NOP ;  /* 0x0000000000007918 */ /* 0x000fde0000000000 */
[----:B------:R-:W-:-:S15]  /*1870*/  NOP ;  /* 0x0000000000007918 */ /* 0x000fde0000000000 */
[----:B------:R-:W-:-:S15]  /*1880*/  NOP ;  /* 0x0000000000007918 */ /* 0x000fde0000000000 */
[----:B------:R1:W2:Y:S02]  /*1890*/  @!P0 DMUL R42, R50, R44 ;  /* 0x0000002c322a8228 */ /* 0x0002a40000000000 */
.L_x_165:
[----:B------:R-:W-:Y:S05]  /*18a0*/  BSYNC.RECONVERGENT B1 ;  /* 0x0000000000017941 */ /* 0x000fea0003800200 */
.L_x_164:
[----:B-1----:R-:W-:Y:S01]  /*18b0*/  LEA R44, P0, R40, R6, 0x3 ;  /* 0x00000006282c7211 */ /* 0x002fe200078018ff */
[----:B--2---:R-:W1:Y:S04]  /*18c0*/  DMUL R42, R16, -R42 ;  /* 0x8000002a102a7228 */ /* 0x004e680000000000 */
[----:B------:R-:W-:Y:S01]  /*18d0*/  IMAD.X R45, R7, 0x1, R35, P0 ;  /* 0x00000001072d7824 */ /* 0x000fe200000e0623 */
[----:B------:R-:W-:-:S04]  /*18e0*/  IADD3 R3, P0, PT, R3, -0x2, RZ ;  /* 0xfffffffe03037810 */ /* 0x000fc80007f1e0ff */
[----:B------:R-:W-:Y:S01]  /*18f0*/  IADD3.X R2, PT, PT, R2, -0x1, RZ, P0, !PT ;  /* 0xffffffff02027810 */ /* 0x000fe200007fe4ff */
[----:B-1----:R1:W-:Y:S01]  /*1900*/  REDG.E.ADD.F64.RN.STRONG.GPU desc[UR6][R44.64], R42 ;  /* 0x0000002a2c0079a6 */ /* 0x0023e2000c12ff06 */
[----:B------:R-:W-:Y:S02]  /*1910*/  ISETP.NE.U32.AND P0, PT, R3, RZ, PT ;  /* 0x000000ff0300720c */ /* 0x000fe40003f05070 */
[----:B------:R-:W-:Y:S02]  /*1920*/  LEA R8, P1, R34, R8, 0x4 ;  /* 0x0000000822087211 */ /* 0x000fe400078220ff */
[----:B------:R-:W-:Y:S02]  /*1930*/  ISETP.NE.AND.EX P0, PT, R2, RZ, PT, P0 ;  /* 0x000000ff0200720c */ /* 0x000fe40003f05300 */
[----:B------:R-:W-:Y:S01]  /*1940*/  LEA R4, P2, R36, R4, 0x4 ;  /* 0x0000000424047211 */ /* 0x000fe200078420ff */
[----:B------:R-:W-:Y:S01]  /*1950*/  IMAD.X R9, R9, 0x1, R86, P1 ;  /* 0x0000000109097824 */ /* 0x000fe200008e0656 */
[----:B------:R-:W-:-:S02]  /*1960*/  LEA R10, P3, R38, R10, 0x4 ;  /* 0x0000000a260a7211 */ /* 0x000fc400078620ff */
[----:B------:R-:W-:Y:S01]  /*1970*/  LEA R6, P4, R40, R6, 0x4 ;  /* 0x0000000628067211 */ /* 0x000fe200078820ff */
[----:B------:R-:W-:Y:S02]  /*1980*/  IMAD.X R5, R5, 0x1, R90, P2 ;  /* 0x0000000105057824 */ /* 0x000fe400010e065a */
[----:B------:R-:W-:Y:S02]  /*1990*/  IMAD.X R11, R11, 0x1, R92, P3 ;  /* 0x000000010b0b7824 */ /* 0x000fe400018e065c */
[----:B------:R-:W-:Y:S02]  /*19a0*/  IMAD.X R7, R7, 0x1, R41, P4 ;  /* 0x0000000107077824 */ /* 0x000fe400020e0629 */
[----:B-1----:R-:W-:Y:S06]  /*19b0*/  @P0 BRA `(.L_x_166) ;  /* 0xffffffec00ac0947 */ /* 0x002fec000383ffff */
.L_x_161:
[----:B------:R-:W-:Y:S05]  /*19c0*/  BSYNC.RECONVERGENT B0 ;  /* 0x0000000000007941 */ /* 0x000fea0003800200 */
.L_x_160:
[----:B------:R-:W-:-:S04]  /*19d0*/  LOP3.LUT R12, R12, 0x1, RZ, 0xc0, !PT ;  /* 0x000000010c0c7812 */ /* 0x000fc800078ec0ff */
[----:B------:R-:W-:-:S04]  /*19e0*/  ISETP.NE.U32.AND P0, PT, R12, 0x1, PT ;  /* 0x000000010c00780c */ /* 0x000fc80003f05070 */
[----:B------:R-:W-:-:S13]  /*19f0*/  ISETP.NE.U32.AND.EX P0, PT, RZ, RZ, PT, P0 ;  /* 0x000000ffff00720c */ /* 0x000fda0003f05100 */
[----:B------:R-:W-:Y:S05]  /*1a00*/  @P0 EXIT ;  /* 0x000000000000094d */ /* 0x000fea0003800000 */
[----:B------:R-:W1:Y:S01]  /*1a10*/  LDCU.64 UR8, c[0x0][0x408] ;  /* 0x00008100ff0877ac */ /* 0x000e620008000a00 */
[----:B------:R-:W-:Y:S02]  /*1a20*/  IADD3 R2, P0, PT, R24, R22, RZ ;  /* 0x0000001618027210 */ /* 0x000fe40007f1e0ff */
[----:B------:R-:W-:Y:S01]  /*1a30*/  IADD3 R4, P1, PT, R26, R28, RZ ;  /* 0x0000001c1a047210 */ /* 0x000fe20007f3e0ff */
[----:B------:R-:W2:Y:S01]  /*1a40*/  LDCU.64 UR12, c[0x0][0x420] ;  /* 0x00008400ff0c77ac */ /* 0x000ea20008000a00 */
[----:B------:R-:W-:Y:S01]  /*1a50*/  IADD3.X R3, PT, PT, R85, R30, RZ, P0, !PT ;  /* 0x0000001e55037210 */ /* 0x000fe200007fe4ff */
[----:B------:R-:W-:Y:S01]  /*1a60*/  IMAD.MOV.U32 R30, RZ, RZ, R18 ;  /* 0x000000ffff1e7224 */ /* 0x000fe200078e0012 */
[----:B------:R-:W3:Y:S01]  /*1a70*/  LDCU.64 UR4, c[0x0][0x3e8] ;  /* 0x00007d00ff0477ac */ /* 0x000ee20008000a00 */
[----:B------:R-:W-:Y:S01]  /*1a80*/  IMAD.X R5, R83, 0x1, R32, P1 ;  /* 0x0000000153057824 */ /* 0x000fe200008e0620 */
[----:B------:R-:W4:Y:S01]  /*1a90*/  LDCU.64 UR10, c[0x0][0x398] ;  /* 0x00007300ff0a77ac */ /* 0x000f220008000a00 */
[----:B------:R-:W0:Y:S01]  /*1aa0*/  LDCU.128 UR16, c[0x0][0x3a0] ;  /* 0x00007400ff1077ac */ /* 0x000e220008000c00 */
[----:B-1----:R-:W-:-:S02]  /*1ab0*/  IMAD R0, R82, UR8, RZ ;  /* 0x0000000852007c24 */ /* 0x002fc4000f8e02ff */
[----:B------:R-:W-:-:S04]  /*1ac0*/  IMAD.WIDE.U32 R2, R87, UR8, R2 ;  /* 0x0000000857027c25 */ /* 0x000fc8000f8e0002 */
[----:B--2---:R-:W-:Y:S02]  /*1ad0*/  IMAD R6, R82, UR12, RZ ;  /* 0x0000000c52067c24 */ /* 0x004fe4000f8e02ff */
[C---:B------:R-:W-:Y:S01]  /*1ae0*/  IMAD R7, R87.reuse, UR9, R0 ;  /* 0x0000000957077c24 */ /* 0x040fe2000f8e0200 */
[----:B------:R-:W1:Y:S01]  /*1af0*/  LDCU.64 UR8, c[0x0][0x380] ;  /* 0x00007000ff0877ac */ /* 0x000e620008000a00 */
[C---:B------:R-:W-:Y:S02]  /*1b00*/  IMAD R11, R87.reuse, UR13, R6 ;  /* 0x0000000d570b7c24 */ /* 0x040fe4000f8e0206 */
[----:B------:R-:W-:Y:S01]  /*1b10*/  IMAD.WIDE.U32 R4, R87, UR12, R4 ;  /* 0x0000000c57047c25 */ /* 0x000fe2000f8e0004 */
[----:B----4-:R-:W-:-:S03]  /*1b20*/  LEA R10, P0, R2, UR10, 0x3 ;  /* 0x0000000a020a7c11 */ /* 0x010fc6000f8018ff */
[----:B---3--:R-:W-:Y:S01]  /*1b30*/  IMAD R0, R82, UR4, RZ ;  /* 0x0000000452007c24 */ /* 0x008fe2000f8e02ff */
[----:B0-----:R-:W-:Y:S01]  /*1b40*/  LEA R6, P1, R4, UR16, 0x3 ;  /* 0x0000001004067c11 */ /* 0x001fe2000f8218ff */
[----:B------:R-:W-:Y:S02]  /*1b50*/  IMAD.IADD R7, R3, 0x1, R7 ;  /* 0x0000000103077824 */ /* 0x000fe400078e0207 */
[----:B------:R-:W-:Y:S02]  /*1b60*/  IMAD.IADD R3, R5, 0x1, R11 ;  /* 0x0000000105037824 */ /* 0x000fe400078e020b */
[C---:B------:R-:W-:Y:S01]  /*1b70*/  IMAD.WIDE.U32 R30, R87.reuse, UR4, R30 ;  /* 0x00000004571e7c25 */ /* 0x040fe2000f8e001e */
[----:B------:R-:W-:Y:S02]  /*1b80*/  LEA.HI.X R11, R2, UR11, R7, 0x3, P0 ;  /* 0x0000000b020b7c11 */ /* 0x000fe400080f1c07 */
[----:B------:R-:W-:Y:S01]  /*1b90*/  LEA.HI.X R7, R4, UR17, R3, 0x3, P1 ;  /* 0x0000001104077c11 */ /* 0x000fe200088f1c03 */
[----:B------:R-:W-:Y:S01]  /*1ba0*/  IMAD R9, R87, UR5, R0 ;  /* 0x0000000557097c24 */ /* 0x000fe2000f8e0200 */
[----:B------:R-:W-:-:S03]  /*1bb0*/  LEA R8, P0, R30, UR18, 0x3 ;  /* 0x000000121e087c11 */ /* 0x000fc6000f8018ff */
[----:B------:R-:W-:Y:S01]  /*1bc0*/  IMAD.IADD R5, R31, 0x1, R9 ;  /* 0x000000011f057824 */ /* 0x000fe200078e0209 */
[----:B------:R-:W2:Y:S04]  /*1bd0*/  LDG.E.64.CONSTANT R6, desc[UR6][R6.64] ;  /* 0x0000000606067981 */ /* 0x000ea8000c1e9b00 */
[----:B------:R-:W-:Y:S02]  /*1be0*/  LEA.HI.X R9, R30, UR19, R5, 0x3, P0 ;  /* 0x000000131e097c11 */ /* 0x000fe400080f1c05 */
[----:B------:R-:W2:Y:S04]  /*1bf0*/  LDG.E.64.CONSTANT R4, desc[UR6][R10.64] ;  /* 0x000000060a047981 */ /* 0x000ea8000c1e9b00 */
[----:B------:R-:W3:Y:S01]  /*1c00*/  LDG.E.64.CONSTANT R2, desc[UR6][R8.64] ;  /* 0x0000000608027981 */ /* 0x000ee2000c1e9b00 */
[----:B------:R-:W-:Y:S01]  /*1c10*/  UMOV UR4, 0xfefa39ef ;  /* 0xfefa39ef00047882 */ /* 0x000fe20000000000 */
[----:B------:R-:W-:Y:S01]  /*1c20*/  UMOV UR5, 0x3fe62e42 ;  /* 0x3fe62e4200057882 */ /* 0x000fe20000000000 */
[----:B------:R-:W-:Y:S01]  /*1c30*/  IMAD.MOV.U32 R32, RZ, RZ, R20 ;  /* 0x000000ffff207224 */ /* 0x000fe200078e0014 */
[----:B------:R-:W-:Y:S01]  /*1c40*/  BSSY.RECONVERGENT B0, `(.L_x_167) ;  /* 0x0000089000007945 */ /* 0x000fe20003800200 */
[----:B--2---:R-:W0:-:S15]  /*1c50*/  DADD R4, R4, R6 ;  /* 0x0000000004047229 */ /* 0x004e1e0000000006 */
[----:B------:R-:W-:-:S15]  /*1c60*/  NOP ;  /* 0x0000000000007918 */ /* 0x000fde0000000000 */
[----:B------:R-:W-:-:S15]  /*1c70*/  NOP ;  /* 0x0000000000007918 */ /* 0x000fde0000000000 */
[----:B------:R-:W-:-:S15]  /*1c80*/  NOP ;  /* 0x0000000000007918 */ /* 0x000fde0000000000 */
[----:B------:R-:W-:-:S04]  /*1c90*/  NOP ;  /* 0x0000000000007918 */ /* 0x000fc80000000000 */
[----:B0-----:R0:W3:Y:S02]  /*1ca0*/  DADD R4, R14, R4 ;  /* 0x000000000e047229 */ /* 0x0010e40000000004 */
[----:B0-----:R-:W-:Y:S01]  /*1cb0*/  MOV R14, 0x652b82fe ;  /* 0x652b82fe000e7802 */ /* 0x001fe20000000f00 */
[----:B------:R-:W-:-:S15]  /*1cc0*/  IMAD.MOV.U32 R15, RZ, RZ, 0x3ff71547 ;  /* 0x3ff71547ff0f7424 */ /* 0x000fde00078e00ff */
[----:B------:R-:W-:-:S15]  /*1cd0*/  NOP ;  /* 0x0000000000007918 */ /* 0x000fde0000000000 */
[----:B------:R-:W-:-:S15]  /*1ce0*/  NOP ;  /* 0x0000000000007918 */ /* 0x000fde0000000000 */
[----:B------:R-:W-:-:S15]  /*1cf0*/  NOP ;  /* 0x0000000000007918 */ /* 0x000fde0000000000 */
[----:B------:R-:W-:-:S01]  /*1d00*/  NOP ;  /* 0x0000000000007918 */ /* 0x000fc20000000000 */
[----:B---3--:R-:W0:Y:S02]  /*1d10*/  DADD R12, -R2, R4 ;  /* 0x00000000020c7229 */ /* 0x008e240000000104 */
[----:B0-----:R-:W-:-:S15]  /*1d20*/  FSETP.GEU.FTZ.AND P0, PT, |R13|, 4.1917929649353027344, PT ;  /* 0x4086232b0d00780b */ /* 0x001fde0003f1e200 */
[----:B------:R-:W-:-:S15]  /*1d30*/  NOP ;  /* 0x0000000000007918 */ /* 0x000fde0000000000 */
[----:B------:R-:W-:-:S15]  /*1d40*/  NOP ;  /* 0x0000000000007918 */ /* 0x000fde0000000000 */
[----:B------:R-:W-:-:S15]  /*1d50*/  NOP ;  /* 0x0000000000007918 */ /* 0x000fde0000000000 */
[----:B------:R-:W-:-:S02]  /*1d60*/  NOP ;  /* 0x0000000000007918 */ /* 0x000fc40000000000 */
        /* <DEDUP_REMOVED lines=10> */
[----:B0-----:R-:W0:Y:S01]  /*1e10*/  DFMA R4, R2, -UR4, R12 ;  /* 0x8000000402047c2b */ /* 0x001e22000800000c */
[----:B------:R-:W-:Y:S01]  /*1e20*/  UMOV UR4, 0x3b39803f ;  /* 0x3b39803f00047882 */ /* 0x000fe20000000000 */
[----:B------:R-:W-:-:S15]  /*1e30*/  UMOV UR5, 0x3c7abc9e ;  /* 0x3c7abc9e00057882 */ /* 0x000fde0000000000 */
[----:B------:R-:W-:-:S15]  /*1e40*/  NOP ;  /* 0x0000000000007918 */ /* 0x000fde0000000000 */
[----:B------:R-:W-:-:S15]  /*1e50*/  NOP ;  /* 0x0000000000007918 */ /* 0x000fde0000000000 */
[----:B------:R-:W-:-:S15]  /*1e60*/  NOP ;  /* 0x0000000000007918 */ /* 0x000fde0000000000 */
[----:B------:R-:W-:-:S02]  /*1e70*/  NOP ;  /* 0x0000000000007918 */ /* 0x000fc40000000000 */
[----:B0-----:R0:W2:Y:S02]  /*1e80*/  DFMA R4, R2, -UR4, R4 ;  /* 0x8000000402047c2b */ /* 0x0010a40008000004 */
[----:B0-----:R-:W-:Y:S02]  /*1e90*/  IMAD.MOV.U32 R2, RZ, RZ, -0x35dec16 ;  /* 0xfca213eaff027424 */ /* 0x001fe400078e00ff */
[----:B------:R-:W-:Y:S01]  /*1ea0*/  IMAD.MOV.U32 R3, RZ, RZ, 0x3e928af3 ;  /* 0x3e928af3ff037424 */ /* 0x000fe200078e00ff */
[----:B------:R-:W-:Y:S01]  /*1eb0*/  UMOV UR4, 0x69ce2bdf ;  /* 0x69ce2bdf00047882 */ /* 0x000fe20000000000 */
[----:B------:R-:W-:-:S15]  /*1ec0*/  UMOV UR5, 0x3e5ade15 ;  /* 0x3e5ade1500057882 */ /* 0x000fde0000000000 */
[----:B------:R-:W-:-:S15]  /*1ed0*/  NOP ;  /* 0x0000000000007918 */ /* 0x000fde0000000000 */
[----:B------:R-:W-:-:S15]  /*1ee0*/  NOP ;  /* 0x0000000000007918 */ /* 0x000fde0000000000 */
[----:B------:R-:W-:-:S13]  /*1ef0*/  NOP ;  /* 0x0000000000007918 */ /* 0x000fda0000000000 */
[----:B--2---:R-:W0:Y:S01]  /*1f00*/  DFMA R2, R4, UR4, R2 ;  /* 0x0000000404027c2b */ /* 0x004e220008000002 */
        /* <DEDUP_REMOVED lines=56> */
[----:B------:R-:W2:Y:S02]  /*2290*/  LDCU.64 UR4, c[0x0][0x3d0] ;  /* 0x00007a00ff0477ac */ /* 0x000ea40008000a00 */
[----:B--2---:R-:W-:Y:S02]  /*22a0*/  IMAD R82, R82, UR4, RZ ;  /* 0x0000000452527c24 */ /* 0x004fe4000f8e02ff */
[----:B------:R-:W-:-:S04]  /*22b0*/  IMAD.WIDE.U32 R32, R87, UR4, R32 ;  /* 0x0000000457207c25 */ /* 0x000fc8000f8e0020 */
[----:B------:R-:W-:Y:S01]  /*22c0*/  IMAD R7, R87, UR5, R82 ;  /* 0x0000000557077c24 */ /* 0x000fe2000f8e0252 */
[----:B-1----:R-:W-:-:S03]  /*22d0*/  LEA R8, P1, R32, UR8, 0x3 ;  /* 0x0000000820087c11 */ /* 0x002fc6000f8218ff */
[----:B------:R-:W-:-:S05]  /*22e0*/  IMAD.IADD R7, R33, 0x1, R7 ;  /* 0x0000000121077824 */ /* 0x000fca00078e0207 */
[----:B------:R-:W-:-:S15]  /*22f0*/  LEA.HI.X R9, R32, UR9, R7, 0x3, P1 ;  /* 0x0000000920097c11 */ /* 0x000fde00088f1c07 */
[----:B------:R-:W-:-:S15]  /*2300*/  NOP ;  /* 0x0000000000007918 */ /* 0x000fde0000000000 */
[----:B------:R-:W-:-:S15]  /*2310*/  NOP ;  /* 0x0000000000007918 */ /* 0x000fde0000000000 */
[----:B------:R-:W-:-:S01]  /*2320*/  NOP ;  /* 0x0000000000007918 */ /* 0x000fc20000000000 */
[----:B0-----:R-:W0:-:S15]  /*2330*/  DFMA R2, R4, R2, 1 ;  /* 0x3ff000000402742b */ /* 0x001e1e0000000002 */
[----:B------:R-:W-:-:S15]  /*2340*/  NOP ;  /* 0x0000000000007918 */ /* 0x000fde0000000000 */
[----:B------:R-:W-:-:S15]  /*2350*/  NOP ;  /* 0x0000000000007918 */ /* 0x000fde0000000000 */
[----:B------:R-:W-:-:S15]  /*2360*/  NOP ;  /* 0x0000000000007918 */ /* 0x000fde0000000000 */
[----:B------:R-:W-:-:S04]  /*2370*/  NOP ;  /* 0x0000000000007918 */ /* 0x000fc80000000000 */
[----:B0-----:R-:W0:Y:S02]  /*2380*/  DFMA R4, R4, R2, 1 ;  /* 0x3ff000000404742b */ /* 0x001e240000000002 */
[----:B0-----:R-:W-:Y:S01]  /*2390*/  LEA R3, R14, R5, 0x14 ;  /* 0x000000050e037211 */ /* 0x001fe200078ea0ff */
[----:B------:R-:W-:Y:S01]  /*23a0*/  IMAD.MOV.U32 R2, RZ, RZ, R4 ;  /* 0x000000ffff027224 */ /* 0x000fe200078e0004 */
[----:B------:R-:W-:Y:S06]  /*23b0*/  @!P0 BRA `(.L_x_168) ;  /* 0x0000000000448947 */ /* 0x000fec0003800000 */
[----:B------:R-:W-:Y:S01]  /*23c0*/  FSETP.GEU.FTZ.AND P0, PT, |R13|, 4.2275390625, PT ;  /* 0x408748000d00780b */ /* 0x000fe20003f1e200 */
[----:B------:R-:W-:-:S12]  /*23d0*/  DSETP.GEU.AND P1, PT, R12, RZ, PT ;  /* 0x000000ff0c00722a */ /* 0x000fd80003f2e000 */
[----:B------:R-:W-:-:S04]  /*23e0*/  @!P0 LEA.HI R0, R14, R14, RZ, 0x1 ;  /* 0x0000000e0e008211 */ /* 0x000fc800078f08ff */
[----:B------:R-:W-:-:S05]  /*23f0*/  @!P0 SHF.R.S32.HI R7, RZ, 0x1, R0 ;  /* 0x00000001ff078819 */ /* 0x000fca0000011400 */
[----:B------:R-:W-:Y:S02]  /*2400*/  @!P0 IMAD.IADD R6, R14, 0x1, -R7 ;  /* 0x000000010e068824 */ /* 0x000fe400078e0a07 */
[----:B------:R-:W-:-:S03]  /*2410*/  @!P0 IMAD R5, R7, 0x100000, R5 ;  /* 0x0010000007058824 */ /* 0x000fc600078e0205 */
        /* <DEDUP_REMOVED lines=11> */
.L_x_168:
[----:B------:R-:W-:Y:S05]  /*24d0*/  BSYNC.RECONVERGENT B0 ;  /* 0x0000000000007941 */ /* 0x000fea0003800200 */
.L_x_167:
[----:B-1---5:R-:W1:Y:S02]  /*24e0*/  DMUL R2, R16, -R2 ;  /* 0x8000000210027228 */ /* 0x022e640000000000 */
[----:B-1----:R-:W-:Y:S01]  /*24f0*/  REDG.E.ADD.F64.RN.STRONG.GPU desc[UR6][R8.64], R2 ;  /* 0x00000002080079a6 */ /* 0x002fe2000c12ff06 */
[----:B------:R-:W-:Y:S05]  /*2500*/  EXIT ;  /* 0x000000000000794d */ /* 0x000fea0003800000 */
.L_x_169:
        /* <DEDUP_REMOVED lines=15> */
.L_x_508:


//--------------------- .text._ZN2at6native43_GLOBAL__N__c95f0927_10_LossCTC_cu_88d8892b37ctc_loss_backward_log_beta_gpu_kernelIdiEEvPT_PKS3_PKllPKT0_S8_lllllllS8_lll --------------------------
	.section	.text._ZN2at6native43_GLOBAL__N__c95f0927_10_LossCTC_cu_88d8892b37ctc_loss_backward_log_beta_gpu_kernelIdiEEvPT_PKS3_PKllPKT0_S8_lllllllS8_lll,"ax",@progbits
	.align	128
.text._ZN2at6native43_GLOBAL__N__c95f0927_10_LossCTC_cu_88d8892b37ctc_loss_backward_log_beta_gpu_kernelIdiEEvPT_PKS3_PKllPKT0_S8_lllllllS8_lll:
        .type           _ZN2at6native43_GLOBAL__N__c95f0927_10_LossCTC_cu_88d8892b37ctc_loss_backward_log_beta_gpu_kernelIdiEEvPT_PKS3_PKllPKT0_S8_lllllllS8_lll,@function
        .size           _ZN2at6native43_GLOBAL__N__c95f0927_10_LossCTC_cu_88d8892b37ctc_loss_backward_log_beta_gpu_kernelIdiEEvPT_PKS3_PKllPKT0_S8_lllllllS8_lll,(.L_x_509 - _ZN2at6native43_GLOBAL__N__c95f0927_10_LossCTC_cu_88d8892b37ctc_loss_backward_log_beta_gpu_kernelIdiEEvPT_PKS3_PKllPKT0_S8_lllllllS8_lll)
        .other          _ZN2at6native43_GLOBAL__N__c95f0927_10_LossCTC_cu_88d8892b37ctc_loss_backward_log_beta_gpu_kernelIdiEEvPT_PKS3_PKllPKT0_S8_lllllllS8_lll,@"STO_CUDA_ENTRY STV_DEFAULT"
_ZN2at6native43_GLOBAL__N__c95f0927_10_LossCTC_cu_88d8892b37ctc_loss_backward_log_beta_gpu_kernelIdiEEvPT_PKS3_PKllPKT0_S8_lllllllS8_lll:
[----:B------:R-:W0:Y:S01]  /*0000*/  LDC R1, c[0x0][0x37c] ;  /* 0x0000df00ff017b82 */ /* 0x000e220000000800 */
[----:B------:R-:W1:Y:S07]  /*0010*/  S2R R9, SR_TID.Y ;  /* 0x0000000000097919 */ /* 0x000e6e0000002200 */
[----:B------:R-:W1:Y:S01]  /*0020*/  S2UR UR4, SR_CTAID.Y ;  /* 0x00000000000479c3 */ /* 0x000e620000002600 */
[----:B------:R-:W2:Y:S01]  /*0030*/  LDCU.64 UR6, c[0x0][0x3f8] ;  /* 0x00007f00ff0677ac */ /* 0x000ea20008000a00 */
[----:B0-----:R-:W-:-:S06]  /*0040*/  VIADD R1, R1, 0xffffffe8 ;  /* 0xffffffe801017836 */ /* 0x001fcc0000000000 */
[----:B------:R-:W1:Y:S02]  /*0050*/  LDC R0, c[0x0][0x364] ;  /* 0x0000d900ff007b82 */ /* 0x000e640000000800 */
[----:B-1----:R-:W-:-:S05]  /*0060*/  IMAD R9, R0, UR4, R9 ;  /* 0x0000000400097c24 */ /* 0x002fca000f8e0209 */
[----:B--2---:R-:W-:-:S04]  /*0070*/  ISETP.GE.U32.AND P0, PT, R9, UR6, PT ;  /* 0x0000000609007c0c */ /* 0x004fc8000bf06070 */
        /* <DEDUP_REMOVED lines=49> */
[----:B------:R-:W-:-:S04]  /*0390*/  @!P1 LOP3.LUT R5, RZ, R0, RZ, 0x33, !PT ;  /* 0x00000000ff059212 */ /* 0x000fc800078e33ff */
[----:B------:R-:W-:Y:S01]  /*03a0*/  MOV R2, R5 ;  /* 0x0000000500027202 */ /* 0x000fe20000000f00 */
[----:B------:R-:W-:Y:S06]  /*03b0*/  BRA `(.L_x_171) ;  /* 0x0000000000107947 */ /* 0x000fec0003800000 */
.L_x_170:
[----:B------:R-:W-:-:S07]  /*03c0*/  MOV R2, 0x3e0 ;  /* 0x000003e000027802 */ /* 0x000fce0000000f00 */
[----:B-1---5:R-:W-:Y:S05]  /*03d0*/  CALL.REL.NOINC `($__internal_5_$__cuda_sm20_rem_s64) ;  /* 0x00000044007c7944 */ /* 0x022fea0003c00000 */
[----:B------:R-:W-:Y:S02]  /*03e0*/  IMAD.MOV.U32 R2, RZ, RZ, R4 ;  /* 0x000000ffff027224 */ /* 0x000fe400078e0004 */
[----:B------:R-:W-:-:S07]  /*03f0*/  IMAD.MOV.U32 R3, RZ, RZ, R5 ;  /* 0x000000ffff037224 */ /* 0x000fce00078e0005 */
.L_x_171:
[----:B------:R-:W-:-:S04]  /*0400*/  IADD3 R28, P0, PT, -R2, UR7, RZ ;  /* 0x00000007021c7c10 */ /* 0x000fc8000ff1e1ff */
[----:B------:R-:W-:-:S04]  /*0410*/  IADD3.X R4, PT, PT, ~R3, UR6, RZ, P0, !PT ;  /* 0x0000000603047c10 */ /* 0x000fc800087fe5ff */
[----:B------:R-:W-:-:S13]  /*0420*/  ISETP.GE.AND P0, PT, R4, RZ, PT ;  /* 0x000000ff0400720c */ /* 0x000fda0003f06270 */
[----:B------:R-:W-:Y:S05]  /*0430*/  @!P0 EXIT ;  /* 0x000000000000894d */ /* 0x000fea0003800000 */
[----:B------:R-:W0:Y:S01]  /*0440*/  LDCU.64 UR4, c[0x0][0x3b8] ;  /* 0x00007700ff0477ac */ /* 0x000e220008000a00 */
[----:B------:R-:W1:Y:S01]  /*0450*/  LDC.64 R16, c[0x0][0x3c8] ;  /* 0x0000f200ff107b82 */ /* 0x000e620000000a00 */
[----:B------:R-:W-:Y:S01]  /*0460*/  IADD3 R2, P0, PT, R18, -0x1, RZ ;  /* 0xffffffff12027810 */ /* 0x000fe20007f1e0ff */
[----:B------:R-:W-:Y:S01]  /*0470*/  IMAD.MOV.U32 R10, RZ, RZ, R14 ;  /* 0x000000ffff0a7224 */ /* 0x000fe200078e000e */
[----:B------:R-:W1:Y:S01]  /*0480*/  LDCU.64 UR8, c[0x0][0x400] ;  /* 0x00008000ff0877ac */ /* 0x000e620008000a00 */
[----:B-----5:R-:W-:Y:S01]  /*0490*/  IMAD.SHL.U32 R29, R20, 0x2, RZ ;  /* 0x00000002141d7824 */ /* 0x020fe200078e00ff */
[----:B------:R-:W-:Y:S01]  /*04a0*/  IADD3.X R3, PT, PT, R19, -0x1, RZ, P0, !PT ;  /* 0xffffffff13037810 */ /* 0x000fe200007fe4ff */
[----:B------:R-:W2:Y:S01]  /*04b0*/  LDCU.64 UR10, c[0x0][0x388] ;  /* 0x00007100ff0a77ac */ /* 0x000ea20008000a00 */
[----:B------:R-:W-:-:S03]  /*04c0*/  MOV R8, R12 ;  /* 0x0000000c00087202 */ /* 0x000fc60000000f00 */
[----:B0-----:R-:W-:Y:S02]  /*04d0*/  IMAD R5, R3, UR4, RZ ;  /* 0x0000000403057c24 */ /* 0x001fe4000f8e02ff */
[----:B------:R-:W-:-:S04]  /*04e0*/  IMAD.WIDE.U32 R26, R2, UR4, R10 ;  /* 0x00000004021a7c25 */ /* 0x000fc8000f8e000a */
[----:B------:R-:W-:Y:S01]  /*04f0*/  IMAD R5, R2, UR5, R5 ;  /* 0x0000000502057c24 */ /* 0x000fe2000f8e0205 */
[----:B------:R-:W0:Y:S01]  /*0500*/  LDCU.64 UR4, c[0x0][0x3d8] ;  /* 0x00007b00ff0477ac */ /* 0x000e220008000a00 */
[C---:B-1----:R-:W-:Y:S02]  /*0510*/  IMAD R6, R16.reuse, UR9, RZ ;  /* 0x0000000910067c24 */ /* 0x042fe4000f8e02ff */
[----:B------:R-:W-:Y:S02]  /*0520*/  IMAD.IADD R25, R27, 0x1, R5 ;  /* 0x000000011b197824 */ /* 0x000fe400078e0205 */
[----:B------:R-:W-:Y:S02]  /*0530*/  IMAD.MOV.U32 R24, RZ, RZ, R26 ;  /* 0x000000ffff187224 */ /* 0x000fe400078e001a */
[----:B------:R-:W-:Y:S02]  /*0540*/  IMAD R5, R17, UR8, R6 ;  /* 0x0000000811057c24 */ /* 0x000fe4000f8e0206 */
[----:B------:R-:W-:-:S04]  /*0550*/  IMAD.WIDE.U32 R6, R16, UR8, R24 ;  /* 0x0000000810067c25 */ /* 0x000fc8000f8e0018 */
[----:B------:R-:W-:Y:S01]  /*0560*/  IMAD.IADD R5, R7, 0x1, R5 ;  /* 0x0000000107057824 */ /* 0x000fe200078e0205 */
[----:B--2---:R-:W-:-:S04]  /*0570*/  LEA R38, P0, R6, UR10, 0x3 ;  /* 0x0000000a06267c11 */ /* 0x004fc8000f8018ff */
[----:B------:R-:W-:Y:S01]  /*0580*/  LEA.HI.X R39, R6, UR11, R5, 0x3, P0 ;  /* 0x0000000b06277c11 */ /* 0x000fe200080f1c05 */
[----:B0-----:R-:W-:Y:S01]  /*0590*/  IMAD R7, R3, UR4, RZ ;  /* 0x0000000403077c24 */ /* 0x001fe2000f8e02ff */
[----:B------:R-:W-:Y:S01]  /*05a0*/  ISETP.NE.U32.AND P0, PT, R4, RZ, PT ;  /* 0x000000ff0400720c */ /* 0x000fe20003f05070 */
[----:B------:R-:W-:Y:S01]  /*05b0*/  IMAD.WIDE.U32 R16, R2, UR4, R8 ;  /* 0x0000000402107c25 */ /* 0x000fe2000f8e0008 */
[----:B------:R-:W-:-:S03]  /*05c0*/  IADD3 R5, P1, PT, R29, -0x1, RZ ;  /* 0xffffffff1d057810 */ /* 0x000fc60007f3e0ff */
[----:B------:R-:W-:Y:S01]  /*05d0*/  IMAD R31, R2, UR5, R7 ;  /* 0x00000005021f7c24 */ /* 0x000fe2000f8e0207 */
[----:B------:R-:W-:Y:S01]  /*05e0*/  SHF.L.U64.HI R7, R20, 0x1, R21 ;  /* 0x0000000114077819 */ /* 0x000fe20000010215 */
[----:B------:R-:W-:Y:S02]  /*05f0*/  IMAD.MOV.U32 R6, RZ, RZ, R28 ;  /* 0x000000ffff067224 */ /* 0x000fe400078e001c */
[----:B------:R-:W-:Y:S01]  /*0600*/  IMAD.IADD R31, R17, 0x1, R31 ;  /* 0x00000001111f7824 */ /* 0x000fe200078e021f */
[----:B------:R-:W-:-:S03]  /*0610*/  IADD3.X R7, PT, PT, R7, -0x1, RZ, P1, !PT ;  /* 0xffffffff07077810 */ /* 0x000fc60000ffe4ff */
[----:B------:R-:W-:Y:S05]  /*0620*/  @P0 BRA `(.L_x_172) ;  /* 0x0000000000500947 */ /* 0x000fea0003800000 */
[----:B------:R-:W0:Y:S01]  /*0630*/  I2F.U32.RP R30, R0 ;  /* 0x00000000001e7306 */ /* 0x000e220000209000 */
        /* <DEDUP_REMOVED lines=9> */
[----:B------:R-:W-:Y:S02]  /*06d0*/  IMAD.MOV R29, RZ, RZ, -R32 ;  /* 0x000000ffff1d7224 */ /* 0x000fe400078e0a20 */
[----:B------:R-:W-:Y:S02]  /*06e0*/  IMAD.MOV.U32 R33, RZ, RZ, RZ ;  /* 0x000000ffff217224 */ /* 0x000fe400078e00ff */
[----:B------:R-:W-:-:S05]  /*06f0*/  IMAD R29, R0, R29, R6 ;  /* 0x0000001d001d7224 */ /* 0x000fca00078e0206 */
[----:B------:R-:W-:-:S13]  /*0700*/  ISETP.GE.U32.AND P0, PT, R29, R0, PT ;  /* 0x000000001d00720c */ /* 0x000fda0003f06070 */
[----:B------:R-:W-:Y:S02]  /*0710*/  @P0 IMAD.IADD R29, R29, 0x1, -R0 ;  /* 0x000000011d1d0824 */ /* 0x000fe400078e0a00 */
[----:B------:R-:W-:-:S03]  /*0720*/  @P0 VIADD R32, R32, 0x1 ;  /* 0x0000000120200836 */ /* 0x000fc60000000000 */
[----:B------:R-:W-:-:S13]  /*0730*/  ISETP.GE.U32.AND P1, PT, R29, R0, PT ;  /* 0x000000001d00720c */ /* 0x000fda0003f26070 */
[----:B------:R-:W-:Y:S02]  /*0740*/  @P1 IADD3 R32, PT, PT, R32, 0x1, RZ ;  /* 0x0000000120201810 */ /* 0x000fe40007ffe0ff */
[----:B------:R-:W-:Y:S01]  /*0750*/  @!P2 LOP3.LUT R32, RZ, R0, RZ, 0x33, !PT ;  /* 0x00000000ff20a212 */ /* 0x000fe200078e33ff */
[----:B------:R-:W-:Y:S06]  /*0760*/  BRA `(.L_x_173) ;  /* 0x0000000000087947 */ /* 0x000fec0003800000 */
.L_x_172:
[----:B------:R-:W-:-:S07]  /*0770*/  MOV R28, 0x790 ;  /* 0x00000790001c7802 */ /* 0x000fce0000000f00 */
[----:B------:R-:W-:Y:S05]  /*0780*/  CALL.REL.NOINC `($__internal_4_$__cuda_sm20_div_u64) ;  /* 0x0000003c007c7944 */ /* 0x000fea0003c00000 */
.L_x_173:
[----:B------:R-:W0:Y:S01]  /*0790*/  LDCU.64 UR4, c[0x0][0x3f0] ;  /* 0x00007e00ff0477ac */ /* 0x000e220008000a00 */
[----:B------:R-:W-:Y:S02]  /*07a0*/  LOP3.LUT R30, R32, 0x3, RZ, 0xc0, !PT ;  /* 0x00000003201e7812 */ /* 0x000fe400078ec0ff */
[--C-:B------:R-:W-:Y:S01]  /*07b0*/  SHF.R.U32.HI R28, RZ, 0x1, R7.reuse ;  /* 0x00000001ff1c7819 */ /* 0x100fe20000011607 */
[----:B------:R-:W1:Y:S01]  /*07c0*/  LDCU.64 UR8, c[0x0][0x3a0] ;  /* 0x00007400ff0877ac */ /* 0x000e620008000a00 */
[----:B------:R-:W-:Y:S01]  /*07d0*/  ISETP.NE.U32.AND P0, PT, R30, 0x3, PT ;  /* 0x000000031e00780c */ /* 0x000fe20003f05070 */
[----:B------:R-:W-:Y:S01]  /*07e0*/  IMAD.MOV.U32 R30, RZ, RZ, R4 ;  /* 0x000000ffff1e7224 */ /* 0x000fe200078e0004 */
[----:B------:R-:W-:Y:S02]  /*07f0*/  SHF.R.U64 R29, R5, 0x1, R7 ;  /* 0x00000001051d7819 */ /* 0x000fe40000001207 */
[----:B------:R-:W-:Y:S01]  /*0800*/  ISETP.NE.AND.EX P0, PT, RZ, RZ, PT, P0 ;  /* 0x000000ffff00720c */ /* 0x000fe20003f05300 */
[----:B0-----:R-:W-:-:S02]  /*0810*/  IMAD R28, R28, UR4, RZ ;  /* 0x000000041c1c7c24 */ /* 0x001fc4000f8e02ff */
[----:B------:R-:W-:-:S04]  /*0820*/  IMAD.WIDE.U32 R34, R29, UR4, R22 ;  /* 0x000000041d227c25 */ /* 0x000fc8000f8e0016 */
[----:B------:R-:W-:Y:S01]  /*0830*/  IMAD R29, R29, UR5, R28 ;  /* 0x000000051d1d7c24 */ /* 0x000fe2000f8e021c */
[----:B-1----:R-:W-:-:S03]  /*0840*/  LEA R28, P1, R34, UR8, 0x2 ;  /* 0x00000008221c7c11 */ /* 0x002fc6000f8210ff */
[----:B------:R-:W-:Y:S02]  /*0850*/  IMAD.IADD R29, R35, 0x1, R29 ;  /* 0x00000001231d7824 */ /* 0x000fe400078e021d */
[----:B------:R-:W-:-:S03]  /*0860*/  IMAD.MOV.U32 R35, RZ, RZ, R6 ;  /* 0x000000ffff237224 */ /* 0x000fc600078e0006 */
[----:B------:R-:W-:Y:S01]  /*0870*/  LEA.HI.X R29, R34, UR9, R29, 0x2, P1 ;  /* 0x00000009221d7c11 */ /* 0x000fe200088f141d */
[----:B------:R-:W-:Y:S06]  /*0880*/  @!P0 BRA `(.L_x_174) ;  /* 0x0000000000ec8947 */ /* 0x000fec0003800000 */
        /* <DEDUP_REMOVED lines=10> */
.L_x_180:
[----:B----4-:R-:W4:Y:S01]  /*0930*/  S2R R34, SR_TID.X ;  /* 0x0000000000227919 */ /* 0x010f220000002100 */
[----:B0----5:R-:W-:Y:S01]  /*0940*/  IMAD.SHL.U32 R36, R20, 0x2, RZ ;  /* 0x0000000214247824 */ /* 0x021fe200078e00ff */
[----:B------:R-:W-:Y:S01]  /*0950*/  UIADD3 UR4, UP0, UPT, UR4, 0x1, URZ ;  /* 0x0000000104047890 */ /* 0x000fe2000ff1e0ff */
[----:B------:R-:W-:Y:S03]  /*0960*/  BSSY.RECONVERGENT B0, `(.L_x_175) ;  /* 0x000001c000007945 */ /* 0x000fe60003800200 */
[----:B------:R-:W-:Y:S02]  /*0970*/  UIADD3.X UR5, UPT, UPT, URZ, UR5, URZ, UP0, !UPT ;  /* 0x00000005ff057290 */ /* 0x000fe400087fe4ff */
[----:B------:R-:W-:-:S04]  /*0980*/  ISETP.NE.U32.AND P0, PT, R44, UR4, PT ;  /* 0x000000042c007c0c */ /* 0x000fc8000bf05070 */
[----:B------:R-:W-:Y:S02]  /*0990*/  ISETP.NE.AND.EX P0, PT, RZ, UR5, PT, P0 ;  /* 0x00000005ff007c0c */ /* 0x000fe4000bf05300 */
[----:B----4-:R-:W-:Y:S02]  /*09a0*/  IADD3 R45, P2, PT, R34, R35, RZ ;  /* 0x00000023222d7210 */ /* 0x010fe40007f5e0ff */
[----:B------:R-:W-:Y:S02]  /*09b0*/  SHF.L.U64.HI R34, R20, 0x1, R21 ;  /* 0x0000000114227819 */ /* 0x000fe40000010215 */
[----:B------:R-:W-:Y:S02]  /*09c0*/  ISETP.NE.U32.AND P1, PT, R45, R36, PT ;  /* 0x000000242d00720c */ /* 0x000fe40003f25070 */
[----:B------:R-:W-:-:S04]  /*09d0*/  IADD3.X R42, PT, PT, RZ, R30, RZ, P2, !PT ;  /* 0x0000001eff2a7210 */ /* 0x000fc800017fe4ff */
[----:B------:R-:W-:-:S13]  /*09e0*/  ISETP.NE.AND.EX P1, PT, R42, R34, PT, P1 ;  /* 0x000000222a00720c */ /* 0x000fda0003f25310 */
[----:B------:R-:W-:Y:S05]  /*09f0*/  @!P1 BRA `(.L_x_176) ;  /* 0x0000000000449947 */ /* 0x000fea0003800000 */
[----:B------:R-:W-:Y:S01]  /*0a00*/  ISETP.NE.U32.AND P1, PT, R45, R5, PT ;  /* 0x000000052d00720c */ /* 0x000fe20003f25070 */
[----:B------:R-:W-:Y:S02]  /*0a10*/  IMAD.MOV.U32 R36, RZ, RZ, 0x0 ;  /* 0x00000000ff247424 */ /* 0x000fe400078e00ff */
[----:B------:R-:W-:Y:S01]  /*0a20*/  IMAD.MOV.U32 R37, RZ, RZ, -0x100000 ;  /* 0xfff00000ff257424 */ /* 0x000fe200078e00ff */
[----:B------:R-:W-:-:S13]  /*0a30*/  ISETP.NE.AND.EX P1, PT, R42, R7, PT, P1 ;  /* 0x000000072a00720c */ /* 0x000fda0003f25310 */
[----:B------:R-:W-:Y:S05]  /*0a40*/  @P1 BRA `(.L_x_177) ;  /* 0x0000000000341947 */ /* 0x000fea0003800000 */
[----:B------:R-:W4:Y:S01]  /*0a50*/  LDG.E.CONSTANT R41, desc[UR12][R28.64] ;  /* 0x0000000c1c297981 */ /* 0x000f22000c1e9900 */
[----:B------:R-:W-:Y:S02]  /*0a60*/  IMAD.MOV.U32 R36, RZ, RZ, R26 ;  /* 0x000000ffff247224 */ /* 0x000fe400078e001a */
[----:B------:R-:W-:Y:S01]  /*0a70*/  IMAD.MOV.U32 R37, RZ, RZ, R25 ;  /* 0x000000ffff257224 */ /* 0x000fe200078e0019 */
[----:B----4-:R-:W-:Y:S01]  /*0a80*/  SHF.R.S32.HI R34, RZ, 0x1f, R41 ;  /* 0x0000001fff227819 */ /* 0x010fe20000011429 */
[----:B0-----:R-:W-:-:S04]  /*0a90*/  IMAD.WIDE.U32 R36, R41, UR14, R36 ;  /* 0x0000000e29247c25 */ /* 0x001fc8000f8e0024 */
[----:B------:R-:W-:Y:S01]  /*0aa0*/  IMAD R34, R34, UR14, RZ ;  /* 0x0000000e22227c24 */ /* 0x000fe2000f8e02ff */
[----:B-1----:R-:W-:-:S03]  /*0ab0*/  LEA R40, P1, R36, UR16, 0x3 ;  /* 0x0000001024287c11 */ /* 0x002fc6000f8218ff */
[----:B------:R-:W-:-:S04]  /*0ac0*/  IMAD R41, R41, UR15, R34 ;  /* 0x0000000f29297c24 */ /* 0x000fc8000f8e0222 */
[----:B------:R-:W-:-:S05]  /*0ad0*/  IMAD.IADD R37, R37, 0x1, R41 ;  /* 0x0000000125257824 */ /* 0x000fca00078e0229 */
[----:B------:R-:W-:-:S05]  /*0ae0*/  LEA.HI.X R41, R36, UR17, R37, 0x3, P1 ;  /* 0x0000001124297c11 */ /* 0x000fca00088f1c25 */
[----:B------:R0:W5:Y:S01]  /*0af0*/  LDG.E.64 R36, desc[UR12][R40.64] ;  /* 0x0000000c28247981 */ /* 0x000162000c1e1b00 */
[----:B------:R-:W-:Y:S05]  /*0b00*/  BRA `(.L_x_177) ;  /* 0x0000000000047947 */ /* 0x000fea0003800000 */
.L_x_176:
[----:B------:R4:W5:Y:S02]  /*0b10*/  LDG.E.64 R36, desc[UR12][R38.64] ;  /* 0x0000000c26247981 */ /* 0x000964000c1e1b00 */
.L_x_177:
[----:B0123--:R-:W-:Y:S05]  /*0b20*/  BSYNC.RECONVERGENT B0 ;  /* 0x0000000000007941 */ /* 0x00ffea0003800200 */
.L_x_175:
        /* <DEDUP_REMOVED lines=12> */
[----:B-----5:R0:W-:Y:S04]  /*0bf0*/  STG.E.64 desc[UR12][R42.64], R36 ;  /* 0x000000242a007986 */ /* 0x0201e8000c101b0c */
.L_x_179:
[----:B------:R-:W-:Y:S05]  /*0c00*/  BSYNC.RECONVERGENT B0 ;  /* 0x0000000000007941 */ /* 0x000fea0003800200 */
.L_x_178:
[----:B------:R-:W-:-:S04]  /*0c10*/  IADD3 R35, P1, PT, -R0, R35, RZ ;  /* 0x0000002300237210 */ /* 0x000fc80007f3e1ff */
[----:B------:R-:W-:Y:S01]  /*0c20*/  IADD3.X R30, PT, PT, R30, -0x1, RZ, P1, !PT ;  /* 0xffffffff1e1e7810 */ /* 0x000fe20000ffe4ff */
[----:B------:R-:W-:Y:S08]  /*0c30*/  @P0 BRA `(.L_x_180) ;  /* 0xfffffffc003c0947 */ /* 0x000ff0000383ffff */
.L_x_174:
[----:B------:R-:W-:Y:S01]  /*0c40*/  ISETP.GE.U32.AND P0, PT, R32, 0x3, PT ;  /* 0x000000032000780c */ /* 0x000fe20003f06070 */
[----:B------:R-:W1:Y:S03]  /*0c50*/  LDCU.64 UR4, c[0x0][0x3c8] ;  /* 0x00007900ff0477ac */ /* 0x000e660008000a00 */
[----:B------:R-:W-:Y:S01]  /*0c60*/  ISETP.GE.U32.AND.EX P0, PT, R33, RZ, PT, P0 ;  /* 0x000000ff2100720c */ /* 0x000fe20003f06100 */
[----:B------:R-:W2:Y:S01]  /*0c70*/  LDCU.64 UR8, c[0x0][0x388] ;  /* 0x00007100ff0877ac */ /* 0x000ea20008000a00 */
[----:B------:R-:W3:Y:S01]  /*0c80*/  LDCU.64 UR10, c[0x0][0x3e0] ;  /* 0x00007c00ff0a77ac */ /* 0x000ee20008000a00 */
[----:B------:R-:W0:Y:S10]  /*0c90*/  LDCU.64 UR14, c[0x0][0x380] ;  /* 0x00007000ff0e77ac */ /* 0x000e340008000a00 */
[----:B------:R-:W-:Y:S05]  /*0ca0*/  @!P0 BRA `(.L_x_181) ;  /* 0x0000000800a08947 */ /* 0x000fea0003800000 */
.L_x_202:
[----:B-1----:R-:W1:Y:S01]  /*0cb0*/  S2R R48, SR_TID.X ;  /* 0x0000000000307919 */ /* 0x002e620000002100 */
[C---:B------:R-:W-:Y:S01]  /*0cc0*/  IMAD.SHL.U32 R47, R20.reuse, 0x2, RZ ;  /* 0x00000002142f7824 */ /* 0x040fe200078e00ff */
[----:B------:R-:W-:Y:S01]  /*0cd0*/  SHF.L.U64.HI R45, R20, 0x1, R21 ;  /* 0x00000001142d7819 */ /* 0x000fe20000010215 */
[----:B------:R-:W-:Y:S01]  /*0ce0*/  BSSY.RECONVERGENT B0, `(.L_x_182) ;  /* 0x0000018000007945 */ /* 0x000fe20003800200 */
[----:B-1-3--:R-:W-:-:S04]  /*0cf0*/  IADD3 R40, P1, PT, R48, R35, RZ ;  /* 0x0000002330287210 */ /* 0x00afc80007f3e0ff */
[----:B------:R-:W-:Y:S01]  /*0d00*/  ISETP.NE.U32.AND P0, PT, R40, R47, PT ;  /* 0x0000002f2800720c */ /* 0x000fe20003f05070 */
[----:B0-----:R-:W-:-:S05]  /*0d10*/  IMAD.X R42, RZ, RZ, R30, P1 ;  /* 0x000000ffff2a7224 */ /* 0x001fca00008e061e */
[----:B------:R-:W-:-:S13]  /*0d20*/  ISETP.NE.AND.EX P0, PT, R42, R45, PT, P0 ;  /* 0x0000002d2a00720c */ /* 0x000fda0003f05300 */
[----:B--2--5:R-:W-:Y:S05]  /*0d30*/  @P0 BRA `(.L_x_183) ;  /* 0x0000000000080947 */ /* 0x024fea0003800000 */
[----:B------:R1:W5:Y:S01]  /*0d40*/  LDG.E.64 R32, desc[UR12][R38.64] ;  /* 0x0000000c26207981 */ /* 0x000362000c1e1b00 */
[----:B------:R-:W-:Y:S05]  /*0d50*/  BRA `(.L_x_184) ;  /* 0x0000000000407947 */ /* 0x000fea0003800000 */
.L_x_183:
[----:B------:R-:W-:Y:S01]  /*0d60*/  ISETP.NE.U32.AND P0, PT, R40, R5, PT ;  /* 0x000000052800720c */ /* 0x000fe20003f05070 */
[----:B------:R-:W-:Y:S02]  /*0d70*/  IMAD.MOV.U32 R32, RZ, RZ, 0x0 ;  /* 0x00000000ff207424 */ /* 0x000fe400078e00ff */
[----:B------:R-:W-:Y:S01]  /*0d80*/  IMAD.MOV.U32 R33, RZ, RZ, -0x100000 ;  /* 0xfff00000ff217424 */ /* 0x000fe200078e00ff */
[----:B------:R-:W-:-:S13]  /*0d90*/  ISETP.NE.AND.EX P0, PT, R42, R7, PT, P0 ;  /* 0x000000072a00720c */ /* 0x000fda0003f05300 */
[----:B------:R-:W-:Y:S05]  /*0da0*/  @P0 BRA `(.L_x_184) ;  /* 0x00000000002c0947 */ /* 0x000fea0003800000 */
[----:B-----5:R-:W2:Y:S01]  /*0db0*/  LDG.E.CONSTANT R37, desc[UR12][R28.64] ;  /* 0x0000000c1c257981 */ /* 0x020ea2000c1e9900 */
        /* <DEDUP_REMOVED lines=9> */
[----:B------:R0:W5:Y:S02]  /*0e50*/  LDG.E.64 R32, desc[UR12][R36.64] ;  /* 0x0000000c24207981 */ /* 0x000164000c1e1b00 */
.L_x_184:
[----:B--23--:R-:W-:Y:S05]  /*0e60*/  BSYNC.RECONVERGENT B0 ;  /* 0x0000000000007941 */ /* 0x00cfea0003800200 */
.L_x_182:
[----:B------:R-:W-:Y:S01]  /*0e70*/  IADD3 R43, P0, PT, -R0, R35, RZ ;  /* 0x00000023002b7210 */ /* 0x000fe20007f1e1ff */
[----:B------:R-:W-:Y:S03]  /*0e80*/  BSSY.RECONVERGENT B0, `(.L_x_185) ;  /* 0x0000011000007945 */ /* 0x000fe60003800200 */
[----:B------:R-:W-:Y:S02]  /*0e90*/  IADD3.X R44, PT, PT, R30, -0x1, RZ, P0, !PT ;  /* 0xffffffff1e2c7810 */ /* 0x000fe400007fe4ff */
[----:B------:R-:W-:Y:S02]  /*0ea0*/  ISETP.GT.U32.AND P0, PT, R40, UR7, PT ;  /* 0x0000000728007c0c */ /* 0x000fe4000bf04070 */
[----:B------:R-:W-:Y:S02]  /*0eb0*/  IADD3 R34, P2, PT, R48, R43, RZ ;  /* 0x0000002b30227210 */ /* 0x000fe40007f5e0ff */
[----:B------:R-:W-:-:S02]  /*0ec0*/  ISETP.GT.AND.EX P0, PT, R42, UR6, PT, P0 ;  /* 0x000000062a007c0c */ /* 0x000fc4000bf04300 */
[----:B------:R-:W-:Y:S02]  /*0ed0*/  ISETP.NE.U32.AND P1, PT, R34, R47, PT ;  /* 0x0000002f2200720c */ /* 0x000fe40003f25070 */
[----:B------:R-:W-:-:S04]  /*0ee0*/  IADD3.X R46, PT, PT, RZ, R44, RZ, P2, !PT ;  /* 0x0000002cff2e7210 */ /* 0x000fc800017fe4ff */
[----:B------:R-:W-:-:S05]  /*0ef0*/  ISETP.NE.AND.EX P1, PT, R46, R45, PT, P1 ;  /* 0x0000002d2e00720c */ /* 0x000fca0003f25310 */
[----:B------:R-:W-:Y:S08]  /*0f00*/  @P0 BRA `(.L_x_186) ;  /* 0x0000000000200947 */ /* 0x000ff00003800000 */
[----:B------:R-:W-:Y:S02]  /*0f10*/  IMAD R35, R42, UR10, RZ ;  /* 0x0000000a2a237c24 */ /* 0x000fe4000f8e02ff */
[----:B------:R-:W-:Y:S02]  /*0f20*/  IMAD.MOV.U32 R30, RZ, RZ, R16 ;  /* 0x000000ffff1e7224 */ /* 0x000fe400078e0010 */
[C---:B------:R-:W-:Y:S02]  /*0f30*/  IMAD R35, R40.reuse, UR11, R35 ;  /* 0x0000000b28237c24 */ /* 0x040fe4000f8e0223 */
[----:B0----5:R-:W-:-:S04]  /*0f40*/  IMAD.WIDE.U32 R36, R40, UR10, R30 ;  /* 0x0000000a28247c25 */ /* 0x021fc8000f8e001e */
[----:B------:R-:W-:Y:S01]  /*0f50*/  IMAD.IADD R35, R37, 0x1, R35 ;  /* 0x0000000125237824 */ /* 0x000fe200078e0223 */
[----:B------:R-:W-:-:S04]  /*0f60*/  LEA R40, P0, R36, UR14, 0x3 ;  /* 0x0000000e24287c11 */ /* 0x000fc8000f8018ff */
[----:B------:R-:W-:-:S05]  /*0f70*/  LEA.HI.X R41, R36, UR15, R35, 0x3, P0 ;  /* 0x0000000f24297c11 */ /* 0x000fca00080f1c23 */
[----:B------:R2:W-:Y:S04]  /*0f80*/  STG.E.64 desc[UR12][R40.64], R32 ;  /* 0x0000002028007986 */ /* 0x0005e8000c101b0c */
.L_x_186:
[----:B------:R-:W-:Y:S05]  /*0f90*/  BSYNC.RECONVERGENT B0 ;  /* 0x0000000000007941 */ /* 0x000fea0003800200 */
.L_x_185:
[----:B------:R-:W-:Y:S04]  /*0fa0*/  BSSY.RECONVERGENT B0, `(.L_x_187) ;  /* 0x0000014000007945 */ /* 0x000fe80003800200 */
[----:B------:R-:W-:Y:S05]  /*0fb0*/  @!P1 BRA `(.L_x_188) ;  /* 0x0000000000449947 */ /* 0x000fea0003800000 */
[----:B------:R-:W-:Y:S01]  /*0fc0*/  ISETP.NE.U32.AND P0, PT, R34, R5, PT ;  /* 0x000000052200720c */ /* 0x000fe20003f05070 */
[----:B--2--5:R-:W-:Y:S02]  /*0fd0*/  IMAD.MOV.U32 R32, RZ, RZ, 0x0 ;  /* 0x00000000ff207424 */ /* 0x024fe400078e00ff */
[----:B------:R-:W-:Y:S01]  /*0fe0*/  IMAD.MOV.U32 R33, RZ, RZ, -0x100000 ;  /* 0xfff00000ff217424 */ /* 0x000fe200078e00ff */
[----:B------:R-:W-:-:S13]  /*0ff0*/  ISETP.NE.AND.EX P0, PT, R46, R7, PT, P0 ;  /* 0x000000072e00720c */ /* 0x000fda0003f05300 */
[----:B------:R-:W-:Y:S05]  /*1000*/  @P0 BRA `(.L_x_189) ;  /* 0x0000000000340947 */ /* 0x000fea0003800000 */
[----:B------:R-:W2:Y:S01]  /*1010*/  LDG.E.CONSTANT R35, desc[UR12][R28.64] ;  /* 0x0000000c1c237981 */ /* 0x000ea2000c1e9900 */
[----:B------:R-:W-:Y:S02]  /*1020*/  IMAD.MOV.U32 R32, RZ, RZ, R26 ;  /* 0x000000ffff207224 */ /* 0x000fe400078e001a */
[----:B------:R-:W-:Y:S01]  /*1030*/  IMAD.MOV.U32 R33, RZ, RZ, R25 ;  /* 0x000000ffff217224 */ /* 0x000fe200078e0019 */
[----:B--2---:R-:W-:Y:S01]  /*1040*/  SHF.R.S32.HI R30, RZ, 0x1f, R35 ;  /* 0x0000001fff1e7819 */ /* 0x004fe20000011423 */
[----:B------:R-:W-:-:S04]  /*1050*/  IMAD.WIDE.U32 R32, R35, UR4, R32 ;  /* 0x0000000423207c25 */ /* 0x000fc8000f8e0020 */
[----:B------:R-:W-:Y:S01]  /*1060*/  IMAD R30, R30, UR4, RZ ;  /* 0x000000041e1e7c24 */ /* 0x000fe2000f8e02ff */
[----:B0-----:R-:W-:-:S03]  /*1070*/  LEA R36, P0, R32, UR8, 0x3 ;  /* 0x0000000820247c11 */ /* 0x001fc6000f8018ff */
[----:B------:R-:W-:-:S04]  /*1080*/  IMAD R35, R35, UR5, R30 ;  /* 0x0000000523237c24 */ /* 0x000fc8000f8e021e */
[----:B------:R-:W-:-:S05]  /*1090*/  IMAD.IADD R35, R33, 0x1, R35 ;  /* 0x0000000121237824 */ /* 0x000fca00078e0223 */
[----:B------:R-:W-:-:S05]  /*10a0*/  LEA.HI.X R37, R32, UR9, R35, 0x3, P0 ;  /* 0x0000000920257c11 */ /* 0x000fca00080f1c23 */
[----:B------:R3:W5:Y:S01]  /*10b0*/  LDG.E.64 R32, desc[UR12][R36.64] ;  /* 0x0000000c24207981 */ /* 0x000762000c1e1b00 */
[----:B------:R-:W-:Y:S05]  /*10c0*/  BRA `(.L_x_189) ;  /* 0x0000000000047947 */ /* 0x000fea0003800000 */
.L_x_188:
[----:B--2--5:R2:W5:Y:S02]  /*10d0*/  LDG.E.64 R32, desc[UR12][R38.64] ;  /* 0x0000000c26207981 */ /* 0x024564000c1e1b00 */
.L_x_189:
[----:B------:R-:W-:Y:S05]  /*10e0*/  BSYNC.RECONVERGENT B0 ;  /* 0x0000000000007941 */ /* 0x000fea0003800200 */
.L_x_187:
[----:B------:R-:W-:Y:S01]  /*10f0*/  IADD3 R43, P0, PT, -R0, R43, RZ ;  /* 0x0000002b002b7210 */ /* 0x000fe20007f1e1ff */
[----:B------:R-:W-:Y:S03]  /*1100*/  BSSY.RECONVERGENT B0, `(.L_x_190) ;  /* 0x0000011000007945 */ /* 0x000fe60003800200 */
[----:B------:R-:W-:Y:S02]  /*1110*/  IADD3.X R44, PT, PT, R44, -0x1, RZ, P0, !PT ;  /* 0xffffffff2c2c7810 */ /* 0x000fe400007fe4ff */
[----:B------:R-:W-:Y:S02]  /*1120*/  ISETP.GT.U32.AND P0, PT, R34, UR7, PT ;  /* 0x0000000722007c0c */ /* 0x000fe4000bf04070 */
[----:B0--3--:R-:W-:Y:S02]  /*1130*/  IADD3 R36, P2, PT, R48, R43, RZ ;  /* 0x0000002b30247210 */ /* 0x009fe40007f5e0ff */
        /* <DEDUP_REMOVED lines=8> */
[----:B------:R-:W-:-:S04]  /*11c0*/  IMAD.WIDE.U32 R34, R34, UR10, R30 ;  /* 0x0000000a22227c25 */ /* 0x000fc8000f8e001e */
[----:B------:R-:W-:Y:S01]  /*11d0*/  IMAD.IADD R35, R35, 0x1, R37 ;  /* 0x0000000123237824 */ /* 0x000fe200078e0225 */
[----:B------:R-:W-:-:S04]  /*11e0*/  LEA R40, P0, R34, UR14, 0x3 ;  /* 0x0000000e22287c11 */ /* 0x000fc8000f8018ff */
[----:B------:R-:W-:-:S05]  /*11f0*/  LEA.HI.X R41, R34, UR15, R35, 0x3, P0 ;  /* 0x0000000f22297c11 */ /* 0x000fca00080f1c23 */
[----:B-----5:R0:W-:Y:S04]  /*1200*/  STG.E.64 desc[UR12][R40.64], R32 ;  /* 0x0000002028007986 */ /* 0x0201e8000c101b0c */
.L_x_191:
[----:B------:R-:W-:Y:S05]  /*1210*/  BSYNC.RECONVERGENT B0 ;  /* 0x0000000000007941 */ /* 0x000fea0003800200 */
.L_x_190:
[----:B------:R-:W-:Y:S04]  /*1220*/  BSSY.RECONVERGENT B0, `(.L_x_192) ;  /* 0x0000014000007945 */ /* 0x000fe80003800200 */
[----:B------:R-:W-:Y:S05]  /*1230*/  @!P1 BRA `(.L_x_193) ;  /* 0x0000000000449947 */ /* 0x000fea0003800000 */
[----:B------:R-:W-:Y:S01]  /*1240*/  ISETP.NE.U32.AND P0, PT, R36, R5, PT ;  /* 0x000000052400720c */ /* 0x000fe20003f05070 */
[----:B0----5:R-:W-:Y:S02]  /*1250*/  IMAD.MOV.U32 R32, RZ, RZ, 0x0 ;  /* 0x00000000ff207424 */ /* 0x021fe400078e00ff */
[----:B------:R-:W-:Y:S01]  /*1260*/  IMAD.MOV.U32 R33, RZ, RZ, -0x100000 ;  /* 0xfff00000ff217424 */ /* 0x000fe200078e00ff */
[----:B------:R-:W-:-:S13]  /*1270*/  ISETP.NE.AND.EX P0, PT, R42, R7, PT, P0 ;  /* 0x000000072a00720c */ /* 0x000fda0003f05300 */
[----:B------:R-:W-:Y:S05]  /*1280*/  @P0 BRA `(.L_x_194) ;  /* 0x0000000000340947 */ /* 0x000fea0003800000 */
[----:B------:R-:W3:Y:S01]  /*1290*/  LDG.E.CONSTANT R35, desc[UR12][R28.64] ;  /* 0x0000000c1c237981 */ /* 0x000ee2000c1e9900 */
[----:B------:R-:W-:Y:S02]  /*12a0*/  IMAD.MOV.U32 R32, RZ, RZ, R26 ;  /* 0x000000ffff207224 */ /* 0x000fe400078e001a */
[----:B------:R-:W-:Y:S01]  /*12b0*/  IMAD.MOV.U32 R33, RZ, RZ, R25 ;  /* 0x000000ffff217224 */ /* 0x000fe200078e0019 */
[----:B---3--:R-:W-:Y:S01]  /*12c0*/  SHF.R.S32.HI R30, RZ, 0x1f, R35 ;  /* 0x0000001fff1e7819 */ /* 0x008fe20000011423 */
[----:B------:R-:W-:-:S04]  /*12d0*/  IMAD.WIDE.U32 R32, R35, UR4, R32 ;  /* 0x0000000423207c25 */ /* 0x000fc8000f8e0020 */
[----:B------:R-:W-:Y:S01]  /*12e0*/  IMAD R30, R30, UR4, RZ ;  /* 0x000000041e1e7c24 */ /* 0x000fe2000f8e02ff */
[----:B------:R-:W-:-:S03]  /*12f0*/  LEA R34, P0, R32, UR8, 0x3 ;  /* 0x0000000820227c11 */ /* 0x000fc6000f8018ff */
[----:B------:R-:W-:-:S04]  /*1300*/  IMAD R35, R35, UR5, R30 ;  /* 0x0000000523237c24 */ /* 0x000fc8000f8e021e */
[----:B------:R-:W-:-:S05]  /*1310*/  IMAD.IADD R35, R33, 0x1, R35 ;  /* 0x0000000121237824 */ /* 0x000fca00078e0223 */
[----:B------:R-:W-:-:S05]  /*1320*/  LEA.HI.X R35, R32, UR9, R35, 0x3, P0 ;  /* 0x0000000920237c11 */ /* 0x000fca00080f1c23 */
[----:B------:R3:W5:Y:S01]  /*1330*/  LDG.E.64 R32, desc[UR12][R34.64] ;  /* 0x0000000c22207981 */ /* 0x000762000c1e1b00 */
[----:B------:R-:W-:Y:S05]  /*1340*/  BRA `(.L_x_194) ;  /* 0x0000000000047947 */ /* 0x000fea0003800000 */
.L_x_193:
[----:B0----5:R0:W5:Y:S02]  /*1350*/  LDG.E.64 R32, desc[UR12][R38.64] ;  /* 0x0000000c26207981 */ /* 0x021164000c1e1b00 */
.L_x_194:
[----:B------:R-:W-:Y:S05]  /*1360*/  BSYNC.RECONVERGENT B0 ;  /* 0x0000000000007941 */ /* 0x000fea0003800200 */
.L_x_192:
[----:B---3--:R-:W-:Y:S01]  /*1370*/  IADD3 R35, P0, PT, -R0, R43, RZ ;  /* 0x0000002b00237210 */ /* 0x008fe20007f1e1ff */
        /* <DEDUP_REMOVED lines=17> */
[----:B-----5:R3:W-:Y:S04]  /*1490*/  STG.E.64 desc[UR12][R40.64], R32 ;  /* 0x0000002028007986 */ /* 0x0207e8000c101b0c */
.L_x_196:
[----:B------:R-:W-:Y:S05]  /*14a0*/  BSYNC.RECONVERGENT B0 ;  /* 0x0000000000007941 */ /* 0x000fea0003800200 */
.L_x_195:
[----:B------:R-:W-:Y:S04]  /*14b0*/  BSSY.RECONVERGENT B0, `(.L_x_197) ;  /* 0x0000014000007945 */ /* 0x000fe80003800200 */
[----:B------:R-:W-:Y:S05]  /*14c0*/  @!P1 BRA `(.L_x_198) ;  /* 0x0000000000449947 */ /* 0x000fea0003800000 */
[----:B------:R-:W-:Y:S01]  /*14d0*/  ISETP.NE.U32.AND P0, PT, R34, R5, PT ;  /* 0x000000052200720c */ /* 0x000fe20003f05070 */
[----:B---3-5:R-:W-:Y:S02]  /*14e0*/  IMAD.MOV.U32 R32, RZ, RZ, 0x0 ;  /* 0x00000000ff207424 */ /* 0x028fe400078e00ff */
[----:B------:R-:W-:Y:S01]  /*14f0*/  IMAD.MOV.U32 R33, RZ, RZ, -0x100000 ;  /* 0xfff00000ff217424 */ /* 0x000fe200078e00ff */
[----:B------:R-:W-:-:S13]  /*1500*/  ISETP.NE.AND.EX P0, PT, R44, R7, PT, P0 ;  /* 0x000000072c00720c */ /* 0x000fda0003f05300 */
[----:B------:R-:W-:Y:S05]  /*1510*/  @P0 BRA `(.L_x_199) ;  /* 0x0000000000340947 */ /* 0x000fea0003800000 */
[----:B------:R-:W3:Y:S01]  /*1520*/  LDG.E.CONSTANT R37, desc[UR12][R28.64] ;  /* 0x0000000c1c257981 */ /* 0x000ee2000c1e9900 */
[----:B------:R-:W-:Y:S01]  /*1530*/  IMAD.MOV.U32 R33, RZ, RZ, R25 ;  /* 0x000000ffff217224 */ /* 0x000fe200078e0019 */
        /* <DEDUP_REMOVED lines=8> */
[----:B------:R3:W5:Y:S01]  /*15c0*/  LDG.E.64 R32, desc[UR12][R36.64] ;  /* 0x0000000c24207981 */ /* 0x000762000c1e1b00 */
[----:B------:R-:W-:Y:S05]  /*15d0*/  BRA `(.L_x_199) ;  /* 0x0000000000047947 */ /* 0x000fea0003800000 */
.L_x_198:
[----:B---3-5:R3:W5:Y:S02]  /*15e0*/  LDG.E.64 R32, desc[UR12][R38.64] ;  /* 0x0000000c26207981 */ /* 0x028764000c1e1b00 */
.L_x_199:
[----:B------:R-:W-:Y:S05]  /*15f0*/  BSYNC.RECONVERGENT B0 ;  /* 0x0000000000007941 */ /* 0x000fea0003800200 */
.L_x_197:
[----:B------:R-:W-:Y:S01]  /*1600*/  ISETP.GT.U32.AND P0, PT, R34, UR7, PT ;  /* 0x0000000722007c0c */ /* 0x000fe2000bf04070 */
[----:B------:R-:W-:Y:S03]  /*1610*/  BSSY.RECONVERGENT B0, `(.L_x_200) ;  /* 0x000000c000007945 */ /* 0x000fe60003800200 */
[----:B------:R-:W-:-:S13]  /*1620*/  ISETP.GT.AND.EX P0, PT, R44, UR6, PT, P0 ;  /* 0x000000062c007c0c */ /* 0x000fda000bf04300 */
[----:B------:R-:W-:Y:S05]  /*1630*/  @P0 BRA `(.L_x_201) ;  /* 0x0000000000240947 */ /* 0x000fea0003800000 */
[----:B------:R-:W-:Y:S02]  /*1640*/  IMAD R41, R44, UR10, RZ ;  /* 0x0000000a2c297c24 */ /* 0x000fe4000f8e02ff */
[----:B---3--:R-:W-:Y:S02]  /*1650*/  IMAD.MOV.U32 R36, RZ, RZ, R16 ;  /* 0x000000ffff247224 */ /* 0x008fe400078e0010 */
[----:B------:R-:W-:Y:S02]  /*1660*/  IMAD.MOV.U32 R37, RZ, RZ, R31 ;  /* 0x000000ffff257224 */ /* 0x000fe400078e001f */
[C---:B------:R-:W-:Y:S02]  /*1670*/  IMAD R41, R34.reuse, UR11, R41 ;  /* 0x0000000b22297c24 */ /* 0x040fe4000f8e0229 */
[----:B------:R-:W-:-:S04]  /*1680*/  IMAD.WIDE.U32 R36, R34, UR10, R36 ;  /* 0x0000000a22247c25 */ /* 0x000fc8000f8e0024 */
[----:B------:R-:W-:Y:S01]  /*1690*/  IMAD.IADD R37, R37, 0x1, R41 ;  /* 0x0000000125257824 */ /* 0x000fe200078e0229 */
[----:B------:R-:W-:-:S04]  /*16a0*/  LEA R40, P0, R36, UR14, 0x3 ;  /* 0x0000000e24287c11 */ /* 0x000fc8000f8018ff */
[----:B------:R-:W-:-:S05]  /*16b0*/  LEA.HI.X R41, R36, UR15, R37, 0x3, P0 ;  /* 0x0000000f24297c11 */ /* 0x000fca00080f1c25 */
[----:B-----5:R3:W-:Y:S04]  /*16c0*/  STG.E.64 desc[UR12][R40.64], R32 ;  /* 0x0000002028007986 */ /* 0x0207e8000c101b0c */
.L_x_201:
[----:B------:R-:W-:Y:S05]  /*16d0*/  BSYNC.RECONVERGENT B0 ;  /* 0x0000000000007941 */ /* 0x000fea0003800200 */
.L_x_200:
[----:B------:R-:W-:-:S04]  /*16e0*/  IADD3 R35, P0, PT, -R0, R35, RZ ;  /* 0x0000002300237210 */ /* 0x000fc80007f1e1ff */
[----:B------:R-:W-:Y:S02]  /*16f0*/  IADD3.X R30, PT, PT, R30, -0x1, RZ, P0, !PT ;  /* 0xffffffff1e1e7810 */ /* 0x000fe400007fe4ff */
[----:B------:R-:W-:-:S04]  /*1700*/  ISETP.GT.U32.AND P0, PT, R35, -0x1, PT ;  /* 0xffffffff2300780c */ /* 0x000fc80003f04070 */
[----:B------:R-:W-:-:S13]  /*1710*/  ISETP.GT.AND.EX P0, PT, R30, -0x1, PT, P0 ;  /* 0xffffffff1e00780c */ /* 0x000fda0003f04300 */
[----:B------:R-:W-:Y:S05]  /*1720*/  @P0 BRA `(.L_x_202) ;  /* 0xfffffff400600947 */ /* 0x000fea000383ffff */
.L_x_181:
[----:B-1----:R-:W2:Y:S01]  /*1730*/  LDCU.64 UR4, c[0x0][0x398] ;  /* 0x00007300ff0477ac */ /* 0x002ea20008000a00 */
[----:B------:R-:W1:Y:S01]  /*1740*/  LDC.64 R16, c[0x0][0x3d8] ;  /* 0x0000f600ff107b82 */ /* 0x000e620000000a00 */
[----:B------:R-:W-:Y:S02]  /*1750*/  IMAD.MOV.U32 R8, RZ, RZ, R12 ;  /* 0x000000ffff087224 */ /* 0x000fe400078e000c */
[----:B------:R-:W-:Y:S02]  /*1760*/  IMAD.MOV.U32 R68, RZ, RZ, R14 ;  /* 0x000000ffff447224 */ /* 0x000fe400078e000e */
[----:B------:R-:W-:-:S03]  /*1770*/  IMAD.MOV.U32 R69, RZ, RZ, R11 ;  /* 0x000000ffff457224 */ /* 0x000fc600078e000b */
[----:B------:R-:W4:Y:S01]  /*1780*/  LDC.64 R24, c[0x0][0x3b8] ;  /* 0x0000ee00ff187b82 */ /* 0x000f220000000a00 */
[----:B--2---:R-:W-:Y:S02]  /*1790*/  UIADD3 UR9, UP0, UPT, UR4, -0x2, URZ ;  /* 0xfffffffe04097890 */ /* 0x004fe4000ff1e0ff */
[----:B------:R-:W-:Y:S02]  /*17a0*/  UIADD3 UR4, UP1, UPT, UR4, -0x1, URZ ;  /* 0xffffffff04047890 */ /* 0x000fe4000ff3e0ff */
[----:B---3--:R-:W-:Y:S02]  /*17b0*/  UIADD3.X UR10, UPT, UPT, UR5, -0x1, URZ, UP0, !UPT ;  /* 0xffffffff050a7890 */ /* 0x008fe400087fe4ff */
[----:B------:R-:W-:Y:S01]  /*17c0*/  UIADD3.X UR5, UPT, UPT, UR5, -0x1, URZ, UP1, !UPT ;  /* 0xffffffff05057890 */ /* 0x000fe20008ffe4ff */
[----:B-1----:R-:W-:-:S04]  /*17d0*/  IMAD.WIDE.U32 R26, R16, UR9, R8 ;  /* 0x00000009101a7c25 */ /* 0x002fc8000f8e0008 */
[C---:B------:R-:W-:Y:S01]  /*17e0*/  IMAD R10, R16.reuse, UR10, RZ ;  /* 0x0000000a100a7c24 */ /* 0x040fe2000f8e02ff */
[----:B------:R1:W-:Y:S01]  /*17f0*/  STL.64 [R1], R26 ;  /* 0x0000001a01007387 */ /* 0x0003e20000100a00 */
[----:B------:R-:W-:-:S04]  /*1800*/  IMAD.WIDE.U32 R66, R16, UR4, R8 ;  /* 0x0000000410427c25 */ /* 0x000fc8000f8e0008 */
[----:B------:R-:W-:Y:S02]  /*1810*/  IMAD R12, R16, UR5, RZ ;  /* 0x00000005100c7c24 */ /* 0x000fe4000f8e02ff */
[C---:B----4-:R-:W-:Y:S02]  /*1820*/  IMAD R8, R24.reuse, UR10, RZ ;  /* 0x0000000a18087c24 */ /* 0x050fe4000f8e02ff */
[C---:B------:R-:W-:Y:S02]  /*1830*/  IMAD R10, R17.reuse, UR9, R10 ;  /* 0x00000009110a7c24 */ /* 0x040fe4000f8e020a */
[----:B------:R-:W-:Y:S02]  /*1840*/  IMAD R11, R17, UR4, R12 ;  /* 0x00000004110b7c24 */ /* 0x000fe4000f8e020c */
[----:B------:R-:W-:-:S04]  /*1850*/  IMAD.WIDE.U32 R68, R24, UR9, R68 ;  /* 0x0000000918447c25 */ /* 0x000fc8000f8e0044 */
[----:B------:R-:W-:Y:S02]  /*1860*/  IMAD R9, R25, UR9, R8 ;  /* 0x0000000919097c24 */ /* 0x000fe4000f8e0208 */
[----:B------:R-:W-:Y:S01]  /*1870*/  IMAD.IADD R12, R27, 0x1, R10 ;  /* 0x000000011b0c7824 */ /* 0x000fe200078e020a */
[----:B------:R-:W-:Y:S01]  /*1880*/  IADD3 R10, PT, PT, R67, R11, RZ ;  /* 0x0000000b430a7210 */ /* 0x000fe20007ffe0ff */
[----:B------:R-:W-:-:S03]  /*1890*/  IMAD.IADD R8, R69, 0x1, R9 ;  /* 0x0000000145087824 */ /* 0x000fc600078e0209 */
[----:B------:R1:W-:Y:S04]  /*18a0*/  STL [R1+0x8], R12 ;  /* 0x0000080c01007387 */ /* 0x0003e80000100800 */
[----:B------:R1:W-:Y:S04]  /*18b0*/  STL [R1+0xc], R8 ;  /* 0x00000c0801007387 */ /* 0x0003e80000100800 */
[----:B------:R1:W-:Y:S02]  /*18c0*/  STL [R1+0x10], R10 ;  /* 0x0000100a01007387 */ /* 0x0003e40000100800 */
.L_x_221:
[----:B-1----:R-:W1:Y:S01]  /*18d0*/  S2R R8, SR_TID.X ;  /* 0x0000000000087919 */ /* 0x002e620000002100 */
[C---:B------:R-:W-:Y:S01]  /*18e0*/  IMAD.SHL.U32 R9, R20.reuse, 0x2, RZ ;  /* 0x0000000214097824 */ /* 0x040fe200078e00ff */
[C---:B------:R-:W-:Y:S01]  /*18f0*/  SHF.L.U64.HI R10, R20.reuse, 0x1, R21 ;  /* 0x00000001140a7819 */ /* 0x040fe20000010215 */
[----:B------:R-:W2:Y:S01]  /*1900*/  LDCU.64 UR4, c[0x0][0x400] ;  /* 0x00008000ff0477ac */ /* 0x000ea20008000a00 */
[----:B------:R-:W-:Y:S01]  /*1910*/  ISETP.LT.U32.AND P2, PT, R20, 0x1, PT ;  /* 0x000000011400780c */ /* 0x000fe20003f41070 */
[----:B------:R-:W-:Y:S01]  /*1920*/  BSSY.RECONVERGENT B0, `(.L_x_203) ;  /* 0x0000035000007945 */ /* 0x000fe20003800200 */
[----:B--2---:R-:W-:Y:S02]  /*1930*/  IMAD.U32 R15, RZ, RZ, UR4 ;  /* 0x00000004ff0f7e24 */ /* 0x004fe4000f8e00ff */
[----:B------:R-:W-:Y:S01]  /*1940*/  IMAD.U32 R17, RZ, RZ, UR5 ;  /* 0x00000005ff117e24 */ /* 0x000fe2000f8e00ff */
[----:B-1----:R-:W-:-:S04]  /*1950*/  IADD3 R8, P0, PT, R8, R6, RZ ;  /* 0x0000000608087210 */ /* 0x002fc80007f1e0ff */
[----:B------:R-:W-:Y:S01]  /*1960*/  ISETP.GT.U32.AND P1, PT, R8, R9, PT ;  /* 0x000000090800720c */ /* 0x000fe20003f24070 */
[----:B------:R-:W-:Y:S01]  /*1970*/  IMAD.X R9, RZ, RZ, R4, P0 ;  /* 0x000000ffff097224 */ /* 0x000fe200000e0604 */
[----:B------:R-:W-:-:S04]  /*1980*/  PLOP3.LUT P0, PT, PT, PT, PT, 0x80, 0x8 ;  /* 0x000000000008781c */ /* 0x000fc80003f0f070 */
[----:B------:R-:W-:-:S04]  /*1990*/  ISETP.GT.AND.EX P1, PT, R9, R10, PT, P1 ;  /* 0x0000000a0900720c */ /* 0x000fc80003f24310 */
[----:B------:R-:W-:-:S13]  /*19a0*/  ISETP.LT.OR.EX P1, PT, R21, RZ, P1, P2 ;  /* 0x000000ff1500720c */ /* 0x000fda0000f21720 */
[----:B0-----:R-:W-:Y:S05]  /*19b0*/  @P1 BRA `(.L_x_204) ;  /* 0x0000000000ac1947 */ /* 0x001fea0003800000 */
[----:B------:R-:W-:-:S04]  /*19c0*/  LOP3.LUT R10, R8, 0x1, RZ, 0xc0, !PT ;  /* 0x00000001080a7812 */ /* 0x000fc800078ec0ff */
[----:B------:R-:W-:-:S04]  /*19d0*/  ISETP.NE.U32.AND P1, PT, R10, RZ, PT ;  /* 0x000000ff0a00720c */ /* 0x000fc80003f25070 */
[----:B------:R-:W-:-:S13]  /*19e0*/  ISETP.NE.AND.EX P1, PT, RZ, RZ, PT, P1 ;  /* 0x000000ffff00720c */ /* 0x000fda0003f25310 */
[----:B------:R-:W1:Y:S01]  /*19f0*/  @P1 LDC.64 R14, c[0x0][0x3f0] ;  /* 0x0000fc00ff0e1b82 */ /* 0x000e620000000a00 */
[--C-:B------:R-:W-:Y:S02]  /*1a00*/  @P1 SHF.R.U32.HI R11, RZ, 0x1, R9.reuse ;  /* 0x00000001ff0b1819 */ /* 0x100fe40000011609 */
[----:B------:R-:W-:-:S05]  /*1a10*/  @P1 SHF.R.U64 R13, R8, 0x1, R9 ;  /* 0x00000001080d1819 */ /* 0x000fca0000001209 */
[----:B------:R-:W2:Y:S01]  /*1a20*/  @P1 LDC.64 R16, c[0x0][0x3a0] ;  /* 0x0000e800ff101b82 */ /* 0x000ea20000000a00 */
[-C--:B-1----:R-:W-:Y:S02]  /*1a30*/  @P1 IMAD R12, R11, R14.reuse, RZ ;  /* 0x0000000e0b0c1224 */ /* 0x082fe400078e02ff */
[----:B------:R-:W-:-:S04]  /*1a40*/  @P1 IMAD.WIDE.U32 R10, R13, R14, R22 ;  /* 0x0000000e0d0a1225 */ /* 0x000fc800078e0016 */
[----:B------:R-:W-:Y:S01]  /*1a50*/  @P1 IMAD R13, R13, R15, R12 ;  /* 0x0000000f0d0d1224 */ /* 0x000fe200078e020c */
[----:B--2---:R-:W-:Y:S01]  /*1a60*/  @P1 LEA R12, P2, R10, R16, 0x2 ;  /* 0x000000100a0c1211 */ /* 0x004fe200078410ff */
[----:B------:R-:W-:Y:S02]  /*1a70*/  IMAD.U32 R15, RZ, RZ, UR4 ;  /* 0x00000004ff0f7e24 */ /* 0x000fe4000f8e00ff */
[----:B------:R-:W-:-:S05]  /*1a80*/  @P1 IMAD.IADD R11, R11, 0x1, R13 ;  /* 0x000000010b0b1824 */ /* 0x000fca00078e020d */
[----:B------:R-:W-:-:S05]  /*1a90*/  @P1 LEA.HI.X R13, R10, R17, R11, 0x2, P2 ;  /* 0x000000110a0d1211 */ /* 0x000fca00010f140b */
[----:B------:R-:W2:Y:S01]  /*1aa0*/  @P1 LDG.E.CONSTANT R15, desc[UR12][R12.64] ;  /* 0x0000000c0c0f1981 */ /* 0x000ea2000c1e9900 */
[----:B------:R-:W-:Y:S02]  /*1ab0*/  ISETP.GE.U32.AND P2, PT, R8, R5, PT ;  /* 0x000000050800720c */ /* 0x000fe40003f46070 */
[----:B------:R-:W-:Y:S02]  /*1ac0*/  MOV R17, UR5 ;  /* 0x0000000500117c02 */ /* 0x000fe40008000f00 */
[----:B------:R-:W-:Y:S02]  /*1ad0*/  ISETP.GE.AND.EX P2, PT, R9, R7, PT, P2 ;  /* 0x000000070900720c */ /* 0x000fe40003f46320 */
[----:B--2---:R-:W-:-:S11]  /*1ae0*/  @P1 SHF.R.S32.HI R17, RZ, 0x1f, R15 ;  /* 0x0000001fff111819 */ /* 0x004fd6000001140f */
[----:B------:R-:W-:Y:S05]  /*1af0*/  @P2 BRA `(.L_x_204) ;  /* 0x00000000005c2947 */ /* 0x000fea0003800000 */
[----:B0-----:R-:W0:Y:S01]  /*1b00*/  LDCU.64 UR14, c[0x0][0x400] ;  /* 0x00008000ff0e77ac */ /* 0x001e220008000a00 */
        /* <DEDUP_REMOVED lines=18> */
.L_x_206:
[----:B------:R-:W-:Y:S05]  /*1c30*/  BSYNC.RECONVERGENT B1 ;  /* 0x0000000000017941 */ /* 0x000fea0003800200 */
.L_x_205:
[----:B------:R-:W-:-:S04]  /*1c40*/  ISETP.NE.U32.AND P0, PT, R10, R15, PT ;  /* 0x0000000f0a00720c */ /* 0x000fc80003f05070 */
[----:B------:R-:W-:-:S04]  /*1c50*/  ISETP.NE.AND.EX P0, PT, R11, R17, PT, P0 ;  /* 0x000000110b00720c */ /* 0x000fc80003f05300 */
[----:B------:R-:W-:-:S13]  /*1c60*/  PLOP3.LUT P0, PT, P0, PT, PT, 0x8, 0x80 ;  /* 0x000000000080781c */ /* 0x000fda000070e170 */
.L_x_204:
[----:B0-----:R-:W-:Y:S05]  /*1c70*/  BSYNC.RECONVERGENT B0 ;  /* 0x0000000000007941 */ /* 0x001fea0003800200 */
.L_x_203:
[----:B------:R-:W0:Y:S02]  /*1c80*/  LDCU.64 UR4, c[0x0][0x398] ;  /* 0x00007300ff0477ac */ /* 0x000e240008000a00 */
[----:B0-----:R-:W-:-:S04]  /*1c90*/  UISETP.GE.U32.AND UP0, UPT, UR4, 0x2, UPT ;  /* 0x000000020400788c */ /* 0x001fc8000bf06070 */
[----:B------:R-:W-:-:S09]  /*1ca0*/  UISETP.GE.AND.EX UP0, UPT, UR5, URZ, UPT, UP0 ;  /* 0x000000ff0500728c */ /* 0x000fd2000bf06300 */
[----:B------:R-:W-:Y:S05]  /*1cb0*/  BRA.U !UP0, `(.L_x_207) ;  /* 0x0000002908187547 */ /* 0x000fea000b800000 */
[----:B------:R-:W2:Y:S01]  /*1cc0*/  LDL R10, [R1+0xc] ;  /* 0x00000c00010a7983 */ /* 0x000ea20000100800 */
[----:B------:R-:W0:Y:S01]  /*1cd0*/  LDCU.64 UR14, c[0x0][0x3c8] ;  /* 0x00007900ff0e77ac */ /* 0x000e220008000a00 */
[----:B------:R-:W1:Y:S02]  /*1ce0*/  LDC.64 R24, c[0x0][0x3b8] ;  /* 0x0000ee00ff187b82 */ /* 0x000e640000000a00 */
[----:B------:R-:W3:Y:S01]  /*1cf0*/  LDL R28, [R1+0x8] ;  /* 0x00000800011c7983 */ /* 0x000ee20000100800 */
[----:B------:R-:W4:Y:S03]  /*1d00*/  LDCU.64 UR4, c[0x0][0x3e0] ;  /* 0x00007c00ff0477ac */ /* 0x000f260008000a00 */
[----:B------:R-:W4:Y:S01]  /*1d10*/  LDL.64 R26, [R1] ;  /* 0x00000000011a7983 */ /* 0x000f220000100a00 */
[----:B------:R-:W4:Y:S03]  /*1d20*/  LDCU.64 UR16, c[0x0][0x388] ;  /* 0x00007100ff1077ac */ /* 0x000f260008000a00 */
[----:B------:R-:W4:Y:S01]  /*1d30*/  LDL R16, [R1+0x10] ;  /* 0x0000100001107983 */ /* 0x000f220000100800 */
[----:B------:R-:W4:Y:S01]  /*1d40*/  LDCU.64 UR18, c[0x0][0x3d8] ;  /* 0x00007b00ff1277ac */ /* 0x000f220008000a00 */
[----:B------:R-:W-:-:S02]  /*1d50*/  ISETP.GT.U32.AND P1, PT, R8, RZ, PT ;  /* 0x000000ff0800720c */ /* 0x000fc40003f24070 */
[----:B------:R-:W-:Y:S01]  /*1d60*/  ISETP.EQ.U32.AND P2, PT, R20, RZ, PT ;  /* 0x000000ff1400720c */ /* 0x000fe20003f42070 */
[----:B------:R-:W-:Y:S01]  /*1d70*/  UMOV UR8, UR10 ;  /* 0x0000000a00087c82 */ /* 0x000fe20008000000 */
[----:B------:R-:W-:Y:S01]  /*1d80*/  ISETP.GT.AND.EX P1, PT, R9, RZ, PT, P1 ;  /* 0x000000ff0900720c */ /* 0x000fe20003f24310 */
[----:B0-----:R-:W-:-:S03]  /*1d90*/  IMAD R14, R17, UR14, RZ ;  /* 0x0000000e110e7c24 */ /* 0x001fc6000f8e02ff */
[----:B------:R-:W-:Y:S01]  /*1da0*/  ISETP.EQ.AND.EX P1, PT, R21, RZ, P1, P2 ;  /* 0x000000ff1500720c */ /* 0x000fe20000f22320 */
[----:B------:R-:W-:Y:S02]  /*1db0*/  IMAD R29, R15, UR15, R14 ;  /* 0x0000000f0f1d7c24 */ /* 0x000fe4000f8e020e */
[----:B--2---:R-:W-:Y:S02]  /*1dc0*/  IMAD.MOV.U32 R11, RZ, RZ, R10 ;  /* 0x000000ffff0b7224 */ /* 0x004fe400078e000a */
[----:B------:R-:W-:-:S04]  /*1dd0*/  IMAD.MOV.U32 R10, RZ, RZ, R68 ;  /* 0x000000ffff0a7224 */ /* 0x000fc800078e0044 */
[----:B------:R-:W-:Y:S01]  /*1de0*/  IMAD.WIDE.U32 R12, R15, UR14, R10 ;  /* 0x0000000e0f0c7c25 */ /* 0x000fe2000f8e000a */
[----:B---3--:R-:W-:Y:S01]  /*1df0*/  MOV R11, R28 ;  /* 0x0000001c000b7202 */ /* 0x008fe20000000f00 */
[----:B------:R-:W0:Y:S02]  /*1e00*/  LDCU.64 UR14, c[0x0][0x380] ;  /* 0x00007000ff0e77ac */ /* 0x000e240008000a00 */
[----:B----4-:R-:W-:Y:S02]  /*1e10*/  IMAD.MOV.U32 R10, RZ, RZ, R26 ;  /* 0x000000ffff0a7224 */ /* 0x010fe400078e001a */
[----:B------:R-:W-:Y:S02]  /*1e20*/  IMAD R27, R9, UR4, RZ ;  /* 0x00000004091b7c24 */ /* 0x000fe4000f8e02ff */
[----:B------:R-:W-:Y:S02]  /*1e30*/  IMAD.MOV.U32 R17, RZ, RZ, R16 ;  /* 0x000000ffff117224 */ /* 0x000fe400078e0010 */
[----:B------:R-:W-:-:S02]  /*1e40*/  IMAD.MOV.U32 R16, RZ, RZ, R66 ;  /* 0x000000ffff107224 */ /* 0x000fc400078e0042 */
[----:B------:R-:W-:Y:S01]  /*1e50*/  IMAD.WIDE.U32 R14, R8, UR4, R10 ;  /* 0x00000004080e7c25 */ /* 0x000fe2000f8e000a */
[----:B------:R-:W-:-:S03]  /*1e60*/  LEA R10, P3, R12, UR16, 0x3 ;  /* 0x000000100c0a7c11 */ /* 0x000fc6000f8618ff */
[C---:B------:R-:W-:Y:S01]  /*1e70*/  IMAD R27, R8.reuse, UR5, R27 ;  /* 0x00000005081b7c24 */ /* 0x040fe2000f8e021b */
[----:B------:R-:W-:Y:S01]  /*1e80*/  UMOV UR5, UR9 ;  /* 0x0000000900057c82 */ /* 0x000fe20008000000 */
[----:B------:R-:W-:Y:S01]  /*1e90*/  IMAD.WIDE.U32 R16, R8, UR4, R16 ;  /* 0x0000000408107c25 */ /* 0x000fe2000f8e0010 */
[----:B------:R-:W-:-:S03]  /*1ea0*/  USHF.L.U64.HI UR4, UR18, 0x3, UR19 ;  /* 0x0000000312047899 */ /* 0x000fc60008010213 */
[----:B------:R-:W-:Y:S02]  /*1eb0*/  IMAD.IADD R11, R13, 0x1, R29 ;  /* 0x000000010d0b7824 */ /* 0x000fe400078e021d */
[----:B------:R-:W-:Y:S02]  /*1ec0*/  IMAD.IADD R13, R15, 0x1, R27 ;  /* 0x000000010f0d7824 */ /* 0x000fe400078e021b */
[----:B------:R-:W-:Y:S01]  /*1ed0*/  IMAD.IADD R15, R27, 0x1, R17 ;  /* 0x000000011b0f7824 */ /* 0x000fe200078e0211 */
[----:B------:R-:W-:Y:S01]  /*1ee0*/  LEA.HI.X R11, R12, UR17, R11, 0x3, P3 ;  /* 0x000000110c0b7c11 */ /* 0x000fe200098f1c0b */
[C---:B------:R-:W-:Y:S01]  /*1ef0*/  IMAD.SHL.U32 R12, R14.reuse, 0x8, RZ ;  /* 0x000000080e0c7824 */ /* 0x040fe200078e00ff */
[----:B------:R-:W-:Y:S01]  /*1f00*/  SHF.L.U64.HI R13, R14, 0x3, R13 ;  /* 0x000000030e0d7819 */ /* 0x000fe2000001020d */
[C---:B------:R-:W-:Y:S01]  /*1f10*/  IMAD.SHL.U32 R14, R16.reuse, 0x8, RZ ;  /* 0x00000008100e7824 */ /* 0x040fe200078e00ff */
[----:B------:R-:W-:Y:S02]  /*1f20*/  SHF.L.U64.HI R15, R16, 0x3, R15 ;  /* 0x00000003100f7819 */ /* 0x000fe4000001020f */
[----:B01----:R-:W-:-:S07]  /*1f30*/  SHF.L.U64.HI R16, R24, 0x3, R25 ;  /* 0x0000000318107819 */ /* 0x003fce0000010219 */
.L_x_220:
[----:B01----:R-:W-:Y:S01]  /*1f40*/  IMAD.U32 R26, RZ, RZ, UR8 ;  /* 0x00000008ff1a7e24 */ /* 0x003fe2000f8e00ff */
[----:B------:R-:W-:Y:S01]  /*1f50*/  SHF.L.U32 R25, R20, 0x1, RZ ;  /* 0x0000000114197819 */ /* 0x000fe200000006ff */
[----:B------:R-:W-:Y:S01]  /*1f60*/  BAR.SYNC.DEFER_BLOCKING 0x0 ;  /* 0x0000000000007b1d */ /* 0x000fe20000010000 */
[----:B------:R-:W-:Y:S02]  /*1f70*/  ISETP.LE.U32.AND P2, PT, R2, UR5, PT ;  /* 0x0000000502007c0c */ /* 0x000fe4000bf43070 */
[----:B------:R-:W-:Y:S02]  /*1f80*/  SHF.L.U64.HI R17, R20, 0x1, R21 ;  /* 0x0000000114117819 */ /* 0x000fe40000010215 */
[----:B------:R-:W-:Y:S01]  /*1f90*/  ISETP.GT.U32.AND P3, PT, R8, R25, PT ;  /* 0x000000190800720c */ /* 0x000fe20003f64070 */
[----:B------:R-:W-:Y:S01]  /*1fa0*/  BSSY.RECONVERGENT B0, `(.L_x_208) ;  /* 0x000024e000007945 */ /* 0x000fe20003800200 */
[----:B------:R-:W-:-:S04]  /*1fb0*/  ISETP.GE.AND.EX P2, PT, R26, R3, PT, P2 ;  /* 0x000000031a00720c */ /* 0x000fc80003f46320 */
[----:B------:R-:W-:-:S13]  /*1fc0*/  ISETP.GT.OR.EX P2, PT, R9, R17, P2, P3 ;  /* 0x000000110900720c */ /* 0x000fda0001744730 */
[----:B------:R-:W-:Y:S05]  /*1fd0*/  @P2 BRA `(.L_x_209) ;  /* 0x0000002000ec2947 */ /* 0x000fea0003800000 */
[----:B------:R-:W-:Y:S01]  /*1fe0*/  ISETP.GE.U32.AND P2, PT, R8, R25, PT ;  /* 0x000000190800720c */ /* 0x000fe20003f46070 */
[----:B------:R-:W0:Y:S01]  /*1ff0*/  @!P0 LDC.64 R26, c[0x0][0x3e0] ;  /* 0x0000f800ff1a8b82 */ /* 0x000e220000000a00 */
[----:B------:R-:W-:Y:S01]  /*2000*/  IADD3 R50, P3, PT, R14, UR14, RZ ;  /* 0x0000000e0e327c10 */ /* 0x000fe2000ff7e0ff */
[----:B------:R-:W-:Y:S01]  /*2010*/  IMAD.MOV.U32 R44, RZ, RZ, 0x0 ;  /* 0x00000000ff2c7424 */ /* 0x000fe200078e00ff */
[----:B------:R-:W-:Y:S01]  /*2020*/  ISETP.GE.AND.EX P2, PT, R9, R17, PT, P2 ;  /* 0x000000110900720c */ /* 0x000fe20003f46320 */
[----:B------:R-:W-:Y:S01]  /*2030*/  IMAD.MOV.U32 R45, RZ, RZ, -0x100000 ;  /* 0xfff00000ff2d7424 */ /* 0x000fe200078e00ff */
[----:B------:R-:W-:-:S06]  /*2040*/  IADD3.X R51, PT, PT, R15, UR15, RZ, P3, !PT ;  /* 0x0000000f0f337c10 */ /* 0x000fcc0009ffe4ff */
[----:B------:R-:W2:Y:S05]  /*2050*/  LDG.E.64 R50, desc[UR12][R50.64] ;  /* 0x0000000c32327981 */ /* 0x000eaa000c1e1b00 */
[----:B------:R-:W1:Y:S01]  /*2060*/  @!P2 LDC.64 R28, c[0x0][0x3e0] ;  /* 0x0000f800ff1cab82 */ /* 0x000e620000000a00 */
[----:B0-----:R-:W-:-:S04]  /*2070*/  @!P0 LEA R17, P3, R26, R14, 0x4 ;  /* 0x0000000e1a118211 */ /* 0x001fc800078620ff */
[----:B------:R-:W-:Y:S02]  /*2080*/  @!P0 LEA.HI.X R27, R26, R15, R27, 0x4, P3 ;  /* 0x0000000f1a1b8211 */ /* 0x000fe400018f241b */
[----:B-1----:R-:W-:-:S04]  /*2090*/  @!P2 LEA R30, P4, R28, R14, 0x3 ;  /* 0x0000000e1c1ea211 */ /* 0x002fc800078818ff */
[----:B------:R-:W-:Y:S02]  /*20a0*/  @!P2 LEA.HI.X R25, R28, R15, R29, 0x3, P4 ;  /* 0x0000000f1c19a211 */ /* 0x000fe400020f1c1d */
[----:B------:R-:W-:-:S04]  /*20b0*/  @!P2 IADD3 R30, P4, PT, R30, UR14, RZ ;  /* 0x0000000e1e1eac10 */ /* 0x000fc8000ff9e0ff */
[----:B------:R-:W-:-:S05]  /*20c0*/  @!P2 IADD3.X R31, PT, PT, R25, UR15, RZ, P4, !PT ;  /* 0x0000000f191fac10 */ /* 0x000fca000a7fe4ff */
[----:B------:R0:W3:Y:S01]  /*20d0*/  @!P2 LDG.E.64 R44, desc[UR12][R30.64] ;  /* 0x0000000c1e2ca981 */ /* 0x0000e2000c1e1b00 */
[----:B------:R-:W-:Y:S01]  /*20e0*/  IMAD.MOV.U32 R26, RZ, RZ, 0x0 ;  /* 0x00000000ff1a7424 */ /* 0x000fe200078e00ff */
[----:B0-----:R-:W-:-:S04]  /*20f0*/  @!P0 IADD3 R30, P3, PT, R17, UR14, RZ ;  /* 0x0000000e111e8c10 */ /* 0x001fc8000ff7e0ff */
[----:B------:R-:W-:Y:S01]  /*2100*/  @!P0 IADD3.X R31, PT, PT, R27, UR15, RZ, P3, !PT ;  /* 0x0000000f1b1f8c10 */ /* 0x000fe20009ffe4ff */
[----:B------:R-:W-:-:S06]  /*2110*/  IMAD.MOV.U32 R27, RZ, RZ, -0x100000 ;  /* 0xfff00000ff1b7424 */ /* 0x000fcc00078e00ff */
[----:B------:R0:W4:Y:S01]  /*2120*/  @!P0 LDG.E.64 R26, desc[UR12][R30.64] ;  /* 0x0000000c1e1a8981 */ /* 0x000122000c1e1b00 */
[----:B-----5:R-:W-:Y:S02]  /*2130*/  IMAD.MOV.U32 R33, RZ, RZ, 0x3fe62e42 ;  /* 0x3fe62e42ff217424 */ /* 0x020fe400078e00ff */
[----:B------:R-:W-:Y:S02]  /*2140*/  IMAD.MOV.U32 R58, RZ, RZ, 0x3b39803f ;  /* 0x3b39803fff3a7424 */ /* 0x000fe400078e00ff */
[----:B------:R-:W-:Y:S02]  /*2150*/  IMAD.MOV.U32 R59, RZ, RZ, 0x3c7abc9e ;  /* 0x3c7abc9eff3b7424 */ /* 0x000fe400078e00ff */
[----:B0-----:R-:W-:Y:S02]  /*2160*/  IMAD.MOV.U32 R30, RZ, RZ, 0x652b82fe ;  /* 0x652b82feff1e7424 */ /* 0x001fe400078e00ff */
[----:B------:R-:W-:Y:S01]  /*2170*/  IMAD.MOV.U32 R31, RZ, RZ, 0x3ff71547 ;  /* 0x3ff71547ff1f7424 */ /* 0x000fe200078e00ff */
[----:B------:R-:W-:Y:S01]  /*2180*/  MOV R60, 0x69ce2bdf ;  /* 0x69ce2bdf003c7802 */ /* 0x000fe20000000f00 */
[----:B------:R-:W-:-:S02]  /*2190*/  IMAD.MOV.U32 R61, RZ, RZ, 0x3e5ade15 ;  /* 0x3e5ade15ff3d7424 */ /* 0x000fc400078e00ff */
[----:B------:R-:W-:Y:S02]  /*21a0*/  IMAD.MOV.U32 R56, RZ, RZ, -0x35dec16 ;  /* 0xfca213eaff387424 */ /* 0x000fe400078e00ff */
[----:B------:R-:W-:Y:S02]  /*21b0*/  IMAD.MOV.U32 R57, RZ, RZ, 0x3e928af3 ;  /* 0x3e928af3ff397424 */ /* 0x000fe400078e00ff */
[----:B------:R-:W-:Y:S02]  /*21c0*/  IMAD.MOV.U32 R62, RZ, RZ, 0x62401315 ;  /* 0x62401315ff3e7424 */ /* 0x000fe400078e00ff */
[----:B------:R-:W-:Y:S01]  /*21d0*/  IMAD.MOV.U32 R63, RZ, RZ, 0x3ec71dee ;  /* 0x3ec71deeff3f7424 */ /* 0x000fe200078e00ff */
[----:B------:R-:W-:Y:S01]  /*21e0*/  MOV R54, 0x14761f65 ;  /* 0x14761f6500367802 */ /* 0x000fe20000000f00 */
[----:B------:R-:W-:Y:S02]  /*21f0*/  IMAD.MOV.U32 R64, RZ, RZ, 0x7c89eb71 ;  /* 0x7c89eb71ff407424 */ /* 0x000fe400078e00ff */
[----:B------:R-:W-:-:S02]  /*2200*/  IMAD.MOV.U32 R65, RZ, RZ, 0x3efa0199 ;  /* 0x3efa0199ff417424 */ /* 0x000fc400078e00ff */
[----:B------:R-:W-:Y:S02]  /*2210*/  IMAD.MOV.U32 R55, RZ, RZ, 0x3f2a01a0 ;  /* 0x3f2a01a0ff377424 */ /* 0x000fe400078e00ff */
[----:B------:R-:W-:Y:S02]  /*2220*/  IMAD.MOV.U32 R36, RZ, RZ, 0x11122322 ;  /* 0x11122322ff247424 */ /* 0x000fe400078e00ff */
[----:B------:R-:W-:Y:S01]  /*2230*/  IMAD.MOV.U32 R37, RZ, RZ, 0x3f811111 ;  /* 0x3f811111ff257424 */ /* 0x000fe200078e00ff */
[----:B------:R-:W-:Y:S01]  /*2240*/  MOV R40, 0x55555511 ;  /* 0x5555551100287802 */ /* 0x000fe20000000f00 */
[----:B------:R-:W-:Y:S02]  /*2250*/  IMAD.MOV.U32 R38, RZ, RZ, 0x555502a1 ;  /* 0x555502a1ff267424 */ /* 0x000fe400078e00ff */
[----:B------:R-:W-:Y:S02]  /*2260*/  IMAD.MOV.U32 R39, RZ, RZ, 0x3fa55555 ;  /* 0x3fa55555ff277424 */ /* 0x000fe400078e00ff */
[----:B------:R-:W-:-:S02]  /*2270*/  IMAD.MOV.U32 R41, RZ, RZ, 0x3fc55555 ;  /* 0x3fc55555ff297424 */ /* 0x000fc400078e00ff */
[----:B------:R-:W-:Y:S02]  /*2280*/  IMAD.MOV.U32 R42, RZ, RZ, 0xb ;  /* 0x0000000bff2a7424 */ /* 0x000fe400078e00ff */
[----:B------:R-:W-:Y:S01]  /*2290*/  IMAD.MOV.U32 R43, RZ, RZ, 0x3fe00000 ;  /* 0x3fe00000ff2b7424 */ /* 0x000fe200078e00ff */
[----:B------:R-:W-:Y:S01]  /*22a0*/  BSSY.RECONVERGENT B1, `(.L_x_210) ;  /* 0x000007e000017945 */ /* 0x000fe20003800200 */
[----:B--2---:R-:W-:Y:S02]  /*22b0*/  IMAD.MOV.U32 R28, RZ, RZ, R50 ;  /* 0x000000ffff1c7224 */ /* 0x004fe400078e0032 */
[----:B------:R-:W-:Y:S01]  /*22c0*/  IMAD.MOV.U32 R29, RZ, RZ, R51 ;  /* 0x000000ffff1d7224 */ /* 0x000fe200078e0033 */
[----:B---3--:R-:W0:Y:S02]  /*22d0*/  @!P2 DSETP.GT.AND P3, PT, R44, R50, PT ;  /* 0x000000322c00a22a */ /* 0x008e240003f64000 */
[----:B0-----:R-:W-:Y:S02]  /*22e0*/  @!P2 FSEL R28, R44, R50, P3 ;  /* 0x000000322c1ca208 */ /* 0x001fe40001800000 */
[----:B------:R-:W-:-:S15]  /*22f0*/  @!P2 FSEL R29, R45, R51, P3 ;  /* 0x000000332d1da208 */ /* 0x000fde0001800000 */
[----:B------:R-:W-:-:S15]  /*2300*/  NOP ;  /* 0x0000000000007918 */ /* 0x000fde0000000000 */
[----:B------:R-:W-:-:S15]  /*2310*/  NOP ;  /* 0x0000000000007918 */ /* 0x000fde0000000000 */
[----:B------:R-:W-:-:S15]  /*2320*/  NOP ;  /* 0x0000000000007918 */ /* 0x000fde0000000000 */
[----:B----4-:R-:W0:Y:S02]  /*2330*/  @!P0 DSETP.GT.AND P2, PT, R26, R28, PT ;  /* 0x0000001c1a00822a */ /* 0x010e240003f44000 */
[----:B0-----:R-:W-:Y:S02]  /*2340*/  @!P0 FSEL R32, R27, R29, P2 ;  /* 0x0000001d1b208208 */ /* 0x001fe40001000000 */
[----:B------:R-:W-:-:S03]  /*2350*/  @!P0 FSEL R17, R26, R28, P2 ;  /* 0x0000001c1a118208 */ /* 0x000fc60001000000 */
[----:B------:R-:W-:Y:S01]  /*2360*/  @!P0 IMAD.MOV.U32 R29, RZ, RZ, R32 ;  /* 0x000000ffff1d8224 */ /* 0x000fe200078e0020 */
[----:B------:R-:W-:Y:S01]  /*2370*/  @!P0 MOV R28, R17 ;  /* 0x00000011001c8202 */ /* 0x000fe20000000f00 */
[----:B------:R-:W-:-:S15]  /*2380*/  IMAD.MOV.U32 R32, RZ, RZ, -0x105c611 ;  /* 0xfefa39efff207424 */ /* 0x000fde00078e00ff */
[----:B------:R-:W-:-:S15]  /*2390*/  NOP ;  /* 0x0000000000007918 */ /* 0x000fde0000000000 */
[----:B------:R-:W-:-:S15]  /*23a0*/  NOP ;  /* 0x0000000000007918 */ /* 0x000fde0000000000 */
[----:B------:R-:W-:-:S10]  /*23b0*/  NOP ;  /* 0x0000000000007918 */ /* 0x000fd40000000000 */
[----:B------:R-:W0:Y:S02]  /*23c0*/  DSETP.NEU.AND P2, PT, R28, -INF , PT ;  /* 0xfff000001c00742a */ /* 0x000e240003f4d000 */
[----:B0-----:R-:W-:Y:S02]  /*23d0*/  FSEL R28, R28, RZ, P2 ;  /* 0x000000ff1c1c7208 */ /* 0x001fe40001000000 */
[----:B------:R-:W-:-:S15]  /*23e0*/  FSEL R29, R29, RZ, P2 ;  /* 0x000000ff1d1d7208 */ /* 0x000fde0001000000 */
[----:B------:R-:W-:-:S15]  /*23f0*/  NOP ;  /* 0x0000000000007918 */ /* 0x000fde0000000000 */
[----:B------:R-:W-:-:S15]  /*2400*/  NOP ;  /* 0x0000000000007918 */ /* 0x000fde0000000000 */
[----:B------:R-:W-:-:S15]  /*2410*/  NOP ;  /* 0x0000000000007918 */ /* 0x000fde0000000000 */
[----:B------:R-:W0:Y:S02]  /*2420*/  DADD R50, R50, -R28 ;  /* 0x0000000032327229 */ /* 0x000e24000000081c */
        /* <DEDUP_REMOVED lines=78> */
[----:B------:R-:W-:-:S15]  /*2910*/  IMAD.MOV.U32 R52, RZ, RZ, R46 ;  /* 0x000000ffff347224 */ /* 0x000fde00078e002e */
[----:B------:R-:W-:-:S15]  /*2920*/  NOP ;  /* 0x0000000000007918 */ /* 0x000fde0000000000 */
[----:B------:R-:W-:-:S15]  /*2930*/  NOP ;  /* 0x0000000000007918 */ /* 0x000fde0000000000 */
[----:B------:R-:W-:-:S15]  /*2940*/  NOP ;  /* 0x0000000000007918 */ /* 0x000fde0000000000 */
[----:B------:R0:W1:Y:S02]  /*2950*/  DADD R44, -R28, R44 ;  /* 0x000000001c2c7229 */ /* 0x000064000000012c */
[----:B01----:R-:W-:Y:S05]  /*2960*/  @!P2 BRA `(.L_x_211) ;  /* 0x000000000044a947 */ /* 0x003fea0003800000 */
        /* <DEDUP_REMOVED lines=10> */
[----:B------:R-:W0:Y:S02]  /*2a10*/  DADD R52, R50, +INF ;  /* 0x7ff0000032347429 */ /* 0x000e240000000000 */
[----:B0-----:R-:W-:Y:S02]  /*2a20*/  FSEL R52, R52, RZ, P3 ;  /* 0x000000ff34347208 */ /* 0x001fe40001800000 */
[----:B------:R-:W-:-:S15]  /*2a30*/  FSEL R53, R53, RZ, P3 ;  /* 0x000000ff35357208 */ /* 0x000fde0001800000 */
[----:B------:R-:W-:-:S15]  /*2a40*/  NOP ;  /* 0x0000000000007918 */ /* 0x000fde0000000000 */
[----:B------:R-:W-:-:S15]  /*2a50*/  NOP ;  /* 0x0000000000007918 */ /* 0x000fde0000000000 */
[----:B------:R-:W-:-:S15]  /*2a60*/  NOP ;  /* 0x0000000000007918 */ /* 0x000fde0000000000 */
[----:B------:R0:W1:Y:S02]  /*2a70*/  @!P2 DMUL R52, R46, R48 ;  /* 0x000000302e34a228 */ /* 0x0000640000000000 */
.L_x_211:
[----:B------:R-:W-:Y:S05]  /*2a80*/  BSYNC.RECONVERGENT B1 ;  /* 0x0000000000017941 */ /* 0x000fea0003800200 */
.L_x_210:
[----:B0-----:R-:W0:Y:S01]  /*2a90*/  DFMA R48, R44, R30, 6.75539944105574400000e+15 ;  /* 0x433800002c30742b */ /* 0x001e22000000001e */
[----:B------:R-:W-:Y:S01]  /*2aa0*/  FSETP.GEU.FTZ.AND P2, PT, |R45|, 4.1917929649353027344, PT ;  /* 0x4086232b2d00780b */ /* 0x000fe20003f5e200 */
[----:B------:R-:W-:-:S15]  /*2ab0*/  BSSY.RECONVERGENT B1, `(.L_x_212) ;  /* 0x0000064000017945 */ /* 0x000fde0003800200 */
[----:B------:R-:W-:-:S15]  /*2ac0*/  NOP ;  /* 0x0000000000007918 */ /* 0x000fde0000000000 */
[----:B------:R-:W-:-:S15]  /*2ad0*/  NOP ;  /* 0x0000000000007918 */ /* 0x000fde0000000000 */
[----:B------:R-:W-:-:S15]  /*2ae0*/  NOP ;  /* 0x0000000000007918 */ /* 0x000fde0000000000 */
[----:B------:R-:W-:-:S02]  /*2af0*/  NOP ;  /* 0x0000000000007918 */ /* 0x000fc40000000000 */
        /* <DEDUP_REMOVED lines=65> */
[----:B------:R-:W-:-:S15]  /*2f10*/  DADD R26, -R28, R26 ;  /* 0x000000001c1a7229 */ /* 0x000fde000000011a */
        /* <DEDUP_REMOVED lines=10> */
[----:B------:R0:W2:Y:S02]  /*2fc0*/  DFMA R30, R26, R30, 6.75539944105574400000e+15 ;  /* 0x433800001a1e742b */ /* 0x0000a4000000001e */
[----:B0-2---:R-:W-:Y:S05]  /*2fd0*/  @!P2 BRA `(.L_x_213) ;  /* 0x000000000044a947 */ /* 0x005fea0003800000 */
[----:B------:R-:W-:Y:S01]  /*2fe0*/  FSETP.GEU.FTZ.AND P2, PT, |R45|, 4.2275390625, PT ;  /* 0x408748002d00780b */ /* 0x000fe20003f5e200 */
[----:B------:R-:W-:-:S12]  /*2ff0*/  DSETP.GEU.AND P3, PT, R44, RZ, PT ;  /* 0x000000ff2c00722a */ /* 0x000fd80003f6e000 */
[----:B------:R-:W-:-:S04]  /*3000*/  @!P2 LEA.HI R17, R48, R48, RZ, 0x1 ;  /* 0x000000303011a211 */ /* 0x000fc800078f08ff */
[----:B------:R-:W-:-:S05]  /*3010*/  @!P2 SHF.R.S32.HI R17, RZ, 0x1, R17 ;  /* 0x00000001ff11a819 */ /* 0x000fca0000011411 */
[----:B------:R-:W-:Y:S02]  /*3020*/  @!P2 IMAD R47, R17, 0x100000, R47 ;  /* 0x00100000112fa824 */ /* 0x000fe400078e022f */
[----:B------:R-:W-:-:S15]  /*3030*/  @!P2 IMAD.IADD R17, R48, 0x1, -R17 ;  /* 0x000000013011a824 */ /* 0x000fde00078e0a11 */
[----:B------:R-:W-:-:S15]  /*3040*/  NOP ;  /* 0x0000000000007918 */ /* 0x000fde0000000000 */
[----:B------:R-:W-:-:S11]  /*3050*/  NOP ;  /* 0x0000000000007918 */ /* 0x000fd60000000000 */
[----:B------:R-:W0:Y:S02]  /*3060*/  DADD R50, R44, +INF ;  /* 0x7ff000002c327429 */ /* 0x000e240000000000 */
[----:B0-----:R-:W-:Y:S01]  /*3070*/  FSEL R50, R50, RZ, P3 ;  /* 0x000000ff32327208 */ /* 0x001fe20001800000 */
[----:B------:R-:W-:Y:S01]  /*3080*/  @!P2 IMAD.MOV.U32 R44, RZ, RZ, RZ ;  /* 0x000000ffff2ca224 */ /* 0x000fe200078e00ff */
[----:B------:R-:W-:Y:S02]  /*3090*/  FSEL R51, R51, RZ, P3 ;  /* 0x000000ff33337208 */ /* 0x000fe40001800000 */
[----:B------:R-:W-:-:S15]  /*30a0*/  @!P2 LEA R45, R17, 0x3ff00000, 0x14 ;  /* 0x3ff00000112da811 */ /* 0x000fde00078ea0ff */
[----:B------:R-:W-:-:S15]  /*30b0*/  NOP ;  /* 0x0000000000007918 */ /* 0x000fde0000000000 */
[----:B------:R-:W-:-:S15]  /*30c0*/  NOP ;  /* 0x0000000000007918 */ /* 0x000fde0000000000 */
[----:B------:R-:W-:-:S13]  /*30d0*/  NOP ;  /* 0x0000000000007918 */ /* 0x000fda0000000000 */
[----:B------:R0:W2:Y:S02]  /*30e0*/  @!P2 DMUL R50, R46, R44 ;  /* 0x0000002c2e32a228 */ /* 0x0000a40000000000 */
.L_x_213:
[----:B------:R-:W-:Y:S05]  /*30f0*/  BSYNC.RECONVERGENT B1 ;  /* 0x0000000000017941 */ /* 0x000fea0003800200 */
.L_x_212:
[----:B0-----:R-:W0:Y:S01]  /*3100*/  DADD R44, R30, -6.75539944105574400000e+15 ;  /* 0xc33800001e2c7429 */ /* 0x001e220000000000 */
[----:B------:R-:W-:Y:S01]  /*3110*/  FSETP.GEU.FTZ.AND P2, PT, |R27|, 4.1917929649353027344, PT ;  /* 0x4086232b1b00780b */ /* 0x000fe20003f5e200 */
[----:B------:R-:W-:-:S15]  /*3120*/  BSSY.RECONVERGENT B1, `(.L_x_214) ;  /* 0x000005a000017945 */ /* 0x000fde0003800200 */
[----:B------:R-:W-:-:S15]  /*3130*/  NOP ;  /* 0x0000000000007918 */ /* 0x000fde0000000000 */
[----:B------:R-:W-:-:S15]  /*3140*/  NOP ;  /* 0x0000000000007918 */ /* 0x000fde0000000000 */
[----:B------:R-:W-:-:S15]  /*3150*/  NOP ;  /* 0x0000000000007918 */ /* 0x000fde0000000000 */
[----:B------:R-:W-:-:S02]  /*3160*/  NOP ;  /* 0x0000000000007918 */ /* 0x000fc40000000000 */
        /* <DEDUP_REMOVED lines=66> */
[----:B-12---:R0:W1:Y:S02]  /*3590*/  DADD R50, R50, R52 ;  /* 0x0000000032327229 */ /* 0x0060640000000034 */
[----:B01----:R-:W-:Y:S05]  /*35a0*/  @!P2 BRA `(.L_x_215) ;  /* 0x000000000044a947 */ /* 0x003fea0003800000 */
[----:B------:R-:W-:Y:S01]  /*35b0*/  FSETP.GEU.FTZ.AND P2, PT, |R27|, 4.2275390625, PT ;  /* 0x408748001b00780b */ /* 0x000fe20003f5e200 */
[----:B------:R-:W-:-:S12]  /*35c0*/  DSETP.GEU.AND P3, PT, R26, RZ, PT ;  /* 0x000000ff1a00722a */ /* 0x000fd80003f6e000 */
[----:B------:R-:W-:-:S04]  /*35d0*/  @!P2 LEA.HI R17, R30, R30, RZ, 0x1 ;  /* 0x0000001e1e11a211 */ /* 0x000fc800078f08ff */
[----:B------:R-:W-:-:S05]  /*35e0*/  @!P2 SHF.R.S32.HI R17, RZ, 0x1, R17 ;  /* 0x00000001ff11a819 */ /* 0x000fca0000011411 */
[----:B------:R-:W-:-:S15]  /*35f0*/  @!P2 IMAD R57, R17, 0x100000, R57 ;  /* 0x001000001139a824 */ /* 0x000fde00078e0239 */
[----:B------:R-:W-:-:S15]  /*3600*/  NOP ;  /* 0x0000000000007918 */ /* 0x000fde0000000000 */
[----:B------:R-:W-:-:S13]  /*3610*/  NOP ;  /* 0x0000000000007918 */ /* 0x000fda0000000000 */
[----:B------:R0:W1:Y:S02]  /*3620*/  DADD R34, R26, +INF ;  /* 0x7ff000001a227429 */ /* 0x0000640000000000 */
[----:B0-----:R-:W-:Y:S02]  /*3630*/  @!P2 IADD3 R26, PT, PT, R30, -R17, RZ ;  /* 0x800000111e1aa210 */ /* 0x001fe40007ffe0ff */
[----:B-1----:R-:W-:Y:S02]  /*3640*/  FSEL R34, R34, RZ, P3 ;  /* 0x000000ff22227208 */ /* 0x002fe40001800000 */
[----:B------:R-:W-:Y:S01]  /*3650*/  @!P2 LEA R27, R26, 0x3ff00000, 0x14 ;  /* 0x3ff000001a1ba811 */ /* 0x000fe200078ea0ff */
[----:B------:R-:W-:Y:S01]  /*3660*/  @!P2 IMAD.MOV.U32 R26, RZ, RZ, RZ ;  /* 0x000000ffff1aa224 */ /* 0x000fe200078e00ff */
[----:B------:R-:W-:-:S15]  /*3670*/  FSEL R35, R35, RZ, P3 ;  /* 0x000000ff23237208 */ /* 0x000fde0001800000 */
[----:B------:R-:W-:-:S15]  /*3680*/  NOP ;  /* 0x0000000000007918 */ /* 0x000fde0000000000 */
[----:B------:R-:W-:-:S15]  /*3690*/  NOP ;  /* 0x0000000000007918 */ /* 0x000fde0000000000 */
[----:B------:R-:W-:-:S11]  /*36a0*/  NOP ;  /* 0x0000000000007918 */ /* 0x000fd60000000000 */
[----:B------:R0:W1:Y:S02]  /*36b0*/  @!P2 DMUL R34, R56, R26 ;  /* 0x0000001a3822a228 */ /* 0x0000640000000000 */
.L_x_215:
[----:B------:R-:W-:Y:S05]  /*36c0*/  BSYNC.RECONVERGENT B1 ;  /* 0x0000000000017941 */ /* 0x000fea0003800200 */
.L_x_214:
[----:B-1----:R-:W1:Y:S01]  /*36d0*/  DADD R50, R50, R34 ;  /* 0x0000000032327229 */ /* 0x002e620000000022 */
[----:B------:R-:W-:Y:S01]  /*36e0*/  BSSY.RECONVERGENT B1, `(.L_x_216) ;  /* 0x00000c0000017945 */ /* 0x000fe20003800200 */
[----:B-1----:R-:W-:Y:S01]  /*36f0*/  ISETP.GT.AND P2, PT, R51, 0xfffff, PT ;  /* 0x000fffff3300780c */ /* 0x002fe20003f44270 */
[----:B0-----:R-:W-:Y:S02]  /*3700*/  IMAD.MOV.U32 R26, RZ, RZ, R50 ;  /* 0x000000ffff1a7224 */ /* 0x001fe400078e0032 */
        /* <DEDUP_REMOVED lines=12> */
[C---:B------:R-:W-:Y:S01]  /*37d0*/  LOP3.LUT R17, R51.reuse, 0xfffff, RZ, 0xc0, !PT ;  /* 0x000fffff33117812 */ /* 0x040fe200078ec0ff */
[----:B------:R-:W-:Y:S01]  /*37e0*/  IMAD.MOV.U32 R26, RZ, RZ, R50 ;  /* 0x000000ffff1a7224 */ /* 0x000fe200078e0032 */
[----:B------:R-:W-:Y:S01]  /*37f0*/  LEA.HI R30, R51, R30, RZ, 0xc ;  /* 0x0000001e331e7211 */ /* 0x000fe200078f60ff */
[----:B------:R-:W-:Y:S01]  /*3800*/  IMAD.MOV.U32 R40, RZ, RZ, RZ ;  /* 0x000000ffff287224 */ /* 0x000fe200078e00ff */
[----:B------:R-:W-:Y:S01]  /*3810*/  LOP3.LUT R27, R17, 0x3ff00000, RZ, 0xfc, !PT ;  /* 0x3ff00000111b7812 */ /* 0x000fe200078efcff */
[----:B------:R-:W-:Y:S01]  /*3820*/  IMAD.MOV.U32 R31, RZ, RZ, 0x43300000 ;  /* 0x43300000ff1f7424 */ /* 0x000fe200078e00ff */
[----:B------:R-:W-:Y:S01]  /*3830*/  UMOV UR16, 0x80000000 ;  /* 0x8000000000107882 */ /* 0x000fe20000000000 */
[----:B------:R-:W-:Y:S01]  /*3840*/  UMOV UR17, 0x43300000 ;  /* 0x4330000000117882 */ /* 0x000fe20000000000 */
[----:B------:R-:W-:Y:S01]  /*3850*/  ISETP.GE.U32.AND P2, PT, R27, 0x3ff6a09f, PT ;  /* 0x3ff6a09f1b00780c */ /* 0x000fe20003f46070 */
[----:B------:R-:W-:Y:S01]  /*3860*/  IMAD.MOV.U32 R45, RZ, RZ, 0x3ed0ee25 ;  /* 0x3ed0ee25ff2d7424 */ /* 0x000fe200078e00ff */
[----:B------:R-:W-:-:S11]  /*3870*/  MOV R44, 0x8b7a8b04 ;  /* 0x8b7a8b04002c7802 */ /* 0x000fd60000000f00 */
[----:B------:R-:W-:Y:S02]  /*3880*/  @P2 VIADD R17, R27, 0xfff00000 ;  /* 0xfff000001b112836 */ /* 0x000fe40000000000 */
[----:B------:R-:W-:Y:S02]  /*3890*/  @P2 VIADD R30, R30, 0x1 ;  /* 0x000000011e1e2836 */ /* 0x000fe40000000000 */
[----:B------:R-:W-:-:S03]  /*38a0*/  @P2 IMAD.MOV.U32 R27, RZ, RZ, R17 ;  /* 0x000000ffff1b2224 */ /* 0x000fc600078e0011 */
[----:B------:R-:W-:-:S03]  /*38b0*/  LOP3.LUT R30, R30, 0x80000000, RZ, 0x3c, !PT ;  /* 0x800000001e1e7812 */ /* 0x000fc600078e3cff */
[----:B------:R-:W-:-:S15]  /*38c0*/  DADD R42, R26, -1 ;  /* 0xbff000001a2a7429 */ /* 0x000fde0000000000 */
[----:B------:R-:W-:-:S15]  /*38d0*/  NOP ;  /* 0x0000000000007918 */ /* 0x000fde0000000000 */
[----:B------:R-:W-:-:S15]  /*38e0*/  NOP ;  /* 0x0000000000007918 */ /* 0x000fde0000000000 */
[----:B------:R-:W-:-:S15]  /*38f0*/  NOP ;  /* 0x0000000000007918 */ /* 0x000fde0000000000 */
[----:B------:R-:W-:-:S04]  /*3900*/  NOP ;  /* 0x0000000000007918 */ /* 0x000fc80000000000 */
[----:B------:R-:W0:Y:S02]  /*3910*/  DADD R26, R26, 1 ;  /* 0x3ff000001a1a7429 */ /* 0x000e240000000000 */
[----:B0-----:R-:W0:-:S15]  /*3920*/  MUFU.RCP64H R41, R27 ;  /* 0x0000001b00297308 */ /* 0x001e1e0000001800 */
[----:B------:R-:W-:-:S15]  /*3930*/  NOP ;  /* 0x0000000000007918 */ /* 0x000fde0000000000 */
[----:B------:R-:W-:-:S15]  /*3940*/  NOP ;  /* 0x0000000000007918 */ /* 0x000fde0000000000 */
[----:B------:R-:W-:-:S15]  /*3950*/  NOP ;  /* 0x0000000000007918 */ /* 0x000fde0000000000 */
[----:B------:R-:W-:-:S02]  /*3960*/  NOP ;  /* 0x0000000000007918 */ /* 0x000fc40000000000 */
[----:B0-----:R-:W0:-:S15]  /*3970*/  DFMA R26, -R26, R40, 1 ;  /* 0x3ff000001a1a742b */ /* 0x001e1e0000000128 */
        /* <DEDUP_REMOVED lines=144> */
.L_x_217:
[----:B------:R-:W-:Y:S01]  /*4280*/  IMAD.MOV.U32 R30, RZ, RZ, 0x0 ;  /* 0x00000000ff1e7424 */ /* 0x000fe200078e00ff */
[----:B------:R-:W-:Y:S01]  /*4290*/  LOP3.LUT P2, RZ, R27, 0x7fffffff, RZ, 0xc0, !PT ;  /* 0x7fffffff1bff7812 */ /* 0x000fe2000784c0ff */
[----:B------:R-:W-:-:S06]  /*42a0*/  IMAD.MOV.U32 R31, RZ, RZ, 0x7ff00000 ;  /* 0x7ff00000ff1f7424 */ /* 0x000fcc00078e00ff */
[----:B------:R-:W0:Y:S02]  /*42b0*/  DFMA R26, R26, R30, +INF ;  /* 0x7ff000001a1a742b */ /* 0x000e24000000001e */
[----:B0-----:R-:W-:Y:S02]  /*42c0*/  FSEL R26, R26, RZ, P2 ;  /* 0x000000ff1a1a7208 */ /* 0x001fe40001000000 */
[----:B------:R-:W-:-:S07]  /*42d0*/  FSEL R27, R27, -QNAN , P2 ;  /* 0xfff000001b1b7808 */ /* 0x000fce0001000000 */
.L_x_218:
[----:B------:R-:W-:Y:S05]  /*42e0*/  BSYNC.RECONVERGENT B1 ;  /* 0x0000000000017941 */ /* 0x000fea0003800200 */
.L_x_216:
[----:B------:R-:W2:Y:S01]  /*42f0*/  LDG.E.64 R30, desc[UR12][R10.64] ;  /* 0x0000000c0a1e7981 */ /* 0x000ea2000c1e1b00 */
[----:B------:R0:W2:Y:S02]  /*4300*/  DADD R26, R28, R26 ;  /* 0x000000001c1a7229 */ /* 0x0000a4000000001a */
[----:B0-----:R-:W-:-:S04]  /*4310*/  IADD3 R28, P2, PT, R12, UR14, RZ ;  /* 0x0000000e0c1c7c10 */ /* 0x001fc8000ff5e0ff */
[----:B------:R-:W-:-:S15]  /*4320*/  IADD3.X R29, PT, PT, R13, UR15, RZ, P2, !PT ;  /* 0x0000000f0d1d7c10 */ /* 0x000fde00097fe4ff */
[----:B------:R-:W-:-:S15]  /*4330*/  NOP ;  /* 0x0000000000007918 */ /* 0x000fde0000000000 */
[----:B------:R-:W-:-:S15]  /*4340*/  NOP ;  /* 0x0000000000007918 */ /* 0x000fde0000000000 */
[----:B------:R-:W-:-:S13]  /*4350*/  NOP ;  /* 0x0000000000007918 */ /* 0x000fda0000000000 */
[----:B--2---:R-:W0:Y:S02]  /*4360*/  DADD R26, R26, R30 ;  /* 0x000000001a1a7229 */ /* 0x004e24000000001e */
[----:B0-----:R1:W-:Y:S01]  /*4370*/  STG.E.64 desc[UR12][R28.64], R26 ;  /* 0x0000001a1c007986 */ /* 0x0013e2000c101b0c */
[----:B------:R-:W-:Y:S05]  /*4380*/  BRA `(.L_x_219) ;  /* 0x00000000003c7947 */ /* 0x000fea0003800000 */
.L_x_209:
[----:B------:R-:W-:Y:S01]  /*4390*/  IMAD.SHL.U32 R25, R20, 0x2, RZ ;  /* 0x0000000214197824 */ /* 0x000fe200078e00ff */
[----:B------:R-:W-:Y:S01]  /*43a0*/  ISETP.GT.U32.AND P3, PT, R18, UR5, PT ;  /* 0x0000000512007c0c */ /* 0x000fe2000bf64070 */
[----:B------:R-:W-:Y:S01]  /*43b0*/  IMAD.U32 R17, RZ, RZ, UR8 ;  /* 0x00000008ff117e24 */ /* 0x000fe2000f8e00ff */
[C---:B------:R-:W-:Y:S02]  /*43c0*/  ISETP.GT.U32.AND P4, PT, R8.reuse, UR7, PT ;  /* 0x0000000708007c0c */ /* 0x040fe4000bf84070 */
[----:B------:R-:W-:Y:S02]  /*43d0*/  ISETP.LE.U32.AND P2, PT, R8, R25, PT ;  /* 0x000000190800720c */ /* 0x000fe40003f43070 */
[----:B------:R-:W-:Y:S02]  /*43e0*/  SHF.L.U64.HI R25, R20, 0x1, R21 ;  /* 0x0000000114197819 */ /* 0x000fe40000010215 */
[----:B------:R-:W-:Y:S02]  /*43f0*/  ISETP.LT.AND.EX P3, PT, R17, R19, !P1, P3 ;  /* 0x000000131100720c */ /* 0x000fe40004f61330 */
[----:B------:R-:W-:-:S02]  /*4400*/  ISETP.GT.AND.EX P4, PT, R9, UR6, PT, P4 ;  /* 0x0000000609007c0c */ /* 0x000fc4000bf84340 */
[----:B------:R-:W-:-:S04]  /*4410*/  ISETP.LE.AND.EX P2, PT, R9, R25, P3, P2 ;  /* 0x000000190900720c */ /* 0x000fc80001f43320 */
[----:B------:R-:W-:-:S13]  /*4420*/  PLOP3.LUT P2, PT, P4, P2, PT, 0xf8, 0x8f ;  /* 0x00000000008f781c */ /* 0x000fda0002745f70 */
[----:B------:R-:W-:Y:S01]  /*4430*/  @!P2 IADD3 R28, P3, PT, R12, UR14, RZ ;  /* 0x0000000e0c1cac10 */ /* 0x000fe2000ff7e0ff */
[----:B------:R-:W-:Y:S02]  /*4440*/  @!P2 IMAD.MOV.U32 R26, RZ, RZ, 0x0 ;  /* 0x00000000ff1aa424 */ /* 0x000fe400078e00ff */
[----:B------:R-:W-:Y:S01]  /*4450*/  @!P2 IMAD.MOV.U32 R27, RZ, RZ, -0x100000 ;  /* 0xfff00000ff1ba424 */ /* 0x000fe200078e00ff */
[----:B------:R-:W-:-:S05]  /*4460*/  @!P2 IADD3.X R29, PT, PT, R13, UR15, RZ, P3, !PT ;  /* 0x0000000f0d1dac10 */ /* 0x000fca0009ffe4ff */
[----:B------:R0:W-:Y:S04]  /*4470*/  @!P2 STG.E.64 desc[UR12][R28.64], R26 ;  /* 0x0000001a1c00a986 */ /* 0x0001e8000c101b0c */
.L_x_219:
[----:B------:R-:W-:Y:S05]  /*4480*/  BSYNC.RECONVERGENT B0 ;  /* 0x0000000000007941 */ /* 0x000fea0003800200 */
.L_x_208:
[----:B------:R-:W-:Y:S01]  /*4490*/  UIADD3 UR5, UP0, UPT, UR5, -0x1, URZ ;  /* 0xffffffff05057890 */ /* 0x000fe2000ff1e0ff */
[----:B------:R-:W-:Y:S01]  /*44a0*/  LEA R10, P2, -R24, R10, 0x3 ;  /* 0x0000000a180a7211 */ /* 0x000fe200078419ff */
[----:B------:R-:W-:Y:S02]  /*44b0*/  ULEA UR14, UP1, -UR18, UR14, 0x3 ;  /* 0x0000000e120e7291 */ /* 0x000fe4000f8219ff */
[----:B------:R-:W-:Y:S01]  /*44c0*/  UIADD3.X UR8, UPT, UPT, UR8, -0x1, URZ, UP0, !UPT ;  /* 0xffffffff08087890 */ /* 0x000fe200087fe4ff */
[----:B------:R-:W-:Y:S01]  /*44d0*/  IADD3.X R11, PT, PT, R11, ~R16, RZ, P2, !PT ;  /* 0x800000100b0b7210 */ /* 0x000fe200017fe4ff */
[----:B------:R-:W-:Y:S02]  /*44e0*/  UISETP.NE.U32.AND UP0, UPT, UR5, -0x1, UPT ;  /* 0xffffffff0500788c */ /* 0x000fe4000bf05070 */
[----:B------:R-:W-:Y:S02]  /*44f0*/  UIADD3.X UR15, UPT, UPT, UR15, ~UR4, URZ, UP1, !UPT ;  /* 0x800000040f0f7290 */ /* 0x000fe40008ffe4ff */
[----:B------:R-:W-:-:S09]  /*4500*/  UISETP.NE.AND.EX UP0, UPT, UR8, -0x1, UPT, UP0 ;  /* 0xffffffff0800788c */ /* 0x000fd2000bf05300 */
[----:B------:R-:W-:Y:S05]  /*4510*/  BRA.U UP0, `(.L_x_220) ;  /* 0xffffffd900887547 */ /* 0x000fea000b83ffff */
.L_x_207:
[----:B------:R-:W-:-:S04]  /*4520*/  IADD3 R6, P0, PT, -R0, R6, RZ ;  /* 0x0000000600067210 */ /* 0x000fc80007f1e1ff */
[----:B------:R-:W-:Y:S02]  /*4530*/  IADD3.X R4, PT, PT, R4, -0x1, RZ, P0, !PT ;  /* 0xffffffff04047810 */ /* 0x000fe400007fe4ff */
[----:B------:R-:W-:-:S04]  /*4540*/  ISETP.GT.U32.AND P0, PT, R6, -0x1, PT ;  /* 0xffffffff0600780c */ /* 0x000fc80003f04070 */
[----:B------:R-:W-:-:S13]  /*4550*/  ISETP.GT.AND.EX P0, PT, R4, -0x1, PT, P0 ;  /* 0xffffffff0400780c */ /* 0x000fda0003f04300 */
[----:B------:R-:W-:Y:S05]  /*4560*/  @P0 BRA `(.L_x_221) ;  /* 0xffffffd000d80947 */ /* 0x000fea000383ffff */
[----:B------:R-:W-:Y:S05]  /*4570*/  EXIT ;  /* 0x000000000000794d */ /* 0x000fea0003800000 */
        .weak           $__internal_4_$__cuda_sm20_div_u64
        .type           $__internal_4_$__cuda_sm20_div_u64,@function
        .size           $__internal_4_$__cuda_sm20_div_u64,($__internal_5_$__cuda_sm20_rem_s64 - $__internal_4_$__cuda_sm20_div_u64)
$__internal_4_$__cuda_sm20_div_u64:
[----:B------:R-:W-:Y:S02]  /*4580*/  IMAD.MOV.U32 R36, RZ, RZ, R0 ;  /* 0x000000ffff247224 */ /* 0x000fe400078e0000 */
        /* <DEDUP_REMOVED lines=31> */
[----:B------:R-:W-:-:S04]  /*4780*/  IADD3 R35, P2, PT, R30, R35, RZ ;  /* 0x000000231e237210 */ /* 0x000fc80007f5e0ff */
[----:B------:R-:W-:Y:S01]  /*4790*/  IADD3.X R29, PT, PT, R32, R29, RZ, P0, !PT ;  /* 0x0000001d201d7210 */ /* 0x000fe200007fe4ff */
[----:B------:R-:W-:-:S03]  /*47a0*/  IMAD.HI.U32 R32, R35, R6, RZ ;  /* 0x0000000623207227 */ /* 0x000fc600078e00ff */
[----:B------:R-:W-:Y:S01]  /*47b0*/  IADD3.X R29, PT, PT, RZ, RZ, R29, P2, P1 ;  /* 0x000000ffff1d7210 */ /* 0x000fe200017e241d */
[----:B------:R-:W-:-:S04]  /*47c0*/  IMAD.WIDE.U32 R32, R35, R4, R32 ;  /* 0x0000000423207225 */ /* 0x000fc800078e0020 */
[C---:B------:R-:W-:Y:S02]  /*47d0*/  IMAD R35, R29.reuse, R4, RZ ;  /* 0x000000041d237224 */ /* 0x040fe400078e02ff */
[----:B------:R-:W-:-:S04]  /*47e0*/  IMAD.HI.U32 R32, P0, R29, R6, R32 ;  /* 0x000000061d207227 */ /* 0x000fc80007800020 */
[----:B------:R-:W-:Y:S01]  /*47f0*/  IMAD.HI.U32 R29, R29, R4, RZ ;  /* 0x000000041d1d7227 */ /* 0x000fe200078e00ff */
[----:B------:R-:W-:-:S03]  /*4800*/  IADD3 R35, P1, PT, R35, R32, RZ ;  /* 0x0000002023237210 */ /* 0x000fc60007f3e0ff */
[----:B------:R-:W-:Y:S01]  /*4810*/  IMAD.X R29, RZ, RZ, R29, P0 ;  /* 0x000000ffff1d7224 */ /* 0x000fe200000e061d */
[C---:B------:R-:W-:Y:S01]  /*4820*/  IADD3 R30, P2, PT, R35.reuse, 0x1, RZ ;  /* 0x00000001231e7810 */ /* 0x040fe20007f5e0ff */
[----:B------:R-:W-:-:S04]  /*4830*/  IMAD.WIDE.U32 R32, R35, R0, RZ ;  /* 0x0000000023207225 */ /* 0x000fc800078e00ff */
[----:B------:R-:W-:Y:S01]  /*4840*/  IMAD.X R29, RZ, RZ, R29, P1 ;  /* 0x000000ffff1d7224 */ /* 0x000fe200008e061d */
[----:B------:R-:W-:-:S03]  /*4850*/  IADD3 R37, P0, PT, -R32, R6, RZ ;  /* 0x0000000620257210 */ /* 0x000fc60007f1e1ff */
[-C--:B------:R-:W-:Y:S02]  /*4860*/  IMAD R33, R29, R0.reuse, R33 ;  /* 0x000000001d217224 */ /* 0x080fe400078e0221 */
[----:B------:R-:W-:Y:S02]  /*4870*/  IMAD.X R32, RZ, RZ, R29, P2 ;  /* 0x000000ffff207224 */ /* 0x000fe400010e061d */
[----:B------:R-:W-:Y:S01]  /*4880*/  IMAD.X R41, R4, 0x1, ~R33, P0 ;  /* 0x0000000104297824 */ /* 0x000fe200000e0e21 */
[----:B------:R-:W-:Y:S02]  /*4890*/  ISETP.GE.U32.AND P0, PT, R37, R0, PT ;  /* 0x000000002500720c */ /* 0x000fe40003f06070 */
[----:B------:R-:W-:Y:S02]  /*48a0*/  IADD3 R33, P1, PT, -R0, R37, RZ ;  /* 0x0000002500217210 */ /* 0x000fe40007f3e1ff */
[C---:B------:R-:W-:Y:S02]  /*48b0*/  ISETP.GE.U32.AND.EX P0, PT, R41.reuse, RZ, PT, P0 ;  /* 0x000000ff2900720c */ /* 0x040fe40003f06100 */
[----:B------:R-:W-:-:S02]  /*48c0*/  IADD3.X R34, PT, PT, R41, -0x1, RZ, P1, !PT ;  /* 0xffffffff29227810 */ /* 0x000fc40000ffe4ff */
[----:B------:R-:W-:Y:S02]  /*48d0*/  SEL R35, R30, R35, P0 ;  /* 0x000000231e237207 */ /* 0x000fe40000000000 */
[----:B------:R-:W-:Y:S02]  /*48e0*/  SEL R33, R33, R37, P0 ;  /* 0x0000002521217207 */ /* 0x000fe40000000000 */
[----:B------:R-:W-:Y:S01]  /*48f0*/  SEL R30, R32, R29, P0 ;  /* 0x0000001d201e7207 */ /* 0x000fe20000000000 */
[----:B------:R-:W-:Y:S01]  /*4900*/  IMAD.MOV.U32 R29, RZ, RZ, 0x0 ;  /* 0x00000000ff1d7424 */ /* 0x000fe200078e00ff */
[----:B------:R-:W-:Y:S02]  /*4910*/  IADD3 R32, P2, PT, R35, 0x1, RZ ;  /* 0x0000000123207810 */ /* 0x000fe40007f5e0ff */
[----:B------:R-:W-:Y:S02]  /*4920*/  SEL R34, R34, R41, P0 ;  /* 0x0000002922227207 */ /* 0x000fe40000000000 */
[----:B------:R-:W-:Y:S01]  /*4930*/  ISETP.GE.U32.AND P0, PT, R33, R0, PT ;  /* 0x000000002100720c */ /* 0x000fe20003f06070 */
[----:B------:R-:W-:Y:S01]  /*4940*/  IMAD.X R33, RZ, RZ, R30, P2 ;  /* 0x000000ffff217224 */ /* 0x000fe200010e061e */
[----:B------:R-:W-:-:S02]  /*4950*/  ISETP.NE.U32.AND P1, PT, R0, RZ, PT ;  /* 0x000000ff0000720c */ /* 0x000fc40003f25070 */
[----:B------:R-:W-:Y:S02]  /*4960*/  ISETP.GE.U32.AND.EX P0, PT, R34, RZ, PT, P0 ;  /* 0x000000ff2200720c */ /* 0x000fe40003f06100 */
[----:B------:R-:W-:Y:S02]  /*4970*/  ISETP.NE.AND.EX P1, PT, RZ, RZ, PT, P1 ;  /* 0x000000ffff00720c */ /* 0x000fe40003f25310 */
[----:B------:R-:W-:Y:S02]  /*4980*/  SEL R32, R32, R35, P0 ;  /* 0x0000002320207207 */ /* 0x000fe40000000000 */
[----:B------:R-:W-:Y:S02]  /*4990*/  SEL R33, R33, R30, P0 ;  /* 0x0000001e21217207 */ /* 0x000fe40000000000 */
[----:B------:R-:W-:Y:S02]  /*49a0*/  SEL R32, R32, 0xffffffff, P1 ;  /* 0xffffffff20207807 */ /* 0x000fe40000800000 */
[----:B------:R-:W-:Y:S01]  /*49b0*/  SEL R33, R33, 0xffffffff, P1 ;  /* 0xffffffff21217807 */ /* 0x000fe20000800000 */
[----:B------:R-:W-:Y:S06]  /*49c0*/  RET.REL.NODEC R28 `(_ZN2at6native43_GLOBAL__N__c95f0927_10_LossCTC_cu_88d8892b37ctc_loss_backward_log_beta_gpu_kernelIdiEEvPT_PKS3_PKllPKT0_S8_lllllllS8_lll) ;  /* 0xffffffb41c8c7950 */ /* 0x000fec0003c3ffff */
        .weak           $__internal_5_$__cuda_sm20_rem_s64
        .type           $__internal_5_$__cuda_sm20_rem_s64,@function
        .size           $__internal_5_$__cuda_sm20_rem_s64,(.L_x_509 - $__internal_5_$__cuda_sm20_rem_s64)
$__internal_5_$__cuda_sm20_rem_s64:
[----:B------:R-:W-:Y:S01]  /*49d0*/  MOV R16, R0 ;  /* 0x0000000000107202 */ /* 0x000fe20000000f00 */
        /* <DEDUP_REMOVED lines=21> */
[----:B------:R-:W-:Y:S01]  /*4b30*/  IMAD.WIDE.U32 R4, R7, R0, RZ ;  /* 0x0000000007047225 */ /* 0x000fe200078e00ff */
        /* <DEDUP_REMOVED lines=23> */
[----:B------:R-:W-:Y:S02]  /*4cb0*/  IMAD.X R3, RZ, RZ, R3, P0 ;  /* 0x000000ffff037224 */ /* 0x000fe400000e0603 */
[----:B------:R-:W-:-:S04]  /*4cc0*/  IMAD.WIDE.U32 R4, R5, R0, RZ ;  /* 0x0000000005047225 */ /* 0x000fc800078e00ff */
[----:B------:R-:W-:-:S04]  /*4cd0*/  IMAD.X R3, RZ, RZ, R3, P2 ;  /* 0x000000ffff037224 */ /* 0x000fc800010e0603 */
[----:B------:R-:W-:Y:S01]  /*4ce0*/  IMAD R3, R3, R0, R5 ;  /* 0x0000000003037224 */ /* 0x000fe200078e0205 */
[----:B------:R-:W-:-:S05]  /*4cf0*/  IADD3 R5, P0, PT, -R4, R6, RZ ;  /* 0x0000000604057210 */ /* 0x000fca0007f1e1ff */
[----:B------:R-:W-:Y:S01]  /*4d00*/  IMAD.X R7, R16, 0x1, ~R3, P0 ;  /* 0x0000000110077824 */ /* 0x000fe200000e0e03 */
[----:B------:R-:W-:Y:S02]  /*4d10*/  ISETP.GE.U32.AND P0, PT, R5, R0, PT ;  /* 0x000000000500720c */ /* 0x000fe40003f06070 */
[-C--:B------:R-:W-:Y:S02]  /*4d20*/  IADD3 R3, P2, PT, -R0, R5.reuse, RZ ;  /* 0x0000000500037210 */ /* 0x080fe40007f5e1ff */
[C---:B------:R-:W-:Y:S02]  /*4d30*/  ISETP.GE.U32.AND.EX P0, PT, R7.reuse, RZ, PT, P0 ;  /* 0x000000ff0700720c */ /* 0x040fe40003f06100 */
[----:B------:R-:W-:Y:S02]  /*4d40*/  IADD3.X R6, PT, PT, R7, -0x1, RZ, P2, !PT ;  /* 0xffffffff07067810 */ /* 0x000fe400017fe4ff */
[----:B------:R-:W-:Y:S02]  /*4d50*/  SEL R3, R3, R5, P0 ;  /* 0x0000000503037207 */ /* 0x000fe40000000000 */
[----:B------:R-:W-:-:S02]  /*4d60*/  SEL R6, R6, R7, P0 ;  /* 0x0000000706067207 */ /* 0x000fc40000000000 */
[----:B------:R-:W-:Y:S02]  /*4d70*/  ISETP.GE.U32.AND P0, PT, R3, R0, PT ;  /* 0x000000000300720c */ /* 0x000fe40003f06070 */
[-C--:B------:R-:W-:Y:S02]  /*4d80*/  IADD3 R4, P2, PT, -R0, R3.reuse, RZ ;  /* 0x0000000300047210 */ /* 0x080fe40007f5e1ff */
[C---:B------:R-:W-:Y:S02]  /*4d90*/  ISETP.GE.U32.AND.EX P0, PT, R6.reuse, RZ, PT, P0 ;  /* 0x000000ff0600720c */ /* 0x040fe40003f06100 */
[----:B------:R-:W-:Y:S02]  /*4da0*/  IADD3.X R5, PT, PT, R6, -0x1, RZ, P2, !PT ;  /* 0xffffffff06057810 */ /* 0x000fe400017fe4ff */
[----:B------:R-:W-:Y:S02]  /*4db0*/  SEL R4, R4, R3, P0 ;  /* 0x0000000304047207 */ /* 0x000fe40000000000 */
[----:B------:R-:W-:-:S02]  /*4dc0*/  SEL R5, R5, R6, P0 ;  /* 0x0000000605057207 */ /* 0x000fc40000000000 */
[-C--:B------:R-:W-:Y:S02]  /*4dd0*/  IADD3 R3, P2, PT, RZ, -R4.reuse, RZ ;  /* 0x80000004ff037210 */ /* 0x080fe40007f5e0ff */
[----:B------:R-:W-:Y:S02]  /*4de0*/  ISETP.NE.U32.AND P0, PT, R0, RZ, PT ;  /* 0x000000ff0000720c */ /* 0x000fe40003f05070 */
[----:B------:R-:W-:Y:S01]  /*4df0*/  SEL R4, R3, R4, !P1 ;  /* 0x0000000403047207 */ /* 0x000fe20004800000 */
[----:B------:R-:W-:Y:S01]  /*4e00*/  IMAD.X R6, RZ, RZ, ~R5, P2 ;  /* 0x000000ffff067224 */ /* 0x000fe200010e0e05 */
[----:B------:R-:W-:Y:S01]  /*4e10*/  ISETP.NE.AND.EX P0, PT, RZ, RZ, PT, P0 ;  /* 0x000000ffff00720c */ /* 0x000fe20003f05300 */
[----:B------:R-:W-:-:S03]  /*4e20*/  IMAD.MOV.U32 R3, RZ, RZ, 0x0 ;  /* 0x00000000ff037424 */ /* 0x000fc600078e00ff */
[----:B------:R-:W-:Y:S02]  /*4e30*/  SEL R5, R6, R5, !P1 ;  /* 0x0000000506057207 */ /* 0x000fe40004800000 */
[----:B------:R-:W-:Y:S02]  /*4e40*/  SEL R4, R4, 0xffffffff, P0 ;  /* 0xffffffff04047807 */ /* 0x000fe40000000000 */
[----:B------:R-:W-:Y:S01]  /*4e50*/  SEL R5, R5, 0xffffffff, P0 ;  /* 0xffffffff05057807 */ /* 0x000fe20000000000 */
[----:B------:R-:W-:Y:S06]  /*4e60*/  RET.REL.NODEC R2 `(_ZN2at6native43_GLOBAL__N__c95f0927_10_LossCTC_cu_88d8892b37ctc_loss_backward_log_beta_gpu_kernelIdiEEvPT_PKS3_PKllPKT0_S8_lllllllS8_lll) ;  /* 0xffffffb002647950 */ /* 0x000fec0003c3ffff */
.L_x_222:
        /* <DEDUP_REMOVED lines=9> */
.L_x_509:


//--------------------- .text._ZN2at6native43_GLOBAL__N__c95f0927_10_LossCTC_cu_88d8892b30ctc_loss_zero_padded_gradientsIdEEvPT_PKlllllll --------------------------
	.section	.text._ZN2at6native43_GLOBAL__N__c95f0927_10_LossCTC_cu_88d8892b30ctc_loss_zero_padded_gradientsIdEEvPT_PKlllllll,"ax",@progbits
	.align	128
.text._ZN2at6native43_GLOBAL__N__c95f0927_10_LossCTC_cu_88d8892b30ctc_loss_zero_padded_gradientsIdEEvPT_PKlllllll:
        .type           _ZN2at6native43_GLOBAL__N__c95f0927_10_LossCTC_cu_88d8892b30ctc_loss_zero_padded_gradientsIdEEvPT_PKlllllll,@function
        .size           _ZN2at6native43_GLOBAL__N__c95f0927_10_LossCTC_cu_88d8892b30ctc_loss_zero_padded_gradientsIdEEvPT_PKlllllll,(.L_x_512 - _ZN2at6native43_GLOBAL__N__c95f0927_10_LossCTC_cu_88d8892b30ctc_loss_zero_padded_gradientsIdEEvPT_PKlllllll)
        .other          _ZN2at6native43_GLOBAL__N__c95f0927_10_LossCTC_cu_88d8892b30ctc_loss_zero_padded_gradientsIdEEvPT_PKlllllll,@"STO_CUDA_ENTRY STV_DEFAULT"
_ZN2at6native43_GLOBAL__N__c95f0927_10_LossCTC_cu_88d8892b30ctc_loss_zero_padded_gradientsIdEEvPT_PKlllllll:
        /* <DEDUP_REMOVED lines=21> */
[----:B------:R-:W-:-:S05]  /*0150*/  LEA.HI.X R11, R13, UR7, RZ, 0x3, P0 ;  /* 0x000000070d0b7c11 */ /* 0x000fca00080f1cff */
[----:B--2---:R-:W2:Y:S01]  /*0160*/  LDG.E.64.CONSTANT R4, desc[UR4][R10.64] ;  /* 0x000000040a047981 */ /* 0x004ea2000c1e9b00 */
[----:B-1----:R-:W-:Y:S01]  /*0170*/  ISETP.GE.U32.AND P0, PT, R6, 0x1, PT ;  /* 0x000000010600780c */ /* 0x002fe20003f06070 */
[----:B------:R-:W-:Y:S03]  /*0180*/  I2F.F64.U64 R8, R2 ;  /* 0x0000000200087312 */ /* 0x000fe60000301800 */
[----:B------:R-:W-:-:S15]  /*0190*/  ISETP.GE.AND.EX P0, PT, R7, RZ, PT, P0 ;  /* 0x000000ff0700720c */ /* 0x000fde0003f06300 */
[----:B------:R-:W-:-:S15]  /*01a0*/  NOP ;  /* 0x0000000000007918 */ /* 0x000fde0000000000 */
[----:B------:R-:W-:-:S15]  /*01b0*/  NOP ;  /* 0x0000000000007918 */ /* 0x000fde0000000000 */
[----:B------:R-:W-:-:S15]  /*01c0*/  NOP ;  /* 0x0000000000007918 */ /* 0x000fde0000000000 */
[----:B------:R-:W-:-:S01]  /*01d0*/  NOP ;  /* 0x0000000000007918 */ /* 0x000fc20000000000 */
[----:B--2---:R-:W0:-:S15]  /*01e0*/  I2F.F64.S64 R4, R4 ;  /* 0x0000000400047312 */ /* 0x004e1e0000301c00 */
[----:B------:R-:W-:-:S15]  /*01f0*/  NOP ;  /* 0x0000000000007918 */ /* 0x000fde0000000000 */
[----:B------:R-:W-:-:S15]  /*0200*/  NOP ;  /* 0x0000000000007918 */ /* 0x000fde0000000000 */
[----:B------:R-:W-:-:S15]  /*0210*/  NOP ;  /* 0x0000000000007918 */ /* 0x000fde0000000000 */
[----:B------:R-:W-:-:S04]  /*0220*/  NOP ;  /* 0x0000000000007918 */ /* 0x000fc80000000000 */
[----:B0-----:R-:W0:Y:S02]  /*0230*/  DSETP.LTU.OR P0, PT, R8, R4, !P0 ;  /* 0x000000040800722a */ /* 0x001e240004709400 */
[----:B0-----:R-:W-:Y:S05]  /*0240*/  @P0 EXIT ;  /* 0x000000000000094d */ /* 0x001fea0003800000 */
        /* <DEDUP_REMOVED lines=25> */
.L_x_224:
[-C--:B------:R-:W-:Y:S01]  /*03e0*/  IADD3 R14, P1, PT, R0, R13.reuse, RZ ;  /* 0x0000000d000e7210 */ /* 0x080fe20007f3e0ff */
[----:B------:R-:W-:Y:S01]  /*03f0*/  IMAD.MOV.U32 R24, RZ, RZ, R0 ;  /* 0x000000ffff187224 */ /* 0x000fe200078e0000 */
[----:B------:R-:W-:Y:S01]  /*0400*/  LEA R0, P2, R12, R0, 0x6 ;  /* 0x000000000c007211 */ /* 0x000fe200078430ff */
[----:B------:R-:W-:Y:S02]  /*0410*/  IMAD.MOV.U32 R25, RZ, RZ, R5 ;  /* 0x000000ffff197224 */ /* 0x000fe400078e0005 */
[C-C-:B------:R-:W-:Y:S01]  /*0420*/  IMAD.X R15, R5.reuse, 0x1, R29.reuse, P1 ;  /* 0x00000001050f7824 */ /* 0x140fe200008e061d */
[-C--:B------:R-:W-:Y:S01]  /*0430*/  IADD3 R22, P1, PT, R14, R13.reuse, RZ ;  /* 0x0000000d0e167210 */ /* 0x080fe20007f3e0ff */
[----:B------:R-:W-:Y:S01]  /*0440*/  IMAD.X R5, R5, 0x1, R26, P2 ;  /* 0x0000000105057824 */ /* 0x000fe200010e061a */
[----:B------:R-:W-:Y:S03]  /*0450*/  STG.E.64 desc[UR4][R24.64], RZ ;  /* 0x000000ff18007986 */ /* 0x000fe6000c101b04 */
[--C-:B------:R-:W-:Y:S01]  /*0460*/  IMAD.X R23, R15, 0x1, R29.reuse, P1 ;  /* 0x000000010f177824 */ /* 0x100fe200008e061d */
[-C--:B------:R-:W-:Y:S01]  /*0470*/  IADD3 R20, P1, PT, R22, R13.reuse, RZ ;  /* 0x0000000d16147210 */ /* 0x080fe20007f3e0ff */
[----:B------:R0:W-:Y:S04]  /*0480*/  STG.E.64 desc[UR4][R14.64], RZ ;  /* 0x000000ff0e007986 */ /* 0x0001e8000c101b04 */
[--C-:B------:R-:W-:Y:S01]  /*0490*/  IMAD.X R21, R23, 0x1, R29.reuse, P1 ;  /* 0x0000000117157824 */ /* 0x100fe200008e061d */
[-C--:B------:R-:W-:Y:S01]  /*04a0*/  IADD3 R18, P1, PT, R20, R13.reuse, RZ ;  /* 0x0000000d14127210 */ /* 0x080fe20007f3e0ff */
[----:B------:R1:W-:Y:S04]  /*04b0*/  STG.E.64 desc[UR4][R22.64], RZ ;  /* 0x000000ff16007986 */ /* 0x0003e8000c101b04 */
[--C-:B------:R-:W-:Y:S01]  /*04c0*/  IMAD.X R19, R21, 0x1, R29.reuse, P1 ;  /* 0x0000000115137824 */ /* 0x100fe200008e061d */
[-C--:B------:R-:W-:Y:S01]  /*04d0*/  IADD3 R16, P1, PT, R18, R13.reuse, RZ ;  /* 0x0000000d12107210 */ /* 0x080fe20007f3e0ff */
[----:B------:R1:W-:Y:S04]  /*04e0*/  STG.E.64 desc[UR4][R20.64], RZ ;  /* 0x000000ff14007986 */ /* 0x0003e8000c101b04 */
[--C-:B------:R-:W-:Y:S01]  /*04f0*/  IMAD.X R17, R19, 0x1, R29.reuse, P1 ;  /* 0x0000000113117824 */ /* 0x100fe200008e061d */
[-C--:B0-----:R-:W-:Y:S01]  /*0500*/  IADD3 R14, P1, PT, R16, R13.reuse, RZ ;  /* 0x0000000d100e7210 */ /* 0x081fe20007f3e0ff */
[----:B------:R1:W-:Y:S04]  /*0510*/  STG.E.64 desc[UR4][R18.64], RZ ;  /* 0x000000ff12007986 */ /* 0x0003e8000c101b04 */
[--C-:B------:R-:W-:Y:S01]  /*0520*/  IMAD.X R15, R17, 0x1, R29.reuse, P1 ;  /* 0x00000001110f7824 */ /* 0x100fe200008e061d */
[----:B------:R-:W-:Y:S01]  /*0530*/  IADD3 R24, P1, PT, R14, R13, RZ ;  /* 0x0000000d0e187210 */ /* 0x000fe20007f3e0ff */
[----:B------:R1:W-:Y:S04]  /*0540*/  STG.E.64 desc[UR4][R16.64], RZ ;  /* 0x000000ff10007986 */ /* 0x0003e8000c101b04 */
[----:B------:R-:W-:Y:S01]  /*0550*/  IMAD.X R25, R15, 0x1, R29, P1 ;  /* 0x000000010f197824 */ /* 0x000fe200008e061d */
[----:B------:R-:W-:Y:S01]  /*0560*/  IADD3 R27, P1, PT, R27, -0x8, RZ ;  /* 0xfffffff81b1b7810 */ /* 0x000fe20007f3e0ff */
[----:B------:R1:W-:Y:S03]  /*0570*/  STG.E.64 desc[UR4][R14.64], RZ ;  /* 0x000000ff0e007986 */ /* 0x0003e6000c101b04 */
[----:B------:R-:W-:Y:S01]  /*0580*/  IADD3.X R7, PT, PT, R7, -0x1, RZ, P1, !PT ;  /* 0xffffffff07077810 */ /* 0x000fe20000ffe4ff */
[----:B------:R1:W-:Y:S01]  /*0590*/  STG.E.64 desc[UR4][R24.64], RZ ;  /* 0x000000ff18007986 */ /* 0x0003e2000c101b04 */
[----:B------:R-:W-:-:S04]  /*05a0*/  ISETP.NE.U32.AND P1, PT, R27, RZ, PT ;  /* 0x000000ff1b00720c */ /* 0x000fc80003f25070 */
[----:B------:R-:W-:-:S13]  /*05b0*/  ISETP.NE.AND.EX P1, PT, R7, RZ, PT, P1 ;  /* 0x000000ff0700720c */ /* 0x000fda0003f25310 */
[----:B-1----:R-:W-:Y:S05]  /*05c0*/  @P1 BRA `(.L_x_224) ;  /* 0xfffffffc00841947 */ /* 0x002fea000383ffff */
.L_x_223:
        /* <DEDUP_REMOVED lines=27> */
[----:B------:R0:W-:Y:S01]  /*0780*/  STG.E.64 desc[UR4][R12.64], RZ ;  /* 0x000000ff0c007986 */ /* 0x0001e2000c101b04 */
[----:B------:R-:W-:Y:S01]  /*0790*/  IMAD R5, R7, UR7, R15 ;  /* 0x0000000707057c24 */ /* 0x000fe2000f8e020f */
[----:B------:R-:W-:Y:S01]  /*07a0*/  LEA.HI.X R19, R4, UR9, R19, 0x3, P1 ;  /* 0x0000000904137c11 */ /* 0x000fe200088f1c13 */
[----:B------:R-:W-:Y:S01]  /*07b0*/  IMAD.MOV.U32 R2, RZ, RZ, RZ ;  /* 0x000000ffff027224 */ /* 0x000fe200078e00ff */
[----:B------:R-:W-:Y:S01]  /*07c0*/  LEA.HI.X R21, R16, UR9, R17, 0x3, P2 ;  /* 0x0000000910157c11 */ /* 0x000fe200090f1c11 */
[----:B------:R-:W-:Y:S01]  /*07d0*/  VIADD R3, R3, 0x4 ;  /* 0x0000000403037836 */ /* 0x000fe20000000000 */
[----:B------:R-:W-:Y:S01]  /*07e0*/  LEA.HI.X R23, R14, UR9, R5, 0x3, P3 ;  /* 0x000000090e177c11 */ /* 0x000fe200098f1c05 */
[----:B------:R0:W-:Y:S04]  /*07f0*/  STG.E.64 desc[UR4][R18.64], RZ ;  /* 0x000000ff12007986 */ /* 0x0001e8000c101b04 */
[----:B------:R0:W-:Y:S04]  /*0800*/  STG.E.64 desc[UR4][R20.64], RZ ;  /* 0x000000ff14007986 */ /* 0x0001e8000c101b04 */
[----:B------:R0:W-:Y:S02]  /*0810*/  STG.E.64 desc[UR4][R22.64], RZ ;  /* 0x000000ff16007986 */ /* 0x0001e4000c101b04 */
.L_x_225:
        /* <DEDUP_REMOVED lines=24> */
[----:B------:R1:W-:Y:S04]  /*09a0*/  STG.E.64 desc[UR4][R4.64], RZ ;  /* 0x000000ff04007986 */ /* 0x0003e8000c101b04 */
[----:B------:R1:W-:Y:S02]  /*09b0*/  STG.E.64 desc[UR4][R14.64], RZ ;  /* 0x000000ff0e007986 */ /* 0x0003e4000c101b04 */
.L_x_226:
        /* <DEDUP_REMOVED lines=11> */
[----:B------:R-:W-:Y:S01]  /*0a70*/  STG.E.64 desc[UR4][R2.64], RZ ;  /* 0x000000ff02007986 */ /* 0x000fe2000c101b04 */
[----:B------:R-:W-:Y:S05]  /*0a80*/  EXIT ;  /* 0x000000000000794d */ /* 0x000fea0003800000 */
.L_x_227:
        /* <DEDUP_REMOVED lines=15> */
.L_x_512:


//--------------------- .text._ZN2at6native43_GLOBAL__N__c95f0927_10_LossCTC_cu_88d8892b36ctc_loss_backward_collect_gpu_kernelIdlEEvPT_PKS3_lS6_S6_S6_PKllPKT0_S8_lS6_llllllllllllS8_llllb --------------------------
	.section	.text._ZN2at6native43_GLOBAL__N__c95f0927_10_LossCTC_cu_88d8892b36ctc_loss_backward_collect_gpu_kernelIdlEEvPT_PKS3_lS6_S6_S6_PKllPKT0_S8_lS6_llllllllllllS8_llllb,"ax",@progbits
	.align	128
.text._ZN2at6native43_GLOBAL__N__c95f0927_10_LossCTC_cu_88d8892b36ctc_loss_backward_collect_gpu_kernelIdlEEvPT_PKS3_lS6_S6_S6_PKllPKT0_S8_lS6_llllllllllllS8_llllb:
        .type           _ZN2at6native43_GLOBAL__N__c95f0927_10_LossCTC_cu_88d8892b36ctc_loss_backward_collect_gpu_kernelIdlEEvPT_PKS3_lS6_S6_S6_PKllPKT0_S8_lS6_llllllllllllS8_llllb,@function
        .size           _ZN2at6native43_GLOBAL__N__c95f0927_10_LossCTC_cu_88d8892b36ctc_loss_backward_collect_gpu_kernelIdlEEvPT_PKS3_lS6_S6_S6_PKllPKT0_S8_lS6_llllllllllllS8_llllb,(.L_x_513 - _ZN2at6native43_GLOBAL__N__c95f0927_10_LossCTC_cu_88d8892b36ctc_loss_backward_collect_gpu_kernelIdlEEvPT_PKS3_lS6_S6_S6_PKllPKT0_S8_lS6_llllllllllllS8_llllb)
        .other          _ZN2at6native43_GLOBAL__N__c95f0927_10_LossCTC_cu_88d8892b36ctc_loss_backward_collect_gpu_kernelIdlEEvPT_PKS3_lS6_S6_S6_PKllPKT0_S8_lS6_llllllllllllS8_llllb,@"STO_CUDA_ENTRY STV_DEFAULT"
_ZN2at6native43_GLOBAL__N__c95f0927_10_LossCTC_cu_88d8892b36ctc_loss_backward_collect_gpu_kernelIdlEEvPT_PKS3_lS6_S6_S6_PKllPKT0_S8_lS6_llllllllllllS8_llllb:
        /* <DEDUP_REMOVED lines=82> */
.L_x_238:
[----:B------:R-:W-:Y:S01]  /*0520*/  ISETP.GE.U32.AND P0, PT, R0, UR4, PT ;  /* 0x0000000400007c0c */ /* 0x000fe2000bf06070 */
[----:B------:R-:W-:Y:S03]  /*0530*/  BSSY.RECONVERGENT B0, `(.L_x_229) ;  /* 0x00001d3000007945 */ /* 0x000fe60003800200 */
[----:B------:R-:W-:-:S13]  /*0540*/  ISETP.GE.AND.EX P0, PT, R56, UR5, PT, P0 ;  /* 0x0000000538007c0c */ /* 0x000fda000bf06300 */
[----:B------:R-:W-:Y:S05]  /*0550*/  @!P0 BRA `(.L_x_230) ;  /* 0x0000001c00408947 */ /* 0x000fea0003800000 */
[----:B------:R-:W-:Y:S01]  /*0560*/  ULOP3.LUT UR6, UR4, 0x1, URZ, 0xc0, !UPT ;  /* 0x0000000104067892 */ /* 0x000fe2000f8ec0ff */
[----:B------:R-:W0:Y:S01]  /*0570*/  LDCU.64 UR28, c[0x0][0x460] ;  /* 0x00008c00ff1c77ac */ /* 0x000e220008000a00 */
[----:B------:R-:W-:Y:S01]  /*0580*/  MOV R4, R6 ;  /* 0x0000000600047202 */ /* 0x000fe20000000f00 */
[----:B------:R-:W-:Y:S01]  /*0590*/  IMAD.MOV.U32 R5, RZ, RZ, R57 ;  /* 0x000000ffff057224 */ /* 0x000fe200078e0039 */
[----:B------:R-:W2:Y:S01]  /*05a0*/  LDG.E.64.CONSTANT R44, desc[UR18][R60.64] ;  /* 0x000000123c2c7981 */ /* 0x000ea2000c1e9b00 */
[----:B------:R-:W-:-:S04]  /*05b0*/  UISETP.NE.U32.AND UP0, UPT, UR6, 0x1, UPT ;  /* 0x000000010600788c */ /* 0x000fc8000bf05070 */
[----:B------:R-:W-:-:S06]  /*05c0*/  UISETP.NE.U32.AND.EX UP0, UPT, URZ, URZ, UPT, UP0 ;  /* 0x000000ffff00728c */ /* 0x000fcc000bf05100 */
[----:B------:R-:W-:-:S05]  /*05d0*/  PLOP3.LUT P1, PT, PT, PT, UP0, 0x80, 0x8 ;  /* 0x000000000008781c */ /* 0x000fca0003f2f008 */
[----:B------:R-:W1:Y:S01]  /*05e0*/  @!UP0 LDCU.64 UR12, c[0x0][0x448] ;  /* 0x00008900ff0c87ac */ /* 0x000e620008000a00 */
[----:B------:R-:W3:Y:S01]  /*05f0*/  @!UP0 LDCU.64 UR26, c[0x0][0x3c0] ;  /* 0x00007800ff1a87ac */ /* 0x000ee20008000a00 */
[----:B------:R-:W-:Y:S02]  /*0600*/  @!UP0 USHF.R.U64 UR6, UR4, 0x1, UR5 ;  /* 0x0000000104068899 */ /* 0x000fe40008001205 */
[----:B------:R-:W-:-:S04]  /*0610*/  @!UP0 USHF.R.U32.HI UR7, URZ, 0x1, UR5 ;  /* 0x00000001ff078899 */ /* 0x000fc80008011605 */
[----:B------:R-:W-:Y:S01]  /*0620*/  MOV R3, UR6 ;  /* 0x0000000600037c02 */ /* 0x000fe20008000f00 */
[----:B-1----:R-:W-:-:S04]  /*0630*/  @!UP0 UIMAD UR7, UR7, UR12, URZ ;  /* 0x0000000c070782a4 */ /* 0x002fc8000f8e02ff */
[----:B-----5:R-:W-:Y:S01]  /*0640*/  @!P1 IMAD.WIDE.U32 R2, R3, UR12, R8 ;  /* 0x0000000c03029c25 */ /* 0x020fe2000f8e0008 */
[----:B------:R-:W-:Y:S02]  /*0650*/  @!UP0 UIMAD UR7, UR6, UR13, UR7 ;  /* 0x0000000d060782a4 */ /* 0x000fe4000f8e0207 */
[----:B---3--:R-:W-:-:S04]  /*0660*/  @!P1 LEA R22, P0, R2, UR26, 0x3 ;  /* 0x0000001a02169c11 */ /* 0x008fc8000f8018ff */
[----:B------:R-:W-:-:S05]  /*0670*/  @!P1 VIADD R3, R3, UR7 ;  /* 0x0000000703039c36 */ /* 0x000fca0008000000 */
[----:B------:R-:W-:Y:S01]  /*0680*/  @!P1 LEA.HI.X R23, R2, UR27, R3, 0x3, P0 ;  /* 0x0000001b02179c11 */ /* 0x000fe200080f1c03 */
[----:B0-----:R-:W-:Y:S02]  /*0690*/  IMAD.U32 R2, RZ, RZ, UR28 ;  /* 0x0000001cff027e24 */ /* 0x001fe4000f8e00ff */
[----:B------:R-:W-:-:S06]  /*06a0*/  IMAD.U32 R3, RZ, RZ, UR29 ;  /* 0x0000001dff037e24 */ /* 0x000fcc000f8e00ff */
[----:B------:R-:W3:Y:S02]  /*06b0*/  @!P1 LDG.E.64.CONSTANT R2, desc[UR18][R22.64] ;  /* 0x0000001216029981 */ /* 0x000ee4000c1e9b00 */
[----:B---3--:R-:W-:Y:S02]  /*06c0*/  IMAD R3, R3, UR24, RZ ;  /* 0x0000001803037c24 */ /* 0x008fe4000f8e02ff */
        /* <DEDUP_REMOVED lines=16> */
[----:B------:R-:W-:Y:S01]  /*07d0*/  IMAD.MOV.U32 R50, RZ, RZ, 0x652b82fe ;  /* 0x652b82feff327424 */ /* 0x000fe200078e00ff */
[----:B-1----:R-:W-:Y:S01]  /*07e0*/  FSEL R2, R48, R44, P0 ;  /* 0x0000002c30027208 */ /* 0x002fe20000000000 */
[----:B------:R-:W-:Y:S01]  /*07f0*/  IMAD.MOV.U32 R22, RZ, RZ, 0x3b39803f ;  /* 0x3b39803fff167424 */ /* 0x000fe200078e00ff */
[----:B------:R-:W-:Y:S01]  /*0800*/  FSEL R3, R49, R45, P0 ;  /* 0x0000002d31037208 */ /* 0x000fe20000000000 */
[----:B------:R-:W-:Y:S01]  /*0810*/  IMAD.MOV.U32 R23, RZ, RZ, 0x3c7abc9e ;  /* 0x3c7abc9eff177424 */ /* 0x000fe200078e00ff */
[----:B------:R-:W-:Y:S01]  /*0820*/  MOV R51, 0x3ff71547 ;  /* 0x3ff7154700337802 */ /* 0x000fe20000000f00 */
        /* <DEDUP_REMOVED lines=32> */
[----:B-1----:R-:W-:Y:S01]  /*0a30*/  IMAD.MOV.U32 R24, RZ, RZ, 0x69ce2bdf ;  /* 0x69ce2bdfff187424 */ /* 0x002fe200078e00ff */
[----:B------:R-:W-:-:S15]  /*0a40*/  MOV R25, 0x3e5ade15 ;  /* 0x3e5ade1500197802 */ /* 0x000fde0000000f00 */
        /* <DEDUP_REMOVED lines=16> */
[----:B-1----:R-:W-:Y:S01]  /*0b50*/  IMAD.MOV.U32 R32, RZ, RZ, 0x14761f65 ;  /* 0x14761f65ff207424 */ /* 0x002fe200078e00ff */
[----:B------:R-:W-:-:S15]  /*0b60*/  MOV R33, 0x3f2a01a0 ;  /* 0x3f2a01a000217802 */ /* 0x000fde0000000f00 */
        /* <DEDUP_REMOVED lines=47> */
[----:B-1----:R-:W-:Y:S01]  /*0e60*/  IMAD R47, R50, 0x100000, R53 ;  /* 0x00100000322f7824 */ /* 0x002fe200078e0235 */
[----:B------:R-:W-:-:S15]  /*0e70*/  MOV R46, R52 ;  /* 0x00000034002e7202 */ /* 0x000fde0000000f00 */
        /* <DEDUP_REMOVED lines=19> */
[----:B------:R-:W-:Y:S01]  /*0fb0*/  @!P0 LEA R49, R48, 0x3ff00000, 0x14 ;  /* 0x3ff0000030318811 */ /* 0x000fe200078ea0ff */
[----:B------:R-:W-:-:S15]  /*0fc0*/  @!P0 IMAD.MOV.U32 R48, RZ, RZ, RZ ;  /* 0x000000ffff308224 */ /* 0x000fde00078e00ff */
[----:B------:R-:W-:-:S15]  /*0fd0*/  NOP ;  /* 0x0000000000007918 */ /* 0x000fde0000000000 */
[----:B------:R-:W-:-:S15]  /*0fe0*/  NOP ;  /* 0x0000000000007918 */ /* 0x000fde0000000000 */
[----:B------:R-:W-:-:S02]  /*0ff0*/  NOP ;  /* 0x0000000000007918 */ /* 0x000fc40000000000 */
[----:B------:R0:W1:Y:S02]  /*1000*/  @!P0 DMUL R46, R52, R48 ;  /* 0x00000030342e8228 */ /* 0x0000640000000000 */
.L_x_232:
[----:B------:R-:W-:Y:S05]  /*1010*/  BSYNC.RECONVERGENT B1 ;  /* 0x0000000000017941 */ /* 0x000fea0003800200 */
.L_x_231:
[----:B0-----:R-:W-:Y:S01]  /*1020*/  MOV R48, 0x652b82fe ;  /* 0x652b82fe00307802 */ /* 0x001fe20000000f00 */
[----:B------:R-:W-:Y:S01]  /*1030*/  IMAD.MOV.U32 R49, RZ, RZ, 0x3ff71547 ;  /* 0x3ff71547ff317424 */ /* 0x000fe200078e00ff */
[----:B------:R-:W-:Y:S01]  /*1040*/  FSETP.GEU.FTZ.AND P0, PT, |R45|, 4.1917929649353027344, PT ;  /* 0x4086232b2d00780b */ /* 0x000fe20003f1e200 */
[----:B------:R-:W-:Y:S01]  /*1050*/  IMAD.MOV.U32 R50, RZ, RZ, -0x105c611 ;  /* 0xfefa39efff327424 */ /* 0x000fe200078e00ff */
[----:B------:R-:W-:Y:S01]  /*1060*/  BSSY.RECONVERGENT B1, `(.L_x_233) ;  /* 0x000005d000017945 */ /* 0x000fe20003800200 */
[----:B------:R-:W-:Y:S02]  /*1070*/  IMAD.MOV.U32 R51, RZ, RZ, 0x3fe62e42 ;  /* 0x3fe62e42ff337424 */ /* 0x000fe400078e00ff */
        /* <DEDUP_REMOVED lines=90> */
[----:B------:R0:W2:Y:S02]  /*1620*/  @!P0 DMUL R22, R24, R26 ;  /* 0x0000001a18168228 */ /* 0x0000a40000000000 */
.L_x_234:
[----:B------:R-:W-:Y:S05]  /*1630*/  BSYNC.RECONVERGENT B1 ;  /* 0x0000000000017941 */ /* 0x000fea0003800200 */
.L_x_233:
[----:B-12---:R-:W1:Y:S01]  /*1640*/  DADD R22, R22, R46 ;  /* 0x0000000016167229 */ /* 0x006e62000000002e */
[----:B------:R-:W-:Y:S01]  /*1650*/  BSSY.RECONVERGENT B1, `(.L_x_235) ;  /* 0x00000be000017945 */ /* 0x000fe20003800200 */
[----:B-1----:R-:W-:Y:S01]  /*1660*/  ISETP.GT.AND P0, PT, R23, 0xfffff, PT ;  /* 0x000fffff1700780c */ /* 0x002fe20003f04270 */
[----:B0-----:R-:W-:Y:S02]  /*1670*/  IMAD.MOV.U32 R24, RZ, RZ, R22 ;  /* 0x000000ffff187224 */ /* 0x001fe400078e0016 */
[--C-:B------:R-:W-:Y:S02]  /*1680*/  IMAD.MOV.U32 R25, RZ, RZ, R23.reuse ;  /* 0x000000ffff197224 */ /* 0x100fe400078e0017 */
[----:B------:R-:W-:Y:S02]  /*1690*/  IMAD.MOV.U32 R26, RZ, RZ, R23 ;  /* 0x000000ffff1a7224 */ /* 0x000fe400078e0017 */
[----:B------:R-:W-:-:S06]  /*16a0*/  IMAD.MOV.U32 R27, RZ, RZ, -0x3ff ;  /* 0xfffffc01ff1b7424 */ /* 0x000fcc00078e00ff */
[----:B------:R-:W-:-:S15]  /*16b0*/  @!P0 IMAD.MOV.U32 R27, RZ, RZ, -0x435 ;  /* 0xfffffbcbff1b8424 */ /* 0x000fde00078e00ff */
[----:B------:R-:W-:-:S15]  /*16c0*/  NOP ;  /* 0x0000000000007918 */ /* 0x000fde0000000000 */
[----:B------:R-:W-:-:S15]  /*16d0*/  NOP ;  /* 0x0000000000007918 */ /* 0x000fde0000000000 */
[----:B------:R-:W-:-:S04]  /*16e0*/  NOP ;  /* 0x0000000000007918 */ /* 0x000fc80000000000 */
[----:B------:R-:W0:Y:S02]  /*16f0*/  @!P0 DMUL R24, R24, 1.80143985094819840000e+16 ;  /* 0x4350000018188828 */ /* 0x000e240000000000 */
[----:B0-----:R-:W-:Y:S02]  /*1700*/  @!P0 MOV R26, R25 ;  /* 0x00000019001a8202 */ /* 0x001fe40000000f00 */
[----:B------:R-:W-:-:S03]  /*1710*/  @!P0 MOV R22, R24 ;  /* 0x0000001800168202 */ /* 0x000fc60000000f00 */
        /* <DEDUP_REMOVED lines=18> */
[----:B-1----:R-:W-:Y:S02]  /*1840*/  LEA.HI R22, R26, R27, RZ, 0xc ;  /* 0x0000001b1a167211 */ /* 0x002fe400078f60ff */
[----:B------:R-:W-:-:S03]  /*1850*/  MOV R23, 0x43300000 ;  /* 0x4330000000177802 */ /* 0x000fc60000000f00 */
[----:B------:R-:W-:-:S05]  /*1860*/  @P0 VIADD R22, R22, 0x1 ;  /* 0x0000000116160836 */ /* 0x000fca0000000000 */
[----:B------:R-:W-:-:S15]  /*1870*/  LOP3.LUT R22, R22, 0x80000000, RZ, 0x3c, !PT ;  /* 0x8000000016167812 */ /* 0x000fde00078e3cff */
[----:B------:R-:W-:-:S15]  /*1880*/  NOP ;  /* 0x0000000000007918 */ /* 0x000fde0000000000 */
[----:B------:R-:W-:-:S15]  /*1890*/  NOP ;  /* 0x0000000000007918 */ /* 0x000fde0000000000 */
[----:B------:R-:W-:-:S07]  /*18a0*/  NOP ;  /* 0x0000000000007918 */ /* 0x000fce0000000000 */
[----:B0-----:R0:W1:Y:S02]  /*18b0*/  DFMA R26, -R32, R24, 1 ;  /* 0x3ff00000201a742b */ /* 0x0010640000000118 */
[----:B0-----:R-:W-:Y:S02]  /*18c0*/  IMAD.MOV.U32 R32, RZ, RZ, -0x748574fc ;  /* 0x8b7a8b04ff207424 */ /* 0x001fe400078e00ff */
        /* <DEDUP_REMOVED lines=144> */
.L_x_236:
[----:B------:R-:W-:Y:S01]  /*21d0*/  MOV R22, 0x0 ;  /* 0x0000000000167802 */ /* 0x000fe20000000f00 */
[----:B------:R-:W-:Y:S01]  /*21e0*/  IMAD.MOV.U32 R23, RZ, RZ, 0x7ff00000 ;  /* 0x7ff00000ff177424 */ /* 0x000fe200078e00ff */
[----:B------:R-:W-:-:S05]  /*21f0*/  LOP3.LUT P0, RZ, R25, 0x7fffffff, RZ, 0xc0, !PT ;  /* 0x7fffffff19ff7812 */ /* 0x000fca000780c0ff */
[----:B------:R-:W0:Y:S02]  /*2200*/  DFMA R24, R24, R22, +INF ;  /* 0x7ff000001818742b */ /* 0x000e240000000016 */
[----:B0-----:R-:W-:Y:S02]  /*2210*/  FSEL R24, R24, RZ, P0 ;  /* 0x000000ff18187208 */ /* 0x001fe40000000000 */
[----:B------:R-:W-:-:S07]  /*2220*/  FSEL R25, R25, -QNAN , P0 ;  /* 0xfff0000019197808 */ /* 0x000fce0000000000 */
.L_x_237:
[----:B------:R-:W-:Y:S05]  /*2230*/  BSYNC.RECONVERGENT B1 ;  /* 0x0000000000017941 */ /* 0x000fea0003800200 */
.L_x_235:
[----:B------:R-:W0:Y:S02]  /*2240*/  DADD R24, R2, R24 ;  /* 0x0000000002187229 */ /* 0x000e240000000018 */
[----:B0-----:R1:W-:Y:S02]  /*2250*/  STG.E.64 desc[UR18][R4.64], R24 ;  /* 0x0000001804007986 */ /* 0x0013e4000c101b12 */
.L_x_230:
[----:B------:R-:W-:Y:S05]  /*2260*/  BSYNC.RECONVERGENT B0 ;  /* 0x0000000000007941 */ /* 0x000fea0003800200 */
.L_x_229:
[----:B------:R-:W-:Y:S01]  /*2270*/  UIADD3 UR4, UP0, UPT, UR4, 0x1, URZ ;  /* 0x0000000104047890 */ /* 0x000fe2000ff1e0ff */
[----:B------:R-:W-:Y:S02]  /*2280*/  IMAD.U32 R3, RZ, RZ, UR20 ;  /* 0x00000014ff037e24 */ /* 0x000fe4000f8e00ff */
[----:B01----:R-:W-:Y:S01]  /*2290*/  IMAD.U32 R5, RZ, RZ, UR14 ;  /* 0x0000000eff057e24 */ /* 0x003fe2000f8e00ff */
        /* <DEDUP_REMOVED lines=8> */
.L_x_228:
        /* <DEDUP_REMOVED lines=20> */
[----:B------:R-:W-:Y:S01]  /*2460*/  MOV R10, R14 ;  /* 0x0000000e000a7202 */ /* 0x000fe20000000f00 */
[----:B------:R-:W-:Y:S01]  /*2470*/  IMAD.MOV.U32 R12, RZ, RZ, R16 ;  /* 0x000000ffff0c7224 */ /* 0x000fe200078e0010 */
[----:B------:R-:W3:Y:S01]  /*2480*/  LDC.64 R6, c[0x0][0x3f0] ;  /* 0x0000fc00ff067b82 */ /* 0x000ee20000000a00 */
[----:B------:R-:W-:-:S02]  /*2490*/  ISETP.GE.U32.AND P1, PT, R20, R18, PT ;  /* 0x000000121400720c */ /* 0x000fc40003f26070 */
[----:B0-----:R-:W-:-:S05]  /*24a0*/  PRMT R0, R0, 0x8880, RZ ;  /* 0x0000888000007816 */ /* 0x001fca00000000ff */
        /* <DEDUP_REMOVED lines=11> */
[----:B------:R-:W-:Y:S02]  /*2560*/  IMAD.IADD R17, R13, 0x1, R17 ;  /* 0x000000010d117824 */ /* 0x000fe400078e0211 */
[----:B------:R-:W-:-:S03]  /*2570*/  IMAD.IADD R13, R11, 0x1, R15 ;  /* 0x000000010b0d7824 */ /* 0x000fc600078e020f */
[----:B------:R-:W-:Y:S02]  /*2580*/  LEA.HI.X R17, R12, UR9, R17, 0x3, P2 ;  /* 0x000000090c117c11 */ /* 0x000fe400090f1c11 */
[----:B0-----:R-:W-:Y:S01]  /*2590*/  SHF.L.U64.HI R12, R4, 0x3, R5 ;  /* 0x00000003040c7819 */ /* 0x001fe20000010205 */
[----:B--2---:R-:W0:Y:S02]  /*25a0*/  DSETP.EQ.AND P0, PT, R2, +INF , P0 ;  /* 0x7ff000000200742a */ /* 0x004e240000702000 */
[----:B0-----:R-:W-:Y:S02]  /*25b0*/  ISETP.GE.OR.EX P0, PT, R21, R19, P0, P1 ;  /* 0x000000131500720c */ /* 0x001fe40000706710 */
[----:B------:R-:W-:-:S04]  /*25c0*/  LEA R0, P1, R10, UR4, 0x3 ;  /* 0x000000040a007c11 */ /* 0x000fc8000f8218ff */
[----:B------:R-:W-:-:S09]  /*25d0*/  LEA.HI.X R13, R10, UR5, R13, 0x3, P1 ;  /* 0x000000050a0d7c11 */ /* 0x000fd200088f1c0d */
.L_x_245:
[----:B------:R-:W-:Y:S01]  /*25e0*/  UIADD3 UR16, UP1, UPT, UR16, -0x1, URZ ;  /* 0xffffffff10107890 */ /* 0x000fe2000ff3e0ff */
[----:B------:R-:W-:Y:S01]  /*25f0*/  BSSY.RECONVERGENT B0, `(.L_x_239) ;  /* 0x00000f5000007945 */ /* 0x000fe20003800200 */
[----:B-1----:R-:W-:Y:S02]  /*2600*/  CS2R R14, SRZ ;  /* 0x00000000000e7805 */ /* 0x002fe4000001ff00 */
[----:B------:R-:W-:Y:S01]  /*2610*/  MOV R10, R16 ;  /* 0x00000010000a7202 */ /* 0x000fe20000000f00 */
        /* <DEDUP_REMOVED lines=213> */
.L_x_242:
[----:B------:R-:W-:Y:S05]  /*3370*/  BSYNC.RECONVERGENT B1 ;  /* 0x0000000000017941 */ /* 0x000fea0003800200 */
.L_x_241:
        /* <DEDUP_REMOVED lines=21> */
.L_x_244:
[----:B------:R-:W-:Y:S05]  /*34d0*/  BSYNC.RECONVERGENT B1 ;  /* 0x0000000000017941 */ /* 0x000fea0003800200 */
.L_x_243:
[----:B0123--:R-:W0:-:S15]  /*34e0*/  DADD R14, -R24, R22 ;  /* 0x00000000180e7229 */ /* 0x00fe1e0000000116 */
[----:B------:R-:W-:-:S15]  /*34f0*/  NOP ;  /* 0x0000000000007918 */ /* 0x000fde0000000000 */
[----:B------:R-:W-:-:S15]  /*3500*/  NOP ;  /* 0x0000000000007918 */ /* 0x000fde0000000000 */
[----:B------:R-:W-:-:S15]  /*3510*/  NOP ;  /* 0x0000000000007918 */ /* 0x000fde0000000000 */
[----:B------:R-:W-:-:S04]  /*3520*/  NOP ;  /* 0x0000000000007918 */ /* 0x000fc80000000000 */
[----:B0----5:R0:W1:Y:S02]  /*3530*/  DMUL R14, R8, R14 ;  /* 0x0000000e080e7228 */ /* 0x0210640000000000 */
.L_x_240:
[----:B------:R-:W-:Y:S05]  /*3540*/  BSYNC.RECONVERGENT B0 ;  /* 0x0000000000007941 */ /* 0x000fea0003800200 */
.L_x_239:
[----:B-1----:R1:W-:Y:S01]  /*3550*/  STG.E.64 desc[UR18][R10.64], R14 ;  /* 0x0000000e0a007986 */ /* 0x0023e2000c101b12 */
[----:B------:R-:W-:Y:S02]  /*3560*/  LEA R0, P1, R4, R0, 0x3 ;  /* 0x0000000004007211 */ /* 0x000fe400078218ff */
[----:B------:R-:W-:-:S03]  /*3570*/  LEA R16, P2, R6, R10, 0x3 ;  /* 0x0000000a06107211 */ /* 0x000fc600078418ff */
[----:B------:R-:W-:Y:S01]  /*3580*/  IMAD.X R13, R13, 0x1, R12, P1 ;  /* 0x000000010d0d7824 */ /* 0x000fe200008e060c */
[----:B------:R-:W-:Y:S01]  /*3590*/  IADD3.X R17, PT, PT, R11, R7, RZ, P2, !PT ;  /* 0x000000070b117210 */ /* 0x000fe200017fe4ff */
[----:B------:R-:W-:Y:S08]  /*35a0*/  BRA.U UP0, `(.L_x_245) ;  /* 0xfffffff1000c7547 */ /* 0x000ff0000b83ffff */
[----:B------:R-:W-:Y:S05]  /*35b0*/  EXIT ;  /* 0x000000000000794d */ /* 0x000fea0003800000 */
.L_x_246:
        /* <DEDUP_REMOVED lines=12> */
.L_x_513:


//--------------------- .text._ZN2at6native43_GLOBAL__N__c95f0927_10_LossCTC_cu_88d8892b45ctc_loss_backward_collect_nonblank_gpu_kernelIdlEEvPT_PKS3_lS6_S6_S6_PKlPKT0_S8_S6_llllllllllllS8_llb --------------------------
	.section	.text._ZN2at6native43_GLOBAL__N__c95f0927_10_LossCTC_cu_88d8892b45ctc_loss_backward_collect_nonblank_gpu_kernelIdlEEvPT_PKS3_lS6_S6_S6_PKlPKT0_S8_S6_llllllllllllS8_llb,"ax",@progbits
	.align	128
.text._ZN2at6native43_GLOBAL__N__c95f0927_10_LossCTC_cu_88d8892b45ctc_loss_backward_collect_nonblank_gpu_kernelIdlEEvPT_PKS3_lS6_S6_S6_PKlPKT0_S8_S6_llllllllllllS8_llb:
        .type           _ZN2at6native43_GLOBAL__N__c95f0927_10_LossCTC_cu_88d8892b45ctc_loss_backward_collect_nonblank_gpu_kernelIdlEEvPT_PKS3_lS6_S6_S6_PKlPKT0_S8_S6_llllllllllllS8_llb,@function
        .size           _ZN2at6native43_GLOBAL__N__c95f0927_10_LossCTC_cu_88d8892b45ctc_loss_backward_collect_nonblank_gpu_kernelIdlEEvPT_PKS3_lS6_S6_S6_PKlPKT0_S8_S6_llllllllllllS8_llb,(.L_x_514 - _ZN2at6native43_GLOBAL__N__c95f0927_10_LossCTC_cu_88d8892b45ctc_loss_backward_collect_nonblank_gpu_kernelIdlEEvPT_PKS3_lS6_S6_S6_PKlPKT0_S8_S6_llllllllllllS8_llb)
        .other          _ZN2at6native43_GLOBAL__N__c95f0927_10_LossCTC_cu_88d8892b45ctc_loss_backward_collect_nonblank_gpu_kernelIdlEEvPT_PKS3_lS6_S6_S6_PKlPKT0_S8_S6_llllllllllllS8_llb,@"STO_CUDA_ENTRY STV_DEFAULT"
_ZN2at6native43_GLOBAL__N__c95f0927_10_LossCTC_cu_88d8892b45ctc_loss_backward_collect_nonblank_gpu_kernelIdlEEvPT_PKS3_lS6_S6_S6_PKlPKT0_S8_S6_llllllllllllS8_llb:
        /* <DEDUP_REMOVED lines=56> */
[----:B------:R-:W2:Y:S01]  /*0380*/  LDG.E.64.CONSTANT R20, desc[UR6][R20.64] ;  /* 0x0000000614147981 */ /* 0x000ea2000c1e9b00 */
[----:B------:R-:W0:Y:S01]  /*0390*/  LDCU.128 UR8, c[0x0][0x3f0] ;  /* 0x00007e00ff0877ac */ /* 0x000e220008000c00 */
[----:B------:R-:W1:Y:S02]  /*03a0*/  LDC.64 R22, c[0x0][0x410] ;  /* 0x00010400ff167b82 */ /* 0x000e640000000a00 */
[----:B------:R-:W5:Y:S01]  /*03b0*/  LDG.E.64.CONSTANT R16, desc[UR6][R16.64] ;  /* 0x0000000610107981 */ /* 0x000f62000c1e9b00 */
[----:B------:R-:W3:Y:S01]  /*03c0*/  LDCU.64 UR12, c[0x0][0x3d8] ;  /* 0x00007b00ff0c77ac */ /* 0x000ee20008000a00 */
[----:B------:R-:W-:Y:S01]  /*03d0*/  ISETP.NE.U32.AND P0, PT, R12, 0x1, PT ;  /* 0x000000010c00780c */ /* 0x000fe20003f05070 */
[----:B------:R-:W-:Y:S01]  /*03e0*/  BSSY.RECONVERGENT B0, `(.L_x_247) ;  /* 0x000015d000007945 */ /* 0x000fe20003800200 */
[C---:B------:R-:W-:Y:S01]  /*03f0*/  SHF.L.U64.HI R0, R2.reuse, 0x1, R3 ;  /* 0x0000000102007819 */ /* 0x040fe20000010203 */
[----:B------:R-:W4:Y:S01]  /*0400*/  LDCU.64 UR14, c[0x0][0x3e0] ;  /* 0x00007c00ff0e77ac */ /* 0x000f220008000a00 */
[----:B------:R-:W4:Y:S01]  /*0410*/  LDC.64 R28, c[0x0][0x428] ;  /* 0x00010a00ff1c7b82 */ /* 0x000f220000000a00 */
[----:B------:R-:W-:Y:S01]  /*0420*/  ISETP.NE.AND.EX P0, PT, R13, RZ, PT, P0 ;  /* 0x000000ff0d00720c */ /* 0x000fe20003f05300 */
[----:B------:R-:W-:Y:S01]  /*0430*/  IMAD.SHL.U32 R3, R2, 0x2, RZ ;  /* 0x0000000202037824 */ /* 0x000fe200078e00ff */
[----:B------:R-:W3:Y:S01]  /*0440*/  LDCU.64 UR16, c[0x0][0x410] ;  /* 0x00008200ff1077ac */ /* 0x000ee20008000a00 */
[----:B------:R-:W-:-:S02]  /*0450*/  IMAD.MOV.U32 R87, RZ, RZ, RZ ;  /* 0x000000ffff577224 */ /* 0x000fc400078e00ff */
[----:B------:R-:W-:Y:S01]  /*0460*/  IMAD.MOV.U32 R82, RZ, RZ, RZ ;  /* 0x000000ffff527224 */ /* 0x000fe200078e00ff */
[----:B------:R-:W1:Y:S01]  /*0470*/  LDCU.64 UR18, c[0x0][0x428] ;  /* 0x00008500ff1277ac */ /* 0x000e620008000a00 */
[C---:B0-----:R-:W-:Y:S01]  /*0480*/  IMAD.WIDE.U32 R4, R9.reuse, UR8, RZ ;  /* 0x0000000809047c25 */ /* 0x041fe2000f8e00ff */
[----:B------:R-:W0:Y:S03]  /*0490*/  LDCU.64 UR4, c[0x0][0x400] ;  /* 0x00008000ff0477ac */ /* 0x000e260008000a00 */
[C---:B------:R-:W-:Y:S01]  /*04a0*/  IMAD R5, R9.reuse, UR9, R5 ;  /* 0x0000000909057c24 */ /* 0x040fe2000f8e0205 */
[----:B------:R-:W0:Y:S01]  /*04b0*/  LDCU.64 UR8, c[0x0][0x418] ;  /* 0x00008300ff0877ac */ /* 0x000e220008000a00 */
[----:B---3--:R-:W-:-:S04]  /*04c0*/  IMAD.WIDE.U32 R6, R9, UR12, RZ ;  /* 0x0000000c09067c25 */ /* 0x008fc8000f8e00ff */
[----:B------:R-:W-:Y:S02]  /*04d0*/  IMAD R7, R9, UR13, R7 ;  /* 0x0000000d09077c24 */ /* 0x000fe4000f8e0207 */
[----:B------:R-:W-:Y:S02]  /*04e0*/  IMAD R2, R0, UR16, RZ ;  /* 0x0000001000027c24 */ /* 0x000fe4000f8e02ff */
[----:B-1----:R-:W-:-:S04]  /*04f0*/  IMAD.WIDE.U32 R22, R3, UR16, R22 ;  /* 0x0000001003167c25 */ /* 0x002fc8000f8e0016 */
[----:B------:R-:W-:Y:S02]  /*0500*/  IMAD R0, R0, UR18, RZ ;  /* 0x0000001200007c24 */ /* 0x000fe4000f8e02ff */
[----:B0-----:R-:W-:-:S04]  /*0510*/  IMAD.WIDE.U32 R24, R9, UR4, RZ ;  /* 0x0000000409187c25 */ /* 0x001fc8000f8e00ff */
[----:B------:R-:W-:-:S04]  /*0520*/  IMAD.WIDE.U32 R26, R9, UR8, RZ ;  /* 0x00000008091a7c25 */ /* 0x000fc8000f8e00ff */
[C---:B------:R-:W-:Y:S02]  /*0530*/  IMAD R85, R3.reuse, UR17, R2 ;  /* 0x0000001103557c24 */ /* 0x040fe4000f8e0202 */
[C---:B------:R-:W-:Y:S02]  /*0540*/  IMAD R83, R3.reuse, UR19, R0 ;  /* 0x0000001303537c24 */ /* 0x040fe4000f8e0200 */
[----:B----4-:R-:W-:Y:S01]  /*0550*/  IMAD.WIDE.U32 R28, R3, UR18, R28 ;  /* 0x00000012031c7c25 */ /* 0x010fe2000f8e001c */
[----:B------:R-:W-:-:S03]  /*0560*/  IADD3 R85, PT, PT, R23, R85, RZ ;  /* 0x0000005517557210 */ /* 0x000fc60007ffe0ff */
[C---:B------:R-:W-:Y:S02]  /*0570*/  IMAD R30, R9.reuse, UR5, R25 ;  /* 0x00000005091e7c24 */ /* 0x040fe4000f8e0219 */
[----:B------:R-:W-:Y:S02]  /*0580*/  IMAD R32, R9, UR9, R27 ;  /* 0x0000000909207c24 */ /* 0x000fe4000f8e021b */
[----:B------:R-:W-:Y:S02]  /*0590*/  IMAD.IADD R83, R29, 0x1, R83 ;  /* 0x000000011d537824 */ /* 0x000fe400078e0253 */
[C---:B--2---:R-:W-:Y:S02]  /*05a0*/  IMAD R11, R21.reuse, UR10, RZ ;  /* 0x0000000a150b7c24 */ /* 0x044fe4000f8e02ff */
[----:B------:R-:W-:Y:S02]  /*05b0*/  IMAD R21, R21, UR14, RZ ;  /* 0x0000000e15157c24 */ /* 0x000fe4000f8e02ff */
[----:B------:R-:W-:-:S02]  /*05c0*/  IMAD R11, R20, UR11, R11 ;  /* 0x0000000b140b7c24 */ /* 0x000fc4000f8e020b */
[----:B------:R-:W-:-:S04]  /*05d0*/  IMAD.WIDE.U32 R18, R20, UR10, R4 ;  /* 0x0000000a14127c25 */ /* 0x000fc8000f8e0004 */
[C---:B------:R-:W-:Y:S02]  /*05e0*/  IMAD R33, R20.reuse, UR15, R21 ;  /* 0x0000000f14217c24 */ /* 0x040fe4000f8e0215 */
[----:B------:R-:W-:-:S04]  /*05f0*/  IMAD.WIDE.U32 R20, R20, UR14, R6 ;  /* 0x0000000e14147c25 */ /* 0x000fc8000f8e0006 */
        /* <DEDUP_REMOVED lines=38> */
.L_x_253:
        /* <DEDUP_REMOVED lines=34> */
[----:B0-----:R-:W-:-:S02]  /*0a80*/  IMAD.MOV.U32 R50, RZ, RZ, -0x105c611 ;  /* 0xfefa39efff327424 */ /* 0x001fc400078e00ff */
[----:B------:R-:W-:-:S15]  /*0a90*/  IMAD.MOV.U32 R51, RZ, RZ, 0x3fe62e42 ;  /* 0x3fe62e42ff337424 */ /* 0x000fde00078e00ff */
[----:B------:R-:W-:-:S15]  /*0aa0*/  NOP ;  /* 0x0000000000007918 */ /* 0x000fde0000000000 */
[----:B------:R-:W-:-:S15]  /*0ab0*/  NOP ;  /* 0x0000000000007918 */ /* 0x000fde0000000000 */
[----:B------:R-:W-:-:S15]  /*0ac0*/  NOP ;  /* 0x0000000000007918 */ /* 0x000fde0000000000 */
[----:B-1----:R-:W3:-:S15]  /*0ad0*/  DADD R48, R14, R48 ;  /* 0x000000000e307229 */ /* 0x002ede0000000030 */
[----:B------:R-:W-:-:S15]  /*0ae0*/  NOP ;  /* 0x0000000000007918 */ /* 0x000fde0000000000 */
[----:B------:R-:W-:-:S15]  /*0af0*/  NOP ;  /* 0x0000000000007918 */ /* 0x000fde0000000000 */
[----:B------:R-:W-:-:S15]  /*0b00*/  NOP ;  /* 0x0000000000007918 */ /* 0x000fde0000000000 */
[----:B------:R-:W-:-:S04]  /*0b10*/  NOP ;  /* 0x0000000000007918 */ /* 0x000fc80000000000 */
[----:B---3--:R0:W1:Y:S02]  /*0b20*/  DADD R78, -R78, R48 ;  /* 0x000000004e4e7229 */ /* 0x0080640000000130 */
[----:B0-----:R-:W-:Y:S01]  /*0b30*/  IMAD.MOV.U32 R48, RZ, RZ, 0x652b82fe ;  /* 0x652b82feff307424 */ /* 0x001fe200078e00ff */
[----:B------:R-:W-:Y:S02]  /*0b40*/  MOV R49, 0x3ff71547 ;  /* 0x3ff7154700317802 */ /* 0x000fe40000000f00 */
[----:B-1----:R-:W-:-:S15]  /*0b50*/  FSETP.GEU.FTZ.AND P0, PT, |R79|, 4.1917929649353027344, PT ;  /* 0x4086232b4f00780b */ /* 0x002fde0003f1e200 */
[----:B------:R-:W-:-:S15]  /*0b60*/  NOP ;  /* 0x0000000000007918 */ /* 0x000fde0000000000 */
[----:B------:R-:W-:-:S15]  /*0b70*/  NOP ;  /* 0x0000000000007918 */ /* 0x000fde0000000000 */
[----:B------:R-:W-:-:S14]  /*0b80*/  NOP ;  /* 0x0000000000007918 */ /* 0x000fdc0000000000 */
        /* <DEDUP_REMOVED lines=16> */
[----:B0-----:R-:W-:Y:S01]  /*0c90*/  IMAD.MOV.U32 R54, RZ, RZ, 0x69ce2bdf ;  /* 0x69ce2bdfff367424 */ /* 0x001fe200078e00ff */
        /* <DEDUP_REMOVED lines=76> */
.L_x_250:
[----:B------:R-:W-:Y:S05]  /*1160*/  BSYNC.RECONVERGENT B1 ;  /* 0x0000000000017941 */ /* 0x000fea0003800200 */
.L_x_249:
        /* <DEDUP_REMOVED lines=94> */
[----:B--2---:R-:W-:Y:S01]  /*1750*/  LEA R43, R48, R51, 0x14 ;  /* 0x00000033302b7211 */ /* 0x004fe200078ea0ff */
        /* <DEDUP_REMOVED lines=12> */
[----:B------:R-:W1:Y:S02]  /*1820*/  DADD R42, R46, +INF ;  /* 0x7ff000002e2a7429 */ /* 0x000e640000000000 */
[----:B-1----:R-:W-:Y:S02]  /*1830*/  FSEL R42, R42, RZ, P1 ;  /* 0x000000ff2a2a7208 */ /* 0x002fe40000800000 */
[----:B------:R-:W-:-:S15]  /*1840*/  FSEL R43, R43, RZ, P1 ;  /* 0x000000ff2b2b7208 */ /* 0x000fde0000800000 */
[----:B------:R-:W-:-:S15]  /*1850*/  NOP ;  /* 0x0000000000007918 */ /* 0x000fde0000000000 */
[----:B------:R-:W-:-:S15]  /*1860*/  NOP ;  /* 0x0000000000007918 */ /* 0x000fde0000000000 */
[----:B------:R-:W-:-:S15]  /*1870*/  NOP ;  /* 0x0000000000007918 */ /* 0x000fde0000000000 */
[----:B------:R1:W2:Y:S02]  /*1880*/  @!P0 DMUL R42, R50, R44 ;  /* 0x0000002c322a8228 */ /* 0x0002a40000000000 */
.L_x_252:
[----:B------:R-:W-:Y:S05]  /*1890*/  BSYNC.RECONVERGENT B1 ;  /* 0x0000000000017941 */ /* 0x000fea0003800200 */
.L_x_251:
        /* <DEDUP_REMOVED lines=14> */
[----:B------:R-:W-:Y:S01]  /*1980*/  IMAD.X R7, R7, 0x1, R41, P4 ;  /* 0x0000000107077824 */ /* 0x000fe200020e0629 */
[----:B------:R-:W-:-:S03]  /*1990*/  IADD3.X R9, PT, PT, R9, R86, RZ, P1, !PT ;  /* 0x0000005609097210 */ /* 0x000fc60000ffe4ff */
[----:B-1----:R-:W-:Y:S06]  /*19a0*/  @P0 BRA `(.L_x_253) ;  /* 0xffffffec00ac0947 */ /* 0x002fec000383ffff */
.L_x_248:
[----:B------:R-:W-:Y:S05]  /*19b0*/  BSYNC.RECONVERGENT B0 ;  /* 0x0000000000007941 */ /* 0x000fea0003800200 */
.L_x_247:
[----:B------:R-:W-:-:S04]  /*19c0*/  LOP3.LUT R12, R12, 0x1, RZ, 0xc0, !PT ;  /* 0x000000010c0c7812 */ /* 0x000fc800078ec0ff */
[----:B------:R-:W-:-:S04]  /*19d0*/  ISETP.NE.U32.AND P0, PT, R12, 0x1, PT ;  /* 0x000000010c00780c */ /* 0x000fc80003f05070 */
[----:B------:R-:W-:-:S13]  /*19e0*/  ISETP.NE.U32.AND.EX P0, PT, RZ, RZ, PT, P0 ;  /* 0x000000ffff00720c */ /* 0x000fda0003f05100 */
[----:B------:R-:W-:Y:S05]  /*19f0*/  @P0 EXIT ;  /* 0x000000000000094d */ /* 0x000fea0003800000 */
[----:B------:R-:W1:Y:S01]  /*1a00*/  LDCU.64 UR8, c[0x0][0x408] ;  /* 0x00008100ff0877ac */ /* 0x000e620008000a00 */
[----:B------:R-:W-:Y:S02]  /*1a10*/  IADD3 R2, P0, PT, R24, R22, RZ ;  /* 0x0000001618027210 */ /* 0x000fe40007f1e0ff */
[----:B------:R-:W-:Y:S01]  /*1a20*/  IADD3 R4, P1, PT, R26, R28, RZ ;  /* 0x0000001c1a047210 */ /* 0x000fe20007f3e0ff */
[----:B------:R-:W2:Y:S02]  /*1a30*/  LDCU.64 UR12, c[0x0][0x420] ;  /* 0x00008400ff0c77ac */ /* 0x000ea40008000a00 */
[----:B------:R-:W-:Y:S01]  /*1a40*/  IMAD.X R3, R85, 0x1, R30, P0 ;  /* 0x0000000155037824 */ /* 0x000fe200000e061e */
[----:B------:R-:W-:Y:S01]  /*1a50*/  IADD3.X R5, PT, PT, R83, R32, RZ, P1, !PT ;  /* 0x0000002053057210 */ /* 0x000fe20000ffe4ff */
[----:B------:R-:W3:Y:S01]  /*1a60*/  LDCU.64 UR4, c[0x0][0x3e8] ;  /* 0x00007d00ff0477ac */ /* 0x000ee20008000a00 */
[----:B------:R-:W-:Y:S01]  /*1a70*/  IMAD.MOV.U32 R30, RZ, RZ, R18 ;  /* 0x000000ffff1e7224 */ /* 0x000fe200078e0012 */
        /* <DEDUP_REMOVED lines=34> */
[----:B0-----:R-:W-:Y:S02]  /*1ca0*/  IMAD.MOV.U32 R14, RZ, RZ, 0x652b82fe ;  /* 0x652b82feff0e7424 */ /* 0x001fe400078e00ff */
[----:B------:R-:W-:-:S15]  /*1cb0*/  IMAD.MOV.U32 R15, RZ, RZ, 0x3ff71547 ;  /* 0x3ff71547ff0f7424 */ /* 0x000fde00078e00ff */
[----:B------:R-:W-:-:S15]  /*1cc0*/  NOP ;  /* 0x0000000000007918 */ /* 0x000fde0000000000 */
[----:B------:R-:W-:-:S15]  /*1cd0*/  NOP ;  /* 0x0000000000007918 */ /* 0x000fde0000000000 */
[----:B------:R-:W-:-:S15]  /*1ce0*/  NOP ;  /* 0x0000000000007918 */ /* 0x000fde0000000000 */
        /* <DEDUP_REMOVED lines=24> */
[----:B0-----:R-:W-:Y:S01]  /*1e70*/  MOV R2, 0xfca213ea ;  /* 0xfca213ea00027802 */ /* 0x001fe20000000f00 */
[----:B------:R-:W-:Y:S01]  /*1e80*/  IMAD.MOV.U32 R3, RZ, RZ, 0x3e928af3 ;  /* 0x3e928af3ff037424 */ /* 0x000fe200078e00ff */
[----:B------:R-:W-:Y:S01]  /*1e90*/  UMOV UR4, 0x69ce2bdf ;  /* 0x69ce2bdf00047882 */ /* 0x000fe20000000000 */
[----:B------:R-:W-:-:S15]  /*1ea0*/  UMOV UR5, 0x3e5ade15 ;  /* 0x3e5ade1500057882 */ /* 0x000fde0000000000 */
[----:B------:R-:W-:-:S15]  /*1eb0*/  NOP ;  /* 0x0000000000007918 */ /* 0x000fde0000000000 */
[----:B------:R-:W-:-:S15]  /*1ec0*/  NOP ;  /* 0x0000000000007918 */ /* 0x000fde0000000000 */
[----:B------:R-:W-:-:S14]  /*1ed0*/  NOP ;  /* 0x0000000000007918 */ /* 0x000fdc0000000000 */
        /* <DEDUP_REMOVED lines=73> */
[----:B0-----:R-:W-:Y:S01]  /*2370*/  IMAD R3, R14, 0x100000, R5 ;  /* 0x001000000e037824 */ /* 0x001fe200078e0205 */
[----:B------:R-:W-:Y:S01]  /*2380*/  MOV R2, R4 ;  /* 0x0000000400027202 */ /* 0x000fe20000000f00 */
        /* <DEDUP_REMOVED lines=18> */
.L_x_255:
[----:B------:R-:W-:Y:S05]  /*24b0*/  BSYNC.RECONVERGENT B0 ;  /* 0x0000000000007941 */ /* 0x000fea0003800200 */
.L_x_254:
[----:B-1---5:R-:W1:Y:S02]  /*24c0*/  DMUL R2, R16, -R2 ;  /* 0x8000000210027228 */ /* 0x022e640000000000 */
[----:B-1----:R-:W-:Y:S01]  /*24d0*/  REDG.E.ADD.F64.RN.STRONG.GPU desc[UR6][R8.64], R2 ;  /* 0x00000002080079a6 */ /* 0x002fe2000c12ff06 */
[----:B------:R-:W-:Y:S05]  /*24e0*/  EXIT ;  /* 0x000000000000794d */ /* 0x000fea0003800000 */
.L_x_256:
        /* <DEDUP_REMOVED lines=9> */
.L_x_514:


//--------------------- .text._ZN2at6native43_GLOBAL__N__c95f0927_10_LossCTC_cu_88d8892b37ctc_loss_backward_log_beta_gpu_kernelIdlEEvPT_PKS3_PKllPKT0_S8_lllllllS8_lll --------------------------
	.section	.text._ZN2at6native43_GLOBAL__N__c95f0927_10_LossCTC_cu_88d8892b37ctc_loss_backward_log_beta_gpu_kernelIdlEEvPT_PKS3_PKllPKT0_S8_lllllllS8_lll,"ax",@progbits
	.align	128
.text._ZN2at6native43_GLOBAL__N__c95f0927_10_LossCTC_cu_88d8892b37ctc_loss_backward_log_beta_gpu_kernelIdlEEvPT_PKS3_PKllPKT0_S8_lllllllS8_lll:
        .type           _ZN2at6native43_GLOBAL__N__c95f0927_10_LossCTC_cu_88d8892b37ctc_loss_backward_log_beta_gpu_kernelIdlEEvPT_PKS3_PKllPKT0_S8_lllllllS8_lll,@function
        .size           _ZN2at6native43_GLOBAL__N__c95f0927_10_LossCTC_cu_88d8892b37ctc_loss_backward_log_beta_gpu_kernelIdlEEvPT_PKS3_PKllPKT0_S8_lllllllS8_lll,(.L_x_515 - _ZN2at6native43_GLOBAL__N__c95f0927_10_LossCTC_cu_88d8892b37ctc_loss_backward_log_beta_gpu_kernelIdlEEvPT_PKS3_PKllPKT0_S8_lllllllS8_lll)
        .other          _ZN2at6native43_GLOBAL__N__c95f0927_10_LossCTC_cu_88d8892b37ctc_loss_backward_log_beta_gpu_kernelIdlEEvPT_PKS3_PKllPKT0_S8_lllllllS8_lll,@"STO_CUDA_ENTRY STV_DEFAULT"
_ZN2at6native43_GLOBAL__N__c95f0927_10_LossCTC_cu_88d8892b37ctc_loss_backward_log_beta_gpu_kernelIdlEEvPT_PKS3_PKllPKT0_S8_lllllllS8_lll:
        /* <DEDUP_REMOVED lines=56> */
[-C--:B------:R-:W-:Y:S02]  /*0380*/  @P0 IADD3 R5, PT, PT, R5, -R0.reuse, RZ ;  /* 0x8000000005050210 */ /* 0x080fe40007ffe0ff */
[----:B------:R-:W-:-:S05]  /*0390*/  @!P1 LOP3.LUT R5, RZ, R0, RZ, 0x33, !PT ;  /* 0x00000000ff059212 */ /* 0x000fca00078e33ff */
[----:B------:R-:W-:Y:S01]  /*03a0*/  IMAD.MOV.U32 R2, RZ, RZ, R5 ;  /* 0x000000ffff027224 */ /* 0x000fe200078e0005 */
[----:B------:R-:W-:Y:S06]  /*03b0*/  BRA `(.L_x_258) ;  /* 0x0000000000107947 */ /* 0x000fec0003800000 */
.L_x_257:
[----:B------:R-:W-:-:S07]  /*03c0*/  MOV R2, 0x3e0 ;  /* 0x000003e000027802 */ /* 0x000fce0000000f00 */
[----:B-1---5:R-:W-:Y:S05]  /*03d0*/  CALL.REL.NOINC `($__internal_7_$__cuda_sm20_rem_s64) ;  /* 0x0000004400747944 */ /* 0x022fea0003c00000 */
[----:B------:R-:W-:Y:S02]  /*03e0*/  IMAD.MOV.U32 R2, RZ, RZ, R4 ;  /* 0x000000ffff027224 */ /* 0x000fe400078e0004 */
[----:B------:R-:W-:-:S07]  /*03f0*/  IMAD.MOV.U32 R3, RZ, RZ, R5 ;  /* 0x000000ffff037224 */ /* 0x000fce00078e0005 */
.L_x_258:
        /* <DEDUP_REMOVED lines=11> */
[----:B------:R-:W-:Y:S01]  /*04b0*/  IMAD.MOV.U32 R8, RZ, RZ, R12 ;  /* 0x000000ffff087224 */ /* 0x000fe200078e000c */
[----:B------:R-:W2:Y:S03]  /*04c0*/  LDCU.64 UR10, c[0x0][0x388] ;  /* 0x00007100ff0a77ac */ /* 0x000ea60008000a00 */
[----:B0-----:R-:W-:-:S02]  /*04d0*/  IMAD R5, R3, UR4, RZ ;  /* 0x0000000403057c24 */ /* 0x001fc4000f8e02ff */
[----:B------:R-:W-:-:S04]  /*04e0*/  IMAD.WIDE.U32 R26, R2, UR4, R10 ;  /* 0x00000004021a7c25 */ /* 0x000fc8000f8e000a */
[----:B------:R-:W-:Y:S01]  /*04f0*/  IMAD R5, R2, UR5, R5 ;  /* 0x0000000502057c24 */ /* 0x000fe2000f8e0205 */
[----:B------:R-:W0:Y:S01]  /*0500*/  LDCU.64 UR4, c[0x0][0x3d8] ;  /* 0x00007b00ff0477ac */ /* 0x000e220008000a00 */
[C---:B-1----:R-:W-:Y:S02]  /*0510*/  IMAD R6, R16.reuse, UR9, RZ ;  /* 0x0000000910067c24 */ /* 0x042fe4000f8e02ff */
[----:B------:R-:W-:Y:S02]  /*0520*/  IMAD.IADD R25, R27, 0x1, R5 ;  /* 0x000000011b197824 */ /* 0x000fe400078e0205 */
[----:B------:R-:W-:Y:S02]  /*0530*/  IMAD.MOV.U32 R24, RZ, RZ, R26 ;  /* 0x000000ffff187224 */ /* 0x000fe400078e001a */
[----:B------:R-:W-:Y:S02]  /*0540*/  IMAD R5, R17, UR8, R6 ;  /* 0x0000000811057c24 */ /* 0x000fe4000f8e0206 */
[----:B------:R-:W-:-:S05]  /*0550*/  IMAD.WIDE.U32 R6, R16, UR8, R24 ;  /* 0x0000000810067c25 */ /* 0x000fca000f8e0018 */
[----:B------:R-:W-:Y:S02]  /*0560*/  IADD3 R5, PT, PT, R7, R5, RZ ;  /* 0x0000000507057210 */ /* 0x000fe40007ffe0ff */
[----:B--2---:R-:W-:Y:S01]  /*0570*/  LEA R38, P0, R6, UR10, 0x3 ;  /* 0x0000000a06267c11 */ /* 0x004fe2000f8018ff */
[----:B0-----:R-:W-:-:S03]  /*0580*/  IMAD R7, R3, UR4, RZ ;  /* 0x0000000403077c24 */ /* 0x001fc6000f8e02ff */
[----:B------:R-:W-:Y:S01]  /*0590*/  LEA.HI.X R39, R6, UR11, R5, 0x3, P0 ;  /* 0x0000000b06277c11 */ /* 0x000fe200080f1c05 */
[----:B------:R-:W-:Y:S01]  /*05a0*/  IMAD.WIDE.U32 R16, R2, UR4, R8 ;  /* 0x0000000402107c25 */ /* 0x000fe2000f8e0008 */
[----:B------:R-:W-:Y:S02]  /*05b0*/  ISETP.NE.U32.AND P0, PT, R4, RZ, PT ;  /* 0x000000ff0400720c */ /* 0x000fe40003f05070 */
[----:B------:R-:W-:Y:S01]  /*05c0*/  IADD3 R5, P1, PT, R29, -0x1, RZ ;  /* 0xffffffff1d057810 */ /* 0x000fe20007f3e0ff */
[----:B------:R-:W-:Y:S01]  /*05d0*/  IMAD R31, R2, UR5, R7 ;  /* 0x00000005021f7c24 */ /* 0x000fe2000f8e0207 */
[----:B------:R-:W-:Y:S01]  /*05e0*/  SHF.L.U64.HI R7, R20, 0x1, R21 ;  /* 0x0000000114077819 */ /* 0x000fe20000010215 */
[----:B------:R-:W-:Y:S02]  /*05f0*/  IMAD.MOV.U32 R6, RZ, RZ, R28 ;  /* 0x000000ffff067224 */ /* 0x000fe400078e001c */
[----:B------:R-:W-:Y:S01]  /*0600*/  IMAD.IADD R31, R17, 0x1, R31 ;  /* 0x00000001111f7824 */ /* 0x000fe200078e021f */
[----:B------:R-:W-:-:S05]  /*0610*/  IADD3.X R7, PT, PT, R7, -0x1, RZ, P1, !PT ;  /* 0xffffffff07077810 */ /* 0x000fca0000ffe4ff */
[----:B------:R-:W-:Y:S05]  /*0620*/  @P0 BRA `(.L_x_259) ;  /* 0x0000000000500947 */ /* 0x000fea0003800000 */
[----:B------:R-:W0:Y:S01]  /*0630*/  I2F.U32.RP R30, R0 ;  /* 0x00000000001e7306 */ /* 0x000e220000209000 */
[----:B------:R-:W-:-:S07]  /*0640*/  ISETP.NE.U32.AND P2, PT, R0, RZ, PT ;  /* 0x000000ff0000720c */ /* 0x000fce0003f45070 */
[----:B0-----:R-:W0:Y:S02]  /*0650*/  MUFU.RCP R30, R30 ;  /* 0x0000001e001e7308 */ /* 0x001e240000001000 */
[----:B0-----:R-:W-:-:S06]  /*0660*/  VIADD R28, R30, 0xffffffe ;  /* 0x0ffffffe1e1c7836 */ /* 0x001fcc0000000000 */
[----:B------:R0:W1:Y:S02]  /*0670*/  F2I.FTZ.U32.TRUNC.NTZ R29, R28 ;  /* 0x0000001c001d7305 */ /* 0x000064000021f000 */
[----:B0-----:R-:W-:Y:S02]  /*0680*/  HFMA2 R28, -RZ, RZ, 0, 0 ;  /* 0x00000000ff1c7431 */ /* 0x001fe400000001ff */
        /* <DEDUP_REMOVED lines=14> */
.L_x_259:
[----:B------:R-:W-:-:S07]  /*0770*/  MOV R28, 0x790 ;  /* 0x00000790001c7802 */ /* 0x000fce0000000f00 */
[----:B------:R-:W-:Y:S05]  /*0780*/  CALL.REL.NOINC `($__internal_6_$__cuda_sm20_div_u64) ;  /* 0x0000003c00747944 */ /* 0x000fea0003c00000 */
.L_x_260:
        /* <DEDUP_REMOVED lines=12> */
[----:B------:R-:W-:Y:S01]  /*0850*/  IMAD.IADD R29, R35, 0x1, R29 ;  /* 0x00000001231d7824 */ /* 0x000fe200078e021d */
[----:B------:R-:W-:-:S04]  /*0860*/  MOV R35, R6 ;  /* 0x0000000600237202 */ /* 0x000fc80000000f00 */
        /* <DEDUP_REMOVED lines=12> */
.L_x_267:
[----:B----4-:R-:W4:Y:S01]  /*0930*/  S2R R34, SR_TID.X ;  /* 0x0000000000227919 */ /* 0x010f220000002100 */
[----:B0----5:R-:W-:Y:S01]  /*0940*/  SHF.L.U64.HI R36, R20, 0x1, R21 ;  /* 0x0000000114247819 */ /* 0x021fe20000010215 */
[----:B------:R-:W-:Y:S01]  /*0950*/  UIADD3 UR4, UP0, UPT, UR4, 0x1, URZ ;  /* 0x0000000104047890 */ /* 0x000fe2000ff1e0ff */
[----:B------:R-:W-:Y:S03]  /*0960*/  BSSY.RECONVERGENT B0, `(.L_x_262) ;  /* 0x000001b000007945 */ /* 0x000fe60003800200 */
[----:B------:R-:W-:Y:S02]  /*0970*/  UIADD3.X UR5, UPT, UPT, URZ, UR5, URZ, UP0, !UPT ;  /* 0x00000005ff057290 */ /* 0x000fe400087fe4ff */
[----:B------:R-:W-:-:S04]  /*0980*/  ISETP.NE.U32.AND P0, PT, R44, UR4, PT ;  /* 0x000000042c007c0c */ /* 0x000fc8000bf05070 */
[----:B------:R-:W-:Y:S02]  /*0990*/  ISETP.NE.AND.EX P0, PT, RZ, UR5, PT, P0 ;  /* 0x00000005ff007c0c */ /* 0x000fe4000bf05300 */
[----:B----4-:R-:W-:Y:S01]  /*09a0*/  IADD3 R45, P2, PT, R34, R35, RZ ;  /* 0x00000023222d7210 */ /* 0x010fe20007f5e0ff */
[----:B------:R-:W-:-:S05]  /*09b0*/  IMAD.SHL.U32 R34, R20, 0x2, RZ ;  /* 0x0000000214227824 */ /* 0x000fca00078e00ff */
[----:B------:R-:W-:Y:S01]  /*09c0*/  ISETP.NE.U32.AND P1, PT, R45, R34, PT ;  /* 0x000000222d00720c */ /* 0x000fe20003f25070 */
[----:B------:R-:W-:-:S05]  /*09d0*/  IMAD.X R34, RZ, RZ, R30, P2 ;  /* 0x000000ffff227224 */ /* 0x000fca00010e061e */
[----:B------:R-:W-:-:S13]  /*09e0*/  ISETP.NE.AND.EX P1, PT, R34, R36, PT, P1 ;  /* 0x000000242200720c */ /* 0x000fda0003f25310 */
[----:B------:R-:W-:Y:S05]  /*09f0*/  @!P1 BRA `(.L_x_263) ;  /* 0x0000000000409947 */ /* 0x000fea0003800000 */
[----:B------:R-:W-:Y:S01]  /*0a00*/  ISETP.NE.U32.AND P1, PT, R45, R5, PT ;  /* 0x000000052d00720c */ /* 0x000fe20003f25070 */
[----:B------:R-:W-:Y:S02]  /*0a10*/  HFMA2 R36, -RZ, RZ, 0, 0 ;  /* 0x00000000ff247431 */ /* 0x000fe400000001ff */
[----:B------:R-:W-:Y:S01]  /*0a20*/  IMAD.MOV.U32 R37, RZ, RZ, -0x100000 ;  /* 0xfff00000ff257424 */ /* 0x000fe200078e00ff */
        /* <DEDUP_REMOVED lines=8> */
[----:B-1----:R-:W-:-:S03]  /*0ab0*/  LEA R40, P1, R36, UR16, 0x3 ;  /* 0x0000001024287c11 */ /* 0x002fc6000f8218ff */
[----:B------:R-:W-:-:S05]  /*0ac0*/  IMAD.IADD R37, R37, 0x1, R41 ;  /* 0x0000000125257824 */ /* 0x000fca00078e0229 */
[----:B------:R-:W-:-:S05]  /*0ad0*/  LEA.HI.X R41, R36, UR17, R37, 0x3, P1 ;  /* 0x0000001124297c11 */ /* 0x000fca00088f1c25 */
[----:B------:R0:W5:Y:S01]  /*0ae0*/  LDG.E.64 R36, desc[UR12][R40.64] ;  /* 0x0000000c28247981 */ /* 0x000162000c1e1b00 */
[----:B------:R-:W-:Y:S05]  /*0af0*/  BRA `(.L_x_264) ;  /* 0x0000000000047947 */ /* 0x000fea0003800000 */
.L_x_263:
[----:B------:R4:W5:Y:S02]  /*0b00*/  LDG.E.64 R36, desc[UR12][R38.64] ;  /* 0x0000000c26247981 */ /* 0x000964000c1e1b00 */
.L_x_264:
[----:B0123--:R-:W-:Y:S05]  /*0b10*/  BSYNC.RECONVERGENT B0 ;  /* 0x0000000000007941 */ /* 0x00ffea0003800200 */
.L_x_262:
        /* <DEDUP_REMOVED lines=13> */
.L_x_266:
[----:B------:R-:W-:Y:S05]  /*0bf0*/  BSYNC.RECONVERGENT B0 ;  /* 0x0000000000007941 */ /* 0x000fea0003800200 */
.L_x_265:
[----:B------:R-:W-:-:S04]  /*0c00*/  IADD3 R35, P1, PT, -R0, R35, RZ ;  /* 0x0000002300237210 */ /* 0x000fc80007f3e1ff */
[----:B------:R-:W-:Y:S01]  /*0c10*/  IADD3.X R30, PT, PT, R30, -0x1, RZ, P1, !PT ;  /* 0xffffffff1e1e7810 */ /* 0x000fe20000ffe4ff */
[----:B------:R-:W-:Y:S08]  /*0c20*/  @P0 BRA `(.L_x_267) ;  /* 0xfffffffc00400947 */ /* 0x000ff0000383ffff */
.L_x_261:
[----:B------:R-:W-:Y:S01]  /*0c30*/  ISETP.GE.U32.AND P0, PT, R32, 0x3, PT ;  /* 0x000000032000780c */ /* 0x000fe20003f06070 */
[----:B------:R-:W1:Y:S03]  /*0c40*/  LDCU.64 UR4, c[0x0][0x3c8] ;  /* 0x00007900ff0477ac */ /* 0x000e660008000a00 */
[----:B------:R-:W-:Y:S01]  /*0c50*/  ISETP.GE.U32.AND.EX P0, PT, R33, RZ, PT, P0 ;  /* 0x000000ff2100720c */ /* 0x000fe20003f06100 */
[----:B------:R-:W2:Y:S01]  /*0c60*/  LDCU.64 UR8, c[0x0][0x388] ;  /* 0x00007100ff0877ac */ /* 0x000ea20008000a00 */
[----:B------:R-:W3:Y:S01]  /*0c70*/  LDCU.64 UR10, c[0x0][0x3e0] ;  /* 0x00007c00ff0a77ac */ /* 0x000ee20008000a00 */
[----:B------:R-:W0:Y:S10]  /*0c80*/  LDCU.64 UR14, c[0x0][0x380] ;  /* 0x00007000ff0e77ac */ /* 0x000e340008000a00 */
[----:B------:R-:W-:Y:S05]  /*0c90*/  @!P0 BRA `(.L_x_268) ;  /* 0x0000000800908947 */ /* 0x000fea0003800000 */
.L_x_289:
[----:B-1----:R-:W1:Y:S01]  /*0ca0*/  S2R R48, SR_TID.X ;  /* 0x0000000000307919 */ /* 0x002e620000002100 */
[C---:B------:R-:W-:Y:S01]  /*0cb0*/  IMAD.SHL.U32 R47, R20.reuse, 0x2, RZ ;  /* 0x00000002142f7824 */ /* 0x040fe200078e00ff */
[----:B------:R-:W-:Y:S01]  /*0cc0*/  SHF.L.U64.HI R45, R20, 0x1, R21 ;  /* 0x00000001142d7819 */ /* 0x000fe20000010215 */
[----:B------:R-:W-:Y:S01]  /*0cd0*/  BSSY.RECONVERGENT B0, `(.L_x_269) ;  /* 0x0000017000007945 */ /* 0x000fe20003800200 */
[----:B01----:R-:W-:-:S04]  /*0ce0*/  IADD3 R40, P1, PT, R48, R35, RZ ;  /* 0x0000002330287210 */ /* 0x003fc80007f3e0ff */
[----:B------:R-:W-:Y:S01]  /*0cf0*/  ISETP.NE.U32.AND P0, PT, R40, R47, PT ;  /* 0x0000002f2800720c */ /* 0x000fe20003f05070 */
[----:B0-----:R-:W-:-:S05]  /*0d00*/  IMAD.X R42, RZ, RZ, R30, P1 ;  /* 0x000000ffff2a7224 */ /* 0x001fca00008e061e */
[----:B------:R-:W-:-:S13]  /*0d10*/  ISETP.NE.AND.EX P0, PT, R42, R45, PT, P0 ;  /* 0x0000002d2a00720c */ /* 0x000fda0003f05300 */
[----:B--23-5:R-:W-:Y:S05]  /*0d20*/  @P0 BRA `(.L_x_270) ;  /* 0x0000000000080947 */ /* 0x02cfea0003800000 */
[----:B------:R0:W5:Y:S01]  /*0d30*/  LDG.E.64 R32, desc[UR12][R38.64] ;  /* 0x0000000c26207981 */ /* 0x000162000c1e1b00 */
[----:B------:R-:W-:Y:S05]  /*0d40*/  BRA `(.L_x_271) ;  /* 0x00000000003c7947 */ /* 0x000fea0003800000 */
.L_x_270:
[----:B------:R-:W-:Y:S01]  /*0d50*/  ISETP.NE.U32.AND P0, PT, R40, R5, PT ;  /* 0x000000052800720c */ /* 0x000fe20003f05070 */
[----:B------:R-:W-:Y:S02]  /*0d60*/  IMAD.MOV.U32 R32, RZ, RZ, 0x0 ;  /* 0x00000000ff207424 */ /* 0x000fe400078e00ff */
[----:B------:R-:W-:Y:S01]  /*0d70*/  IMAD.MOV.U32 R33, RZ, RZ, -0x100000 ;  /* 0xfff00000ff217424 */ /* 0x000fe200078e00ff */
[----:B------:R-:W-:-:S13]  /*0d80*/  ISETP.NE.AND.EX P0, PT, R42, R7, PT, P0 ;  /* 0x000000072a00720c */ /* 0x000fda0003f05300 */
[----:B------:R-:W-:Y:S05]  /*0d90*/  @P0 BRA `(.L_x_271) ;  /* 0x0000000000280947 */ /* 0x000fea0003800000 */
[----:B------:R-:W2:Y:S01]  /*0da0*/  LDG.E.64.CONSTANT R32, desc[UR12][R28.64] ;  /* 0x0000000c1c207981 */ /* 0x000ea2000c1e9b00 */
[----:B-----5:R-:W-:Y:S02]  /*0db0*/  IMAD.MOV.U32 R36, RZ, RZ, R26 ;  /* 0x000000ffff247224 */ /* 0x020fe400078e001a */
[----:B------:R-:W-:Y:S02]  /*0dc0*/  IMAD.MOV.U32 R37, RZ, RZ, R25 ;  /* 0x000000ffff257224 */ /* 0x000fe400078e0019 */
[----:B--2---:R-:W-:Y:S02]  /*0dd0*/  IMAD R33, R33, UR4, RZ ;  /* 0x0000000421217c24 */ /* 0x004fe4000f8e02ff */
[----:B------:R-:W-:-:S04]  /*0de0*/  IMAD.WIDE.U32 R36, R32, UR4, R36 ;  /* 0x0000000420247c25 */ /* 0x000fc8000f8e0024 */
[----:B------:R-:W-:Y:S01]  /*0df0*/  IMAD R33, R32, UR5, R33 ;  /* 0x0000000520217c24 */ /* 0x000fe2000f8e0221 */
[----:B------:R-:W-:-:S04]  /*0e00*/  LEA R32, P0, R36, UR8, 0x3 ;  /* 0x0000000824207c11 */ /* 0x000fc8000f8018ff */
[----:B------:R-:W-:-:S04]  /*0e10*/  IADD3 R33, PT, PT, R37, R33, RZ ;  /* 0x0000002125217210 */ /* 0x000fc80007ffe0ff */
[----:B------:R-:W-:-:S06]  /*0e20*/  LEA.HI.X R33, R36, UR9, R33, 0x3, P0 ;  /* 0x0000000924217c11 */ /* 0x000fcc00080f1c21 */
[----:B------:R-:W5:Y:S02]  /*0e30*/  LDG.E.64 R32, desc[UR12][R32.64] ;  /* 0x0000000c20207981 */ /* 0x000f64000c1e1b00 */
.L_x_271:
[----:B--23--:R-:W-:Y:S05]  /*0e40*/  BSYNC.RECONVERGENT B0 ;  /* 0x0000000000007941 */ /* 0x00cfea0003800200 */
.L_x_269:
        /* <DEDUP_REMOVED lines=12> */
[C---:B------:R-:W-:Y:S02]  /*0f10*/  IMAD R35, R40.reuse, UR11, R35 ;  /* 0x0000000b28237c24 */ /* 0x040fe4000f8e0223 */
[----:B-----5:R-:W-:-:S04]  /*0f20*/  IMAD.WIDE.U32 R36, R40, UR10, R30 ;  /* 0x0000000a28247c25 */ /* 0x020fc8000f8e001e */
[----:B------:R-:W-:Y:S01]  /*0f30*/  IMAD.IADD R35, R37, 0x1, R35 ;  /* 0x0000000125237824 */ /* 0x000fe200078e0223 */
[----:B------:R-:W-:-:S04]  /*0f40*/  LEA R40, P0, R36, UR14, 0x3 ;  /* 0x0000000e24287c11 */ /* 0x000fc8000f8018ff */
[----:B------:R-:W-:-:S05]  /*0f50*/  LEA.HI.X R41, R36, UR15, R35, 0x3, P0 ;  /* 0x0000000f24297c11 */ /* 0x000fca00080f1c23 */
[----:B------:R1:W-:Y:S04]  /*0f60*/  STG.E.64 desc[UR12][R40.64], R32 ;  /* 0x0000002028007986 */ /* 0x0003e8000c101b0c */
.L_x_273:
[----:B------:R-:W-:Y:S05]  /*0f70*/  BSYNC.RECONVERGENT B0 ;  /* 0x0000000000007941 */ /* 0x000fea0003800200 */
.L_x_272:
[----:B------:R-:W-:Y:S04]  /*0f80*/  BSSY.RECONVERGENT B0, `(.L_x_274) ;  /* 0x0000013000007945 */ /* 0x000fe80003800200 */
[----:B------:R-:W-:Y:S05]  /*0f90*/  @!P1 BRA `(.L_x_275) ;  /* 0x0000000000409947 */ /* 0x000fea0003800000 */
[----:B------:R-:W-:Y:S01]  /*0fa0*/  ISETP.NE.U32.AND P0, PT, R34, R5, PT ;  /* 0x000000052200720c */ /* 0x000fe20003f05070 */
[----:B-1---5:R-:W-:Y:S02]  /*0fb0*/  IMAD.MOV.U32 R32, RZ, RZ, 0x0 ;  /* 0x00000000ff207424 */ /* 0x022fe400078e00ff */
[----:B------:R-:W-:Y:S01]  /*0fc0*/  IMAD.MOV.U32 R33, RZ, RZ, -0x100000 ;  /* 0xfff00000ff217424 */ /* 0x000fe200078e00ff */
[----:B------:R-:W-:-:S13]  /*0fd0*/  ISETP.NE.AND.EX P0, PT, R46, R7, PT, P0 ;  /* 0x000000072e00720c */ /* 0x000fda0003f05300 */
[----:B------:R-:W-:Y:S05]  /*0fe0*/  @P0 BRA `(.L_x_276) ;  /* 0x0000000000300947 */ /* 0x000fea0003800000 */
[----:B------:R-:W2:Y:S01]  /*0ff0*/  LDG.E.64.CONSTANT R32, desc[UR12][R28.64] ;  /* 0x0000000c1c207981 */ /* 0x000ea2000c1e9b00 */
[----:B------:R-:W-:Y:S01]  /*1000*/  MOV R37, R25 ;  /* 0x0000001900257202 */ /* 0x000fe20000000f00 */
[----:B------:R-:W-:Y:S02]  /*1010*/  IMAD.MOV.U32 R36, RZ, RZ, R26 ;  /* 0x000000ffff247224 */ /* 0x000fe400078e001a */
[----:B--2---:R-:W-:Y:S02]  /*1020*/  IMAD R33, R33, UR4, RZ ;  /* 0x0000000421217c24 */ /* 0x004fe4000f8e02ff */
[----:B------:R-:W-:-:S04]  /*1030*/  IMAD.WIDE.U32 R36, R32, UR4, R36 ;  /* 0x0000000420247c25 */ /* 0x000fc8000f8e0024 */
[----:B------:R-:W-:Y:S01]  /*1040*/  IMAD R33, R32, UR5, R33 ;  /* 0x0000000520217c24 */ /* 0x000fe2000f8e0221 */
[----:B------:R-:W-:-:S03]  /*1050*/  LEA R32, P0, R36, UR8, 0x3 ;  /* 0x0000000824207c11 */ /* 0x000fc6000f8018ff */
[----:B------:R-:W-:-:S05]  /*1060*/  IMAD.IADD R33, R37, 0x1, R33 ;  /* 0x0000000125217824 */ /* 0x000fca00078e0221 */
[----:B------:R-:W-:-:S06]  /*1070*/  LEA.HI.X R33, R36, UR9, R33, 0x3, P0 ;  /* 0x0000000924217c11 */ /* 0x000fcc00080f1c21 */
[----:B------:R-:W5:Y:S01]  /*1080*/  LDG.E.64 R32, desc[UR12][R32.64] ;  /* 0x0000000c20207981 */ /* 0x000f62000c1e1b00 */
[----:B------:R-:W-:Y:S05]  /*1090*/  BRA `(.L_x_276) ;  /* 0x0000000000047947 */ /* 0x000fea0003800000 */
.L_x_275:
[----:B-1---5:R1:W5:Y:S02]  /*10a0*/  LDG.E.64 R32, desc[UR12][R38.64] ;  /* 0x0000000c26207981 */ /* 0x022364000c1e1b00 */
.L_x_276:
[----:B------:R-:W-:Y:S05]  /*10b0*/  BSYNC.RECONVERGENT B0 ;  /* 0x0000000000007941 */ /* 0x000fea0003800200 */
.L_x_274:
        /* <DEDUP_REMOVED lines=18> */
.L_x_278:
[----:B------:R-:W-:Y:S05]  /*11e0*/  BSYNC.RECONVERGENT B0 ;  /* 0x0000000000007941 */ /* 0x000fea0003800200 */
.L_x_277:
[----:B------:R-:W-:Y:S04]  /*11f0*/  BSSY.RECONVERGENT B0, `(.L_x_279) ;  /* 0x0000013000007945 */ /* 0x000fe80003800200 */
[----:B------:R-:W-:Y:S05]  /*1200*/  @!P1 BRA `(.L_x_280) ;  /* 0x0000000000409947 */ /* 0x000fea0003800000 */
[----:B------:R-:W-:Y:S01]  /*1210*/  ISETP.NE.U32.AND P0, PT, R36, R5, PT ;  /* 0x000000052400720c */ /* 0x000fe20003f05070 */
[----:B--2--5:R-:W-:Y:S02]  /*1220*/  IMAD.MOV.U32 R32, RZ, RZ, 0x0 ;  /* 0x00000000ff207424 */ /* 0x024fe400078e00ff */
        /* <DEDUP_REMOVED lines=14> */
.L_x_280:
[----:B--2--5:R2:W5:Y:S02]  /*1310*/  LDG.E.64 R32, desc[UR12][R38.64] ;  /* 0x0000000c26207981 */ /* 0x024564000c1e1b00 */
.L_x_281:
[----:B------:R-:W-:Y:S05]  /*1320*/  BSYNC.RECONVERGENT B0 ;  /* 0x0000000000007941 */ /* 0x000fea0003800200 */
.L_x_279:
        /* <DEDUP_REMOVED lines=19> */
.L_x_283:
[----:B------:R-:W-:Y:S05]  /*1460*/  BSYNC.RECONVERGENT B0 ;  /* 0x0000000000007941 */ /* 0x000fea0003800200 */
.L_x_282:
[----:B------:R-:W-:Y:S04]  /*1470*/  BSSY.RECONVERGENT B0, `(.L_x_284) ;  /* 0x0000013000007945 */ /* 0x000fe80003800200 */
[----:B------:R-:W-:Y:S05]  /*1480*/  @!P1 BRA `(.L_x_285) ;  /* 0x0000000000409947 */ /* 0x000fea0003800000 */
[----:B------:R-:W-:Y:S01]  /*1490*/  ISETP.NE.U32.AND P0, PT, R34, R5, PT ;  /* 0x000000052200720c */ /* 0x000fe20003f05070 */
[----:B---3-5:R-:W-:Y:S02]  /*14a0*/  HFMA2 R32, -RZ, RZ, 0, 0 ;  /* 0x00000000ff207431 */ /* 0x028fe400000001ff */
[----:B------:R-:W-:Y:S01]  /*14b0*/  IMAD.MOV.U32 R33, RZ, RZ, -0x100000 ;  /* 0xfff00000ff217424 */ /* 0x000fe200078e00ff */
[----:B------:R-:W-:-:S13]  /*14c0*/  ISETP.NE.AND.EX P0, PT, R44, R7, PT, P0 ;  /* 0x000000072c00720c */ /* 0x000fda0003f05300 */
[----:B------:R-:W-:Y:S05]  /*14d0*/  @P0 BRA `(.L_x_286) ;  /* 0x0000000000300947 */ /* 0x000fea0003800000 */
[----:B------:R-:W3:Y:S01]  /*14e0*/  LDG.E.64.CONSTANT R32, desc[UR12][R28.64] ;  /* 0x0000000c1c207981 */ /* 0x000ee2000c1e9b00 */
[----:B------:R-:W-:Y:S02]  /*14f0*/  IMAD.MOV.U32 R36, RZ, RZ, R26 ;  /* 0x000000ffff247224 */ /* 0x000fe400078e001a */
[----:B------:R-:W-:Y:S02]  /*1500*/  IMAD.MOV.U32 R37, RZ, RZ, R25 ;  /* 0x000000ffff257224 */ /* 0x000fe400078e0019 */
[----:B---3--:R-:W-:Y:S02]  /*1510*/  IMAD R33, R33, UR4, RZ ;  /* 0x0000000421217c24 */ /* 0x008fe4000f8e02ff */
[----:B------:R-:W-:-:S04]  /*1520*/  IMAD.WIDE.U32 R36, R32, UR4, R36 ;  /* 0x0000000420247c25 */ /* 0x000fc8000f8e0024 */
[----:B------:R-:W-:Y:S01]  /*1530*/  IMAD R33, R32, UR5, R33 ;  /* 0x0000000520217c24 */ /* 0x000fe2000f8e0221 */
[----:B------:R-:W-:-:S03]  /*1540*/  LEA R32, P0, R36, UR8, 0x3 ;  /* 0x0000000824207c11 */ /* 0x000fc6000f8018ff */
[----:B------:R-:W-:-:S05]  /*1550*/  IMAD.IADD R33, R37, 0x1, R33 ;  /* 0x0000000125217824 */ /* 0x000fca00078e0221 */
[----:B------:R-:W-:-:S06]  /*1560*/  LEA.HI.X R33, R36, UR9, R33, 0x3, P0 ;  /* 0x0000000924217c11 */ /* 0x000fcc00080f1c21 */
[----:B------:R-:W5:Y:S01]  /*1570*/  LDG.E.64 R32, desc[UR12][R32.64] ;  /* 0x0000000c20207981 */ /* 0x000f62000c1e1b00 */
[----:B------:R-:W-:Y:S05]  /*1580*/  BRA `(.L_x_286) ;  /* 0x0000000000047947 */ /* 0x000fea0003800000 */
.L_x_285:
[----:B---3-5:R3:W5:Y:S02]  /*1590*/  LDG.E.64 R32, desc[UR12][R38.64] ;  /* 0x0000000c26207981 */ /* 0x028764000c1e1b00 */
.L_x_286:
[----:B------:R-:W-:Y:S05]  /*15a0*/  BSYNC.RECONVERGENT B0 ;  /* 0x0000000000007941 */ /* 0x000fea0003800200 */
.L_x_284:
        /* <DEDUP_REMOVED lines=13> */
.L_x_288:
[----:B------:R-:W-:Y:S05]  /*1680*/  BSYNC.RECONVERGENT B0 ;  /* 0x0000000000007941 */ /* 0x000fea0003800200 */
.L_x_287:
[----:B------:R-:W-:-:S04]  /*1690*/  IADD3 R35, P0, PT, -R0, R35, RZ ;  /* 0x0000002300237210 */ /* 0x000fc80007f1e1ff */
[----:B------:R-:W-:Y:S02]  /*16a0*/  IADD3.X R30, PT, PT, R30, -0x1, RZ, P0, !PT ;  /* 0xffffffff1e1e7810 */ /* 0x000fe400007fe4ff */
[----:B------:R-:W-:-:S04]  /*16b0*/  ISETP.GT.U32.AND P0, PT, R35, -0x1, PT ;  /* 0xffffffff2300780c */ /* 0x000fc80003f04070 */
[----:B------:R-:W-:-:S13]  /*16c0*/  ISETP.GT.AND.EX P0, PT, R30, -0x1, PT, P0 ;  /* 0xffffffff1e00780c */ /* 0x000fda0003f04300 */
[----:B------:R-:W-:Y:S05]  /*16d0*/  @P0 BRA `(.L_x_289) ;  /* 0xfffffff400700947 */ /* 0x000fea000383ffff */
.L_x_268:
        /* <DEDUP_REMOVED lines=14> */
[----:B----4-:R-:W-:Y:S02]  /*17c0*/  IMAD R8, R24, UR10, RZ ;  /* 0x0000000a18087c24 */ /* 0x010fe4000f8e02ff */
[----:B------:R-:W-:Y:S02]  /*17d0*/  IMAD R12, R16, UR5, RZ ;  /* 0x00000005100c7c24 */ /* 0x000fe4000f8e02ff */
[----:B------:R-:W-:Y:S02]  /*17e0*/  IMAD R10, R17, UR9, R10 ;  /* 0x00000009110a7c24 */ /* 0x000fe4000f8e020a */
[----:B------:R-:W-:-:S04]  /*17f0*/  IMAD.WIDE.U32 R68, R24, UR9, R68 ;  /* 0x0000000918447c25 */ /* 0x000fc8000f8e0044 */
[----:B------:R-:W-:Y:S02]  /*1800*/  IMAD R9, R25, UR9, R8 ;  /* 0x0000000919097c24 */ /* 0x000fe4000f8e0208 */
[----:B------:R-:W-:Y:S02]  /*1810*/  IMAD R11, R17, UR4, R12 ;  /* 0x00000004110b7c24 */ /* 0x000fe4000f8e020c */
[----:B------:R-:W-:Y:S02]  /*1820*/  IMAD.IADD R12, R27, 0x1, R10 ;  /* 0x000000011b0c7824 */ /* 0x000fe400078e020a */
[----:B------:R-:W-:Y:S02]  /*1830*/  IMAD.IADD R8, R69, 0x1, R9 ;  /* 0x0000000145087824 */ /* 0x000fe400078e0209 */
[----:B------:R-:W-:Y:S01]  /*1840*/  IMAD.IADD R10, R67, 0x1, R11 ;  /* 0x00000001430a7824 */ /* 0x000fe200078e020b */
[----:B------:R1:W-:Y:S04]  /*1850*/  STL [R1+0x8], R12 ;  /* 0x0000080c01007387 */ /* 0x0003e80000100800 */
[----:B------:R1:W-:Y:S04]  /*1860*/  STL [R1+0xc], R8 ;  /* 0x00000c0801007387 */ /* 0x0003e80000100800 */
[----:B------:R1:W-:Y:S02]  /*1870*/  STL [R1+0x10], R10 ;  /* 0x0000100a01007387 */ /* 0x0003e40000100800 */
.L_x_310:
[----:B-1----:R-:W1:Y:S01]  /*1880*/  S2R R8, SR_TID.X ;  /* 0x0000000000087919 */ /* 0x002e620000002100 */
[C---:B------:R-:W-:Y:S01]  /*1890*/  SHF.L.U32 R9, R20.reuse, 0x1, RZ ;  /* 0x0000000114097819 */ /* 0x040fe200000006ff */
[----:B------:R-:W2:Y:S01]  /*18a0*/  LDCU.64 UR4, c[0x0][0x400] ;  /* 0x00008000ff0477ac */ /* 0x000ea20008000a00 */
[C---:B-----5:R-:W-:Y:S01]  /*18b0*/  SHF.L.U64.HI R10, R20.reuse, 0x1, R21 ;  /* 0x00000001140a7819 */ /* 0x060fe20000010215 */
[----:B------:R-:W-:Y:S01]  /*18c0*/  BSSY.RECONVERGENT B0, `(.L_x_290) ;  /* 0x0000037000007945 */ /* 0x000fe20003800200 */
[----:B------:R-:W-:Y:S01]  /*18d0*/  ISETP.LT.U32.AND P2, PT, R20, 0x1, PT ;  /* 0x000000011400780c */ /* 0x000fe20003f41070 */
[----:B--2---:R-:W-:Y:S01]  /*18e0*/  IMAD.U32 R11, RZ, RZ, UR5 ;  /* 0x00000005ff0b7e24 */ /* 0x004fe2000f8e00ff */
[----:B-1----:R-:W-:-:S04]  /*18f0*/  IADD3 R8, P0, PT, R8, R6, RZ ;  /* 0x0000000608087210 */ /* 0x002fc80007f1e0ff */
[----:B------:R-:W-:Y:S01]  /*1900*/  ISETP.GT.U32.AND P1, PT, R8, R9, PT ;  /* 0x000000090800720c */ /* 0x000fe20003f24070 */
[----:B------:R-:W-:Y:S01]  /*1910*/  IMAD.X R9, RZ, RZ, R4, P0 ;  /* 0x000000ffff097224 */ /* 0x000fe200000e0604 */
[----:B------:R-:W-:-:S04]  /*1920*/  PLOP3.LUT P0, PT, PT, PT, PT, 0x80, 0x8 ;  /* 0x000000000008781c */ /* 0x000fc80003f0f070 */
[----:B------:R-:W-:Y:S01]  /*1930*/  ISETP.GT.AND.EX P1, PT, R9, R10, PT, P1 ;  /* 0x0000000a0900720c */ /* 0x000fe20003f24310 */
[----:B------:R-:W-:-:S03]  /*1940*/  IMAD.U32 R10, RZ, RZ, UR4 ;  /* 0x00000004ff0a7e24 */ /* 0x000fc6000f8e00ff */
[----:B------:R-:W-:-:S13]  /*1950*/  ISETP.LT.OR.EX P1, PT, R21, RZ, P1, P2 ;  /* 0x000000ff1500720c */ /* 0x000fda0000f21720 */
[----:B0-----:R-:W-:Y:S05]  /*1960*/  @P1 BRA `(.L_x_291) ;  /* 0x0000000000b01947 */ /* 0x001fea0003800000 */
[C---:B------:R-:W-:Y:S01]  /*1970*/  LOP3.LUT R10, R8.reuse, 0x1, RZ, 0xc0, !PT ;  /* 0x00000001080a7812 */ /* 0x040fe200078ec0ff */
[----:B------:R-:W-:Y:S01]  /*1980*/  BSSY.RECONVERGENT B1, `(.L_x_292) ;  /* 0x0000013000017945 */ /* 0x000fe20003800200 */
[----:B------:R-:W-:Y:S01]  /*1990*/  ISETP.GE.U32.AND P2, PT, R8, R5, PT ;  /* 0x000000050800720c */ /* 0x000fe20003f46070 */
[----:B------:R-:W-:Y:S01]  /*19a0*/  IMAD.U32 R11, RZ, RZ, UR5 ;  /* 0x00000005ff0b7e24 */ /* 0x000fe2000f8e00ff */
[----:B------:R-:W-:Y:S01]  /*19b0*/  ISETP.NE.U32.AND P1, PT, R10, RZ, PT ;  /* 0x000000ff0a00720c */ /* 0x000fe20003f25070 */
[----:B------:R-:W-:Y:S01]  /*19c0*/  IMAD.U32 R10, RZ, RZ, UR4 ;  /* 0x00000004ff0a7e24 */ /* 0x000fe2000f8e00ff */
[----:B------:R-:W-:Y:S02]  /*19d0*/  ISETP.GE.AND.EX P2, PT, R9, R7, PT, P2 ;  /* 0x000000070900720c */ /* 0x000fe40003f46320 */
[----:B------:R-:W-:-:S13]  /*19e0*/  ISETP.NE.AND.EX P1, PT, RZ, RZ, PT, P1 ;  /* 0x000000ffff00720c */ /* 0x000fda0003f25310 */
[----:B------:R-:W-:Y:S05]  /*19f0*/  @!P1 BRA `(.L_x_293) ;  /* 0x00000000002c9947 */ /* 0x000fea0003800000 */
[----:B0-----:R-:W0:Y:S01]  /*1a00*/  LDCU.64 UR14, c[0x0][0x3f0] ;  /* 0x00007e00ff0e77ac */ /* 0x001e220008000a00 */
[--C-:B------:R-:W-:Y:S02]  /*1a10*/  SHF.R.U32.HI R10, RZ, 0x1, R9.reuse ;  /* 0x00000001ff0a7819 */ /* 0x100fe40000011609 */
[----:B------:R-:W-:Y:S01]  /*1a20*/  SHF.R.U64 R13, R8, 0x1, R9 ;  /* 0x00000001080d7819 */ /* 0x000fe20000001209 */
[----:B------:R-:W1:Y:S02]  /*1a30*/  LDCU.64 UR16, c[0x0][0x3a0] ;  /* 0x00007400ff1077ac */ /* 0x000e640008000a00 */
[----:B0-----:R-:W-:Y:S02]  /*1a40*/  IMAD R12, R10, UR14, RZ ;  /* 0x0000000e0a0c7c24 */ /* 0x001fe4000f8e02ff */
[----:B------:R-:W-:-:S04]  /*1a50*/  IMAD.WIDE.U32 R10, R13, UR14, R22 ;  /* 0x0000000e0d0a7c25 */ /* 0x000fc8000f8e0016 */
[----:B------:R-:W-:Y:S01]  /*1a60*/  IMAD R13, R13, UR15, R12 ;  /* 0x0000000f0d0d7c24 */ /* 0x000fe2000f8e020c */
[----:B-1----:R-:W-:-:S03]  /*1a70*/  LEA R12, P3, R10, UR16, 0x3 ;  /* 0x000000100a0c7c11 */ /* 0x002fc6000f8618ff */
[----:B------:R-:W-:-:S05]  /*1a80*/  IMAD.IADD R11, R11, 0x1, R13 ;  /* 0x000000010b0b7824 */ /* 0x000fca00078e020d */
[----:B------:R-:W-:-:S05]  /*1a90*/  LEA.HI.X R13, R10, UR17, R11, 0x3, P3 ;  /* 0x000000110a0d7c11 */ /* 0x000fca00098f1c0b */
[----:B------:R1:W5:Y:S02]  /*1aa0*/  LDG.E.64.CONSTANT R10, desc[UR12][R12.64] ;  /* 0x0000000c0c0a7981 */ /* 0x000364000c1e9b00 */
.L_x_293:
[----:B0-----:R-:W-:Y:S05]  /*1ab0*/  BSYNC.RECONVERGENT B1 ;  /* 0x0000000000017941 */ /* 0x001fea0003800200 */
.L_x_292:
[----:B------:R-:W-:Y:S05]  /*1ac0*/  @P2 BRA `(.L_x_291) ;  /* 0x0000000000582947 */ /* 0x000fea0003800000 */
[----:B------:R-:W1:Y:S01]  /*1ad0*/  LDCU.64 UR14, c[0x0][0x400] ;  /* 0x00008000ff0e77ac */ /* 0x000e620008000a00 */
[----:B------:R-:W-:Y:S01]  /*1ae0*/  BSSY.RECONVERGENT B1, `(.L_x_294) ;  /* 0x0000011000017945 */ /* 0x000fe20003800200 */
[----:B-1----:R-:W-:Y:S01]  /*1af0*/  MOV R12, UR14 ;  /* 0x0000000e000c7c02 */ /* 0x002fe20008000f00 */
[----:B------:R-:W-:Y:S02]  /*1b00*/  IMAD.U32 R13, RZ, RZ, UR15 ;  /* 0x0000000fff0d7e24 */ /* 0x000fe4000f8e00ff */
[----:B------:R-:W-:Y:S05]  /*1b10*/  @!P1 BRA `(.L_x_295) ;  /* 0x0000000000349947 */ /* 0x000fea0003800000 */
        /* <DEDUP_REMOVED lines=12> */
[----:B------:R0:W5:Y:S02]  /*1be0*/  LDG.E.64.CONSTANT R12, desc[UR12][R14.64] ;  /* 0x0000000c0e0c7981 */ /* 0x000164000c1e9b00 */
.L_x_295:
[----:B------:R-:W-:Y:S05]  /*1bf0*/  BSYNC.RECONVERGENT B1 ;  /* 0x0000000000017941 */ /* 0x000fea0003800200 */
.L_x_294:
[----:B-----5:R-:W-:-:S04]  /*1c00*/  ISETP.NE.U32.AND P0, PT, R12, R10, PT ;  /* 0x0000000a0c00720c */ /* 0x020fc80003f05070 */
[----:B------:R-:W-:-:S04]  /*1c10*/  ISETP.NE.AND.EX P0, PT, R13, R11, PT, P0 ;  /* 0x0000000b0d00720c */ /* 0x000fc80003f05300 */
[----:B------:R-:W-:-:S13]  /*1c20*/  PLOP3.LUT P0, PT, P0, PT, PT, 0x8, 0x80 ;  /* 0x000000000080781c */ /* 0x000fda000070e170 */
.L_x_291:
[----:B0-----:R-:W-:Y:S05]  /*1c30*/  BSYNC.RECONVERGENT B0 ;  /* 0x0000000000007941 */ /* 0x001fea0003800200 */
.L_x_290:
[----:B------:R-:W0:Y:S02]  /*1c40*/  LDCU.64 UR4, c[0x0][0x398] ;  /* 0x00007300ff0477ac */ /* 0x000e240008000a00 */
[----:B0-----:R-:W-:-:S04]  /*1c50*/  UISETP.GE.U32.AND UP0, UPT, UR4, 0x2, UPT ;  /* 0x000000020400788c */ /* 0x001fc8000bf06070 */
[----:B------:R-:W-:-:S09]  /*1c60*/  UISETP.GE.AND.EX UP0, UPT, UR5, URZ, UPT, UP0 ;  /* 0x000000ff0500728c */ /* 0x000fd2000bf06300 */
[----:B------:R-:W-:Y:S05]  /*1c70*/  BRA.U !UP0, `(.L_x_296) ;  /* 0x0000002908207547 */ /* 0x000fea000b800000 */
[----:B-1----:R-:W2:Y:S01]  /*1c80*/  LDL R12, [R1+0xc] ;  /* 0x00000c00010c7983 */ /* 0x002ea20000100800 */
[----:B------:R-:W0:Y:S01]  /*1c90*/  LDCU.64 UR14, c[0x0][0x3c8] ;  /* 0x00007900ff0e77ac */ /* 0x000e220008000a00 */
[----:B------:R-:W1:Y:S02]  /*1ca0*/  LDC.64 R24, c[0x0][0x3b8] ;  /* 0x0000ee00ff187b82 */ /* 0x000e640000000a00 */
[----:B------:R-:W3:Y:S01]  /*1cb0*/  LDL R15, [R1+0x8] ;  /* 0x00000800010f7983 */ /* 0x000ee20000100800 */
[----:B------:R-:W4:Y:S03]  /*1cc0*/  LDCU.64 UR4, c[0x0][0x3e0] ;  /* 0x00007c00ff0477ac */ /* 0x000f260008000a00 */
[----:B------:R-:W3:Y:S01]  /*1cd0*/  LDL.64 R16, [R1] ;  /* 0x0000000001107983 */ /* 0x000ee20000100a00 */
[----:B------:R-:W3:Y:S03]  /*1ce0*/  LDCU.64 UR16, c[0x0][0x388] ;  /* 0x00007100ff1077ac */ /* 0x000ee60008000a00 */
[----:B------:R-:W3:Y:S01]  /*1cf0*/  LDL R14, [R1+0x10] ;  /* 0x00001000010e7983 */ /* 0x000ee20000100800 */
[----:B------:R-:W3:Y:S01]  /*1d00*/  LDCU.64 UR18, c[0x0][0x3d8] ;  /* 0x00007b00ff1277ac */ /* 0x000ee20008000a00 */
[----:B------:R-:W-:-:S02]  /*1d10*/  ISETP.GT.U32.AND P1, PT, R8, RZ, PT ;  /* 0x000000ff0800720c */ /* 0x000fc40003f24070 */
[----:B------:R-:W-:Y:S01]  /*1d20*/  ISETP.EQ.U32.AND P2, PT, R20, RZ, PT ;  /* 0x000000ff1400720c */ /* 0x000fe20003f42070 */
[----:B------:R-:W-:Y:S01]  /*1d30*/  UMOV UR8, UR10 ;  /* 0x0000000a00087c82 */ /* 0x000fe20008000000 */
[----:B------:R-:W-:Y:S01]  /*1d40*/  ISETP.GT.AND.EX P1, PT, R9, RZ, PT, P1 ;  /* 0x000000ff0900720c */ /* 0x000fe20003f24310 */
[----:B0----5:R-:W-:-:S03]  /*1d50*/  IMAD R11, R11, UR14, RZ ;  /* 0x0000000e0b0b7c24 */ /* 0x021fc6000f8e02ff */
[----:B------:R-:W-:Y:S01]  /*1d60*/  ISETP.EQ.AND.EX P1, PT, R21, RZ, P1, P2 ;  /* 0x000000ff1500720c */ /* 0x000fe20000f22320 */
[----:B------:R-:W-:Y:S02]  /*1d70*/  IMAD R29, R10, UR15, R11 ;  /* 0x0000000f0a1d7c24 */ /* 0x000fe4000f8e020b */
[----:B----4-:R-:W-:-:S04]  /*1d80*/  IMAD R27, R9, UR4, RZ ;  /* 0x00000004091b7c24 */ /* 0x010fc8000f8e02ff */
[----:B------:R-:W-:Y:S01]  /*1d90*/  IMAD R27, R8, UR5, R27 ;  /* 0x00000005081b7c24 */ /* 0x000fe2000f8e021b */
[----:B------:R-:W-:Y:S01]  /*1da0*/  UMOV UR5, UR9 ;  /* 0x0000000900057c82 */ /* 0x000fe20008000000 */
[----:B--2---:R-:W-:Y:S02]  /*1db0*/  IMAD.MOV.U32 R13, RZ, RZ, R12 ;  /* 0x000000ffff0d7224 */ /* 0x004fe400078e000c */
[----:B------:R-:W-:Y:S01]  /*1dc0*/  IMAD.MOV.U32 R12, RZ, RZ, R68 ;  /* 0x000000ffff0c7224 */ /* 0x000fe200078e0044 */
[----:B---3--:R-:W-:-:S03]  /*1dd0*/  MOV R11, R15 ;  /* 0x0000000f000b7202 */ /* 0x008fc60000000f00 */
[----:B------:R-:W-:Y:S01]  /*1de0*/  IMAD.WIDE.U32 R12, R10, UR14, R12 ;  /* 0x0000000e0a0c7c25 */ /* 0x000fe2000f8e000c */
[----:B------:R-:W0:Y:S03]  /*1df0*/  LDCU.64 UR14, c[0x0][0x380] ;  /* 0x00007000ff0e77ac */ /* 0x000e260008000a00 */
[----:B------:R-:W-:Y:S02]  /*1e00*/  IMAD.MOV.U32 R10, RZ, RZ, R16 ;  /* 0x000000ffff0a7224 */ /* 0x000fe400078e0010 */
[----:B------:R-:W-:Y:S02]  /*1e10*/  IMAD.MOV.U32 R16, RZ, RZ, R66 ;  /* 0x000000ffff107224 */ /* 0x000fe400078e0042 */
[----:B------:R-:W-:Y:S02]  /*1e20*/  IMAD.MOV.U32 R17, RZ, RZ, R14 ;  /* 0x000000ffff117224 */ /* 0x000fe400078e000e */
[----:B------:R-:W-:Y:S01]  /*1e30*/  IMAD.WIDE.U32 R14, R8, UR4, R10 ;  /* 0x00000004080e7c25 */ /* 0x000fe2000f8e000a */
[----:B------:R-:W-:-:S03]  /*1e40*/  LEA R10, P3, R12, UR16, 0x3 ;  /* 0x000000100c0a7c11 */ /* 0x000fc6000f8618ff */
[----:B------:R-:W-:Y:S01]  /*1e50*/  IMAD.WIDE.U32 R16, R8, UR4, R16 ;  /* 0x0000000408107c25 */ /* 0x000fe2000f8e0010 */
[----:B------:R-:W-:-:S03]  /*1e60*/  USHF.L.U64.HI UR4, UR18, 0x3, UR19 ;  /* 0x0000000312047899 */ /* 0x000fc60008010213 */
[----:B------:R-:W-:Y:S02]  /*1e70*/  IMAD.IADD R11, R13, 0x1, R29 ;  /* 0x000000010d0b7824 */ /* 0x000fe400078e021d */
[----:B------:R-:W-:Y:S02]  /*1e80*/  IMAD.IADD R13, R15, 0x1, R27 ;  /* 0x000000010f0d7824 */ /* 0x000fe400078e021b */
[----:B------:R-:W-:Y:S01]  /*1e90*/  IMAD.IADD R15, R27, 0x1, R17 ;  /* 0x000000011b0f7824 */ /* 0x000fe200078e0211 */
[----:B------:R-:W-:Y:S01]  /*1ea0*/  LEA.HI.X R11, R12, UR17, R11, 0x3, P3 ;  /* 0x000000110c0b7c11 */ /* 0x000fe200098f1c0b */
[C---:B------:R-:W-:Y:S01]  /*1eb0*/  IMAD.SHL.U32 R12, R14.reuse, 0x8, RZ ;  /* 0x000000080e0c7824 */ /* 0x040fe200078e00ff */
[----:B------:R-:W-:Y:S02]  /*1ec0*/  SHF.L.U64.HI R13, R14, 0x3, R13 ;  /* 0x000000030e0d7819 */ /* 0x000fe4000001020d */
[C---:B------:R-:W-:Y:S02]  /*1ed0*/  SHF.L.U32 R14, R16.reuse, 0x3, RZ ;  /* 0x00000003100e7819 */ /* 0x040fe400000006ff */
[----:B------:R-:W-:-:S02]  /*1ee0*/  SHF.L.U64.HI R15, R16, 0x3, R15 ;  /* 0x00000003100f7819 */ /* 0x000fc4000001020f */
[----:B01----:R-:W-:-:S07]  /*1ef0*/  SHF.L.U64.HI R16, R24, 0x3, R25 ;  /* 0x0000000318107819 */ /* 0x003fce0000010219 */
.L_x_309:
[----:B------:R-:W-:Y:S01]  /*1f00*/  IMAD.SHL.U32 R25, R20, 0x2, RZ ;  /* 0x0000000214197824 */ /* 0x000fe200078e00ff */
[----:B------:R-:W-:Y:S01]  /*1f10*/  BAR.SYNC.DEFER_BLOCKING 0x0 ;  /* 0x0000000000007b1d */ /* 0x000fe20000010000 */
[----:B01----:R-:W-:Y:S01]  /*1f20*/  IMAD.U32 R26, RZ, RZ, UR8 ;  /* 0x00000008ff1a7e24 */ /* 0x003fe2000f8e00ff */
        /* <DEDUP_REMOVED lines=28> */
[----:B------:R-:W-:Y:S01]  /*20f0*/  MOV R33, 0x3fe62e42 ;  /* 0x3fe62e4200217802 */ /* 0x000fe20000000f00 */
[----:B------:R-:W-:Y:S02]  /*2100*/  IMAD.MOV.U32 R58, RZ, RZ, 0x3b39803f ;  /* 0x3b39803fff3a7424 */ /* 0x000fe400078e00ff */
[----:B------:R-:W-:Y:S02]  /*2110*/  IMAD.MOV.U32 R59, RZ, RZ, 0x3c7abc9e ;  /* 0x3c7abc9eff3b7424 */ /* 0x000fe400078e00ff */
[----:B0-----:R-:W-:Y:S02]  /*2120*/  IMAD.MOV.U32 R30, RZ, RZ, 0x652b82fe ;  /* 0x652b82feff1e7424 */ /* 0x001fe400078e00ff */
[----:B------:R-:W-:Y:S01]  /*2130*/  IMAD.MOV.U32 R31, RZ, RZ, 0x3ff71547 ;  /* 0x3ff71547ff1f7424 */ /* 0x000fe200078e00ff */
[----:B------:R-:W-:Y:S01]  /*2140*/  MOV R62, 0x62401315 ;  /* 0x62401315003e7802 */ /* 0x000fe20000000f00 */
[----:B------:R-:W-:-:S02]  /*2150*/  IMAD.MOV.U32 R60, RZ, RZ, 0x69ce2bdf ;  /* 0x69ce2bdfff3c7424 */ /* 0x000fc400078e00ff */
[----:B------:R-:W-:Y:S02]  /*2160*/  IMAD.MOV.U32 R61, RZ, RZ, 0x3e5ade15 ;  /* 0x3e5ade15ff3d7424 */ /* 0x000fe400078e00ff */
[----:B------:R-:W-:Y:S02]  /*2170*/  IMAD.MOV.U32 R56, RZ, RZ, -0x35dec16 ;  /* 0xfca213eaff387424 */ /* 0x000fe400078e00ff */
        /* <DEDUP_REMOVED lines=10> */
[----:B------:R-:W-:Y:S01]  /*2220*/  MOV R42, 0xb ;  /* 0x0000000b002a7802 */ /* 0x000fe20000000f00 */
[----:B------:R-:W-:-:S02]  /*2230*/  IMAD.MOV.U32 R40, RZ, RZ, 0x55555511 ;  /* 0x55555511ff287424 */ /* 0x000fc400078e00ff */
[----:B------:R-:W-:Y:S02]  /*2240*/  IMAD.MOV.U32 R41, RZ, RZ, 0x3fc55555 ;  /* 0x3fc55555ff297424 */ /* 0x000fe400078e00ff */
[----:B------:R-:W-:Y:S01]  /*2250*/  IMAD.MOV.U32 R43, RZ, RZ, 0x3fe00000 ;  /* 0x3fe00000ff2b7424 */ /* 0x000fe200078e00ff */
[----:B------:R-:W-:Y:S01]  /*2260*/  BSSY.RECONVERGENT B1, `(.L_x_299) ;  /* 0x000007f000017945 */ /* 0x000fe20003800200 */
[-C--:B--2---:R-:W-:Y:S01]  /*2270*/  MOV R28, R50.reuse ;  /* 0x00000032001c7202 */ /* 0x084fe20000000f00 */
        /* <DEDUP_REMOVED lines=10> */
[----:B------:R-:W-:Y:S02]  /*2320*/  @!P0 IMAD.MOV.U32 R28, RZ, RZ, R17 ;  /* 0x000000ffff1c8224 */ /* 0x000fe400078e0011 */
[----:B------:R-:W-:Y:S02]  /*2330*/  @!P0 IMAD.MOV.U32 R29, RZ, RZ, R32 ;  /* 0x000000ffff1d8224 */ /* 0x000fe400078e0020 */
[----:B------:R-:W-:-:S15]  /*2340*/  IMAD.MOV.U32 R32, RZ, RZ, -0x105c611 ;  /* 0xfefa39efff207424 */ /* 0x000fde00078e00ff */
[----:B------:R-:W-:-:S15]  /*2350*/  NOP ;  /* 0x0000000000007918 */ /* 0x000fde0000000000 */
[----:B------:R-:W-:-:S15]  /*2360*/  NOP ;  /* 0x0000000000007918 */ /* 0x000fde0000000000 */
[----:B------:R-:W-:-:S08]  /*2370*/  NOP ;  /* 0x0000000000007918 */ /* 0x000fd00000000000 */
        /* <DEDUP_REMOVED lines=109> */
.L_x_300:
[----:B------:R-:W-:Y:S05]  /*2a50*/  BSYNC.RECONVERGENT B1 ;  /* 0x0000000000017941 */ /* 0x000fea0003800200 */
.L_x_299:
        /* <DEDUP_REMOVED lines=103> */
.L_x_302:
[----:B------:R-:W-:Y:S05]  /*30d0*/  BSYNC.RECONVERGENT B1 ;  /* 0x0000000000017941 */ /* 0x000fea0003800200 */
.L_x_301:
        /* <DEDUP_REMOVED lines=92> */
.L_x_304:
[----:B------:R-:W-:Y:S05]  /*36a0*/  BSYNC.RECONVERGENT B1 ;  /* 0x0000000000017941 */ /* 0x000fea0003800200 */
.L_x_303:
[----:B-1----:R-:W1:Y:S01]  /*36b0*/  DADD R50, R50, R34 ;  /* 0x0000000032327229 */ /* 0x002e620000000022 */
[----:B------:R-:W-:Y:S01]  /*36c0*/  BSSY.RECONVERGENT B1, `(.L_x_305) ;  /* 0x00000c0000017945 */ /* 0x000fe20003800200 */
[----:B-1----:R-:W-:Y:S01]  /*36d0*/  ISETP.GT.AND P2, PT, R51, 0xfffff, PT ;  /* 0x000fffff3300780c */ /* 0x002fe20003f44270 */
[----:B0-----:R-:W-:Y:S01]  /*36e0*/  IMAD.MOV.U32 R26, RZ, RZ, R50 ;  /* 0x000000ffff1a7224 */ /* 0x001fe200078e0032 */
[----:B------:R-:W-:Y:S01]  /*36f0*/  MOV R30, 0xfffffc01 ;  /* 0xfffffc01001e7802 */ /* 0x000fe20000000f00 */
[----:B------:R-:W-:-:S10]  /*3700*/  IMAD.MOV.U32 R27, RZ, RZ, R51 ;  /* 0x000000ffff1b7224 */ /* 0x000fd400078e0033 */
[----:B------:R-:W-:-:S15]  /*3710*/  @!P2 IMAD.MOV.U32 R30, RZ, RZ, -0x435 ;  /* 0xfffffbcbff1ea424 */ /* 0x000fde00078e00ff */
        /* <DEDUP_REMOVED lines=14> */
[----:B------:R-:W-:Y:S01]  /*3800*/  UMOV UR16, 0x80000000 ;  /* 0x8000000000107882 */ /* 0x000fe20000000000 */
[----:B------:R-:W-:Y:S01]  /*3810*/  MOV R31, 0x43300000 ;  /* 0x43300000001f7802 */ /* 0x000fe20000000f00 */
[----:B------:R-:W-:Y:S01]  /*3820*/  UMOV UR17, 0x43300000 ;  /* 0x4330000000117882 */ /* 0x000fe20000000000 */
[----:B------:R-:W-:Y:S01]  /*3830*/  ISETP.GE.U32.AND P2, PT, R27, 0x3ff6a09f, PT ;  /* 0x3ff6a09f1b00780c */ /* 0x000fe20003f46070 */
[----:B------:R-:W-:Y:S02]  /*3840*/  IMAD.MOV.U32 R44, RZ, RZ, -0x748574fc ;  /* 0x8b7a8b04ff2c7424 */ /* 0x000fe400078e00ff */
[----:B------:R-:W-:-:S10]  /*3850*/  IMAD.MOV.U32 R45, RZ, RZ, 0x3ed0ee25 ;  /* 0x3ed0ee25ff2d7424 */ /* 0x000fd400078e00ff */
        /* <DEDUP_REMOVED lines=160> */
.L_x_306:
[----:B------:R-:W-:Y:S01]  /*4260*/  IMAD.MOV.U32 R30, RZ, RZ, 0x0 ;  /* 0x00000000ff1e7424 */ /* 0x000fe200078e00ff */
[----:B------:R-:W-:Y:S01]  /*4270*/  LOP3.LUT P2, RZ, R27, 0x7fffffff, RZ, 0xc0, !PT ;  /* 0x7fffffff1bff7812 */ /* 0x000fe2000784c0ff */
[----:B------:R-:W-:-:S06]  /*4280*/  IMAD.MOV.U32 R31, RZ, RZ, 0x7ff00000 ;  /* 0x7ff00000ff1f7424 */ /* 0x000fcc00078e00ff */
[----:B------:R-:W0:Y:S02]  /*4290*/  DFMA R26, R26, R30, +INF ;  /* 0x7ff000001a1a742b */ /* 0x000e24000000001e */
[----:B0-----:R-:W-:Y:S02]  /*42a0*/  FSEL R26, R26, RZ, P2 ;  /* 0x000000ff1a1a7208 */ /* 0x001fe40001000000 */
[----:B------:R-:W-:-:S07]  /*42b0*/  FSEL R27, R27, -QNAN , P2 ;  /* 0xfff000001b1b7808 */ /* 0x000fce0001000000 */
.L_x_307:
[----:B------:R-:W-:Y:S05]  /*42c0*/  BSYNC.RECONVERGENT B1 ;  /* 0x0000000000017941 */ /* 0x000fea0003800200 */
.L_x_305:
        /* <DEDUP_REMOVED lines=10> */
.L_x_298:
[----:B------:R-:W-:Y:S01]  /*4370*/  IMAD.SHL.U32 R25, R20, 0x2, RZ ;  /* 0x0000000214197824 */ /* 0x000fe200078e00ff */
[----:B------:R-:W-:Y:S02]  /*4380*/  ISETP.GT.U32.AND P3, PT, R18, UR5, PT ;  /* 0x0000000512007c0c */ /* 0x000fe4000bf64070 */
[----:B------:R-:W-:Y:S02]  /*4390*/  MOV R17, UR8 ;  /* 0x0000000800117c02 */ /* 0x000fe40008000f00 */
[----:B------:R-:W-:Y:S02]  /*43a0*/  ISETP.LE.U32.AND P2, PT, R8, R25, PT ;  /* 0x000000190800720c */ /* 0x000fe40003f43070 */
[----:B------:R-:W-:Y:S02]  /*43b0*/  SHF.L.U64.HI R25, R20, 0x1, R21 ;  /* 0x0000000114197819 */ /* 0x000fe40000010215 */
[----:B------:R-:W-:Y:S02]  /*43c0*/  ISETP.GT.U32.AND P4, PT, R8, UR7, PT ;  /* 0x0000000708007c0c */ /* 0x000fe4000bf84070 */
[----:B------:R-:W-:-:S02]  /*43d0*/  ISETP.LT.AND.EX P3, PT, R17, R19, !P1, P3 ;  /* 0x000000131100720c */ /* 0x000fc40004f61330 */
[C---:B------:R-:W-:Y:S02]  /*43e0*/  ISETP.GT.AND.EX P4, PT, R9.reuse, UR6, PT, P4 ;  /* 0x0000000609007c0c */ /* 0x040fe4000bf84340 */
[----:B------:R-:W-:-:S04]  /*43f0*/  ISETP.LE.AND.EX P2, PT, R9, R25, P3, P2 ;  /* 0x000000190900720c */ /* 0x000fc80001f43320 */
[----:B------:R-:W-:-:S13]  /*4400*/  PLOP3.LUT P2, PT, P4, P2, PT, 0xf8, 0x8f ;  /* 0x00000000008f781c */ /* 0x000fda0002745f70 */
[----:B------:R-:W-:Y:S01]  /*4410*/  @!P2 IADD3 R28, P3, PT, R12, UR14, RZ ;  /* 0x0000000e0c1cac10 */ /* 0x000fe2000ff7e0ff */
[----:B------:R-:W-:Y:S02]  /*4420*/  @!P2 IMAD.MOV.U32 R26, RZ, RZ, 0x0 ;  /* 0x00000000ff1aa424 */ /* 0x000fe400078e00ff */
[----:B------:R-:W-:Y:S01]  /*4430*/  @!P2 IMAD.MOV.U32 R27, RZ, RZ, -0x100000 ;  /* 0xfff00000ff1ba424 */ /* 0x000fe200078e00ff */
[----:B------:R-:W-:-:S05]  /*4440*/  @!P2 IADD3.X R29, PT, PT, R13, UR15, RZ, P3, !PT ;  /* 0x0000000f0d1dac10 */ /* 0x000fca0009ffe4ff */
[----:B------:R1:W-:Y:S04]  /*4450*/  @!P2 STG.E.64 desc[UR12][R28.64], R26 ;  /* 0x0000001a1c00a986 */ /* 0x0003e8000c101b0c */
.L_x_308:
[----:B------:R-:W-:Y:S05]  /*4460*/  BSYNC.RECONVERGENT B0 ;  /* 0x0000000000007941 */ /* 0x000fea0003800200 */
.L_x_297:
[----:B------:R-:W-:Y:S01]  /*4470*/  UIADD3 UR5, UP0, UPT, UR5, -0x1, URZ ;  /* 0xffffffff05057890 */ /* 0x000fe2000ff1e0ff */
[----:B------:R-:W-:Y:S01]  /*4480*/  LEA R10, P2, -R24, R10, 0x3 ;  /* 0x0000000a180a7211 */ /* 0x000fe200078419ff */
[----:B------:R-:W-:Y:S02]  /*4490*/  ULEA UR14, UP1, -UR18, UR14, 0x3 ;  /* 0x0000000e120e7291 */ /* 0x000fe4000f8219ff */
[----:B------:R-:W-:Y:S02]  /*44a0*/  UIADD3.X UR8, UPT, UPT, UR8, -0x1, URZ, UP0, !UPT ;  /* 0xffffffff08087890 */ /* 0x000fe400087fe4ff */
[----:B------:R-:W-:Y:S01]  /*44b0*/  UISETP.NE.U32.AND UP0, UPT, UR5, -0x1, UPT ;  /* 0xffffffff0500788c */ /* 0x000fe2000bf05070 */
[----:B------:R-:W-:Y:S01]  /*44c0*/  IMAD.X R11, R11, 0x1, ~R16, P2 ;  /* 0x000000010b0b7824 */ /* 0x000fe200010e0e10 */
[----:B------:R-:W-:Y:S02]  /*44d0*/  UIADD3.X UR15, UPT, UPT, UR15, ~UR4, URZ, UP1, !UPT ;  /* 0x800000040f0f7290 */ /* 0x000fe40008ffe4ff */
[----:B------:R-:W-:-:S09]  /*44e0*/  UISETP.NE.AND.EX UP0, UPT, UR8, -0x1, UPT, UP0 ;  /* 0xffffffff0800788c */ /* 0x000fd2000bf05300 */
[----:B------:R-:W-:Y:S05]  /*44f0*/  BRA.U UP0, `(.L_x_309) ;  /* 0xffffffd900807547 */ /* 0x000fea000b83ffff */
.L_x_296:
[----:B------:R-:W-:-:S04]  /*4500*/  IADD3 R6, P0, PT, -R0, R6, RZ ;  /* 0x0000000600067210 */ /* 0x000fc80007f1e1ff */
[----:B------:R-:W-:Y:S02]  /*4510*/  IADD3.X R4, PT, PT, R4, -0x1, RZ, P0, !PT ;  /* 0xffffffff04047810 */ /* 0x000fe400007fe4ff */
[----:B------:R-:W-:-:S04]  /*4520*/  ISETP.GT.U32.AND P0, PT, R6, -0x1, PT ;  /* 0xffffffff0600780c */ /* 0x000fc80003f04070 */
[----:B------:R-:W-:-:S13]  /*4530*/  ISETP.GT.AND.EX P0, PT, R4, -0x1, PT, P0 ;  /* 0xffffffff0400780c */ /* 0x000fda0003f04300 */
[----:B------:R-:W-:Y:S05]  /*4540*/  @P0 BRA `(.L_x_310) ;  /* 0xffffffd000cc0947 */ /* 0x000fea000383ffff */
[----:B------:R-:W-:Y:S05]  /*4550*/  EXIT ;  /* 0x000000000000794d */ /* 0x000fea0003800000 */
        .weak           $__internal_6_$__cuda_sm20_div_u64
        .type           $__internal_6_$__cuda_sm20_div_u64,@function
        .size           $__internal_6_$__cuda_sm20_div_u64,($__internal_7_$__cuda_sm20_rem_s64 - $__internal_6_$__cuda_sm20_div_u64)
$__internal_6_$__cuda_sm20_div_u64:
        /* <DEDUP_REMOVED lines=43> */
[----:B------:R-:W-:-:S03]  /*4810*/  IMAD.WIDE.U32 R32, R35, R0, RZ ;  /* 0x0000000023207225 */ /* 0x000fc600078e00ff */
[----:B------:R-:W-:Y:S02]  /*4820*/  IADD3.X R29, PT, PT, RZ, R29, RZ, P1, !PT ;  /* 0x0000001dff1d7210 */ /* 0x000fe40000ffe4ff */
        /* <DEDUP_REMOVED lines=23> */
[----:B------:R-:W-:Y:S06]  /*49a0*/  RET.REL.NODEC R28 `(_ZN2at6native43_GLOBAL__N__c95f0927_10_LossCTC_cu_88d8892b37ctc_loss_backward_log_beta_gpu_kernelIdlEEvPT_PKS3_PKllPKT0_S8_lllllllS8_lll) ;  /* 0xffffffb41c947950 */ /* 0x000fec0003c3ffff */
        .weak           $__internal_7_$__cuda_sm20_rem_s64
        .type           $__internal_7_$__cuda_sm20_rem_s64,@function
        .size           $__internal_7_$__cuda_sm20_rem_s64,(.L_x_515 - $__internal_7_$__cuda_sm20_rem_s64)
$__internal_7_$__cuda_sm20_rem_s64:
[----:B------:R-:W-:Y:S02]  /*49b0*/  IMAD.MOV.U32 R16, RZ, RZ, R0 ;  /* 0x000000ffff107224 */ /* 0x000fe400078e0000 */
[----:B------:R-:W-:-:S04]  /*49c0*/  IMAD.MOV.U32 R17, RZ, RZ, RZ ;  /* 0x000000ffff117224 */ /* 0x000fc800078e00ff */
[----:B------:R-:W0:Y:S02]  /*49d0*/  I2F.U64.RP R3, R16 ;  /* 0x0000001000037312 */ /* 0x000e240000309000 */
[----:B0-----:R-:W0:Y:S02]  /*49e0*/  MUFU.RCP R3, R3 ;  /* 0x0000000300037308 */ /* 0x001e240000001000 */
[----:B0-----:R-:W-:-:S15]  /*49f0*/  IADD3 R4, PT, PT, R3, 0x1ffffffe, RZ ;  /* 0x1ffffffe03047810 */ /* 0x001fde0007ffe0ff */
        /* <DEDUP_REMOVED lines=20> */
[----:B------:R-:W-:Y:S01]  /*4b40*/  IMAD R4, R3, R0, R5 ;  /* 0x0000000003047224 */ /* 0x000fe200078e0205 */
[----:B------:R-:W-:-:S03]  /*4b50*/  MOV R5, RZ ;  /* 0x000000ff00057202 */ /* 0x000fc60000000f00 */
        /* <DEDUP_REMOVED lines=46> */
[----:B------:R-:W-:Y:S06]  /*4e40*/  RET.REL.NODEC R2 `(_ZN2at6native43_GLOBAL__N__c95f0927_10_LossCTC_cu_88d8892b37ctc_loss_backward_log_beta_gpu_kernelIdlEEvPT_PKS3_PKllPKT0_S8_lllllllS8_lll) ;  /* 0xffffffb0026c7950 */ /* 0x000fec0003c3ffff */
.L_x_311:
        /* <DEDUP_REMOVED lines=11> */
.L_x_515:


//--------------------- .text._ZN2at6native43_GLOBAL__N__c95f0927_10_LossCTC_cu_88d8892b29ctc_loss_log_alpha_gpu_kernelIfiEEvPT_PKS3_PKllPKT0_S8_lS4_llllllS8_lll --------------------------
	.section	.text._ZN2at6native43_GLOBAL__N__c95f0927_10_LossCTC_cu_88d8892b29ctc_loss_log_alpha_gpu_kernelIfiEEvPT_PKS3_PKllPKT0_S8_lS4_llllllS8_lll,"ax",@progbits
	.align	128
.text._ZN2at6native43_GLOBAL__N__c95f0927_10_LossCTC_cu_88d8892b29ctc_loss_log_alpha_gpu_kernelIfiEEvPT_PKS3_PKllPKT0_S8_lS4_llllllS8_lll:
        .type           _ZN2at6native43_GLOBAL__N__c95f0927_10_LossCTC_cu_88d8892b29ctc_loss_log_alpha_gpu_kernelIfiEEvPT_PKS3_PKllPKT0_S8_lS4_llllllS8_lll,@function
        .size           _ZN2at6native43_GLOBAL__N__c95f0927_10_LossCTC_cu_88d8892b29ctc_loss_log_alpha_gpu_kernelIfiEEvPT_PKS3_PKllPKT0_S8_lS4_llllllS8_lll,(.L_x_518 - _ZN2at6native43_GLOBAL__N__c95f0927_10_LossCTC_cu_88d8892b29ctc_loss_log_alpha_gpu_kernelIfiEEvPT_PKS3_PKllPKT0_S8_lS4_llllllS8_lll)
        .other          _ZN2at6native43_GLOBAL__N__c95f0927_10_LossCTC_cu_88d8892b29ctc_loss_log_alpha_gpu_kernelIfiEEvPT_PKS3_PKllPKT0_S8_lS4_llllllS8_lll,@"STO_CUDA_ENTRY STV_DEFAULT"
_ZN2at6native43_GLOBAL__N__c95f0927_10_LossCTC_cu_88d8892b29ctc_loss_log_alpha_gpu_kernelIfiEEvPT_PKS3_PKllPKT0_S8_lS4_llllllS8_lll:
        /* <DEDUP_REMOVED lines=9> */
[----:B------:R-:W0:Y:S01]  /*0090*/  LDC.64 R22, c[0x0][0x390] ;  /* 0x0000e400ff167b82 */ /* 0x000e220000000a00 */
[----:B------:R-:W1:Y:S01]  /*00a0*/  LDCU.64 UR6, c[0x0][0x358] ;  /* 0x00006b00ff0677ac */ /* 0x000e620008000a00 */
[----:B------:R-:W2:Y:S06]  /*00b0*/  LDCU.64 UR20, c[0x0][0x3e8] ;  /* 0x00007d00ff1477ac */ /* 0x000eac0008000a00 */
[----:B------:R-:W3:Y:S01]  /*00c0*/  LDC.64 R24, c[0x0][0x3a8] ;  /* 0x0000ea00ff187b82 */ /* 0x000ee20000000a00 */
[----:B------:R-:W4:Y:S01]  /*00d0*/  LDCU.64 UR18, c[0x0][0x388] ;  /* 0x00007100ff1277ac */ /* 0x000f220008000a00 */
[----:B------:R-:W0:Y:S01]  /*00e0*/  LDCU.64 UR14, c[0x0][0x380] ;  /* 0x00007000ff0e77ac */ /* 0x000e220008000a00 */
[----:B------:R-:W0:Y:S02]  /*00f0*/  LDCU.64 UR16, c[0x0][0x3d0] ;  /* 0x00007a00ff1077ac */ /* 0x000e240008000a00 */
[----:B0-----:R-:W-:-:S06]  /*0100*/  IMAD.WIDE.U32 R22, R45, 0x8, R22 ;  /* 0x000000082d167825 */ /* 0x001fcc00078e0016 */
[----:B-1----:R-:W2:Y:S01]  /*0110*/  LDG.E.64.CONSTANT R22, desc[UR6][R22.64] ;  /* 0x0000000616167981 */ /* 0x002ea2000c1e9b00 */
[----:B---3--:R-:W-:-:S06]  /*0120*/  IMAD.WIDE.U32 R24, R45, 0x8, R24 ;  /* 0x000000082d187825 */ /* 0x008fcc00078e0018 */
[----:B------:R-:W5:Y:S01]  /*0130*/  LDG.E.64.CONSTANT R24, desc[UR6][R24.64] ;  /* 0x0000000618187981 */ /* 0x000f62000c1e9b00 */
[----:B--2---:R-:W-:-:S04]  /*0140*/  ISETP.NE.U32.AND P0, PT, R22, RZ, PT ;  /* 0x000000ff1600720c */ /* 0x004fc80003f05070 */
[----:B------:R-:W-:-:S13]  /*0150*/  ISETP.NE.AND.EX P0, PT, R23, RZ, PT, P0 ;  /* 0x000000ff1700720c */ /* 0x000fda0003f05300 */
[----:B----4-:R-:W-:Y:S05]  /*0160*/  @!P0 BRA `(.L_x_312) ;  /* 0x0000002800ac8947 */ /* 0x010fea0003800000 */
[----:B------:R-:W0:Y:S01]  /*0170*/  LDC.64 R40, c[0x0][0x3b0] ;  /* 0x0000ec00ff287b82 */ /* 0x000e220000000a00 */
[----:B------:R-:W1:Y:S02]  /*0180*/  LDCU.64 UR4, c[0x0][0x3d8] ;  /* 0x00007b00ff0477ac */ /* 0x000e640008000a00 */
[----:B-1----:R-:W-:-:S04]  /*0190*/  IMAD.WIDE.U32 R26, R45, UR4, RZ ;  /* 0x000000042d1a7c25 */ /* 0x002fc8000f8e00ff */
[----:B------:R-:W-:Y:S01]  /*01a0*/  IMAD R43, R45, UR5, R27 ;  /* 0x000000052d2b7c24 */ /* 0x000fe2000f8e021b */
[----:B0-----:R-:W-:-:S13]  /*01b0*/  ISETP.GE.AND P0, PT, R41, RZ, PT ;  /* 0x000000ff2900720c */ /* 0x001fda0003f06270 */
[----:B------:R-:W-:Y:S05]  /*01c0*/  @!P0 BRA `(.L_x_313) ;  /* 0x0000002400c48947 */ /* 0x000fea0003800000 */
[----:B------:R-:W0:Y:S08]  /*01d0*/  LDC.64 R2, c[0x0][0x3f0] ;  /* 0x0000fc00ff027b82 */ /* 0x000e300000000a00 */
[----:B------:R-:W1:Y:S01]  /*01e0*/  LDC R44, c[0x0][0x360] ;  /* 0x0000d800ff2c7b82 */ /* 0x000e620000000800 */
[C---:B------:R-:W-:Y:S01]  /*01f0*/  IMAD.SHL.U32 R42, R40.reuse, 0x2, RZ ;  /* 0x00000002282a7824 */ /* 0x040fe200078e00ff */
[----:B------:R-:W-:Y:S01]  /*0200*/  SHF.L.U64.HI R41, R40, 0x1, R41 ;  /* 0x0000000128297819 */ /* 0x000fe20000010229 */
[----:B------:R-:W2:Y:S01]  /*0210*/  LDCU.64 UR4, c[0x0][0x3c8] ;  /* 0x00007900ff0477ac */ /* 0x000ea20008000a00 */
[----:B------:R-:W3:Y:S04]  /*0220*/  LDCU.64 UR10, c[0x0][0x408] ;  /* 0x00008100ff0a77ac */ /* 0x000ee80008000a00 */
[----:B------:R-:W3:Y:S01]  /*0230*/  LDC.64 R8, c[0x0][0x3d0] ;  /* 0x0000f400ff087b82 */ /* 0x000ee20000000a00 */
[----:B------:R-:W4:Y:S01]  /*0240*/  LDCU.64 UR8, c[0x0][0x3a0] ;  /* 0x00007400ff0877ac */ /* 0x000f220008000a00 */
[----:B------:R-:W4:Y:S01]  /*0250*/  LDCU.64 UR12, c[0x0][0x388] ;  /* 0x00007100ff0c77ac */ /* 0x000f220008000a00 */
[----:B0-----:R-:W-:-:S05]  /*0260*/  IMAD.WIDE.U32 R2, R45, 0x8, R2 ;  /* 0x000000082d027825 */ /* 0x001fca00078e0002 */
[----:B------:R3:W4:Y:S01]  /*0270*/  LDG.E.64.CONSTANT R4, desc[UR6][R2.64] ;  /* 0x0000000602047981 */ /* 0x000722000c1e9b00 */
[----:B------:R-:W-:Y:S01]  /*0280*/  IADD3 R7, P1, PT, R42, 0x1, RZ ;  /* 0x000000012a077810 */ /* 0x000fe20007f3e0ff */
[----:B--2---:R-:W-:-:S03]  /*0290*/  IMAD.WIDE.U32 R28, R45, UR4, RZ ;  /* 0x000000042d1c7c25 */ /* 0x004fc6000f8e00ff */
[----:B-1----:R-:W-:Y:S01]  /*02a0*/  ISETP.GT.U32.AND P0, PT, R7, R44, PT ;  /* 0x0000002c0700720c */ /* 0x002fe20003f04070 */
[----:B------:R-:W-:Y:S02]  /*02b0*/  IMAD.X R0, RZ, RZ, R41, P1 ;  /* 0x000000ffff007224 */ /* 0x000fe400008e0629 */
[----:B------:R-:W-:Y:S02]  /*02c0*/  IMAD R31, R45, UR5, R29 ;  /* 0x000000052d1f7c24 */ /* 0x000fe4000f8e021d */
[----:B------:R-:W-:Y:S01]  /*02d0*/  IMAD.MOV.U32 R30, RZ, RZ, R28 ;  /* 0x000000ffff1e7224 */ /* 0x000fe200078e001c */
[----:B------:R-:W-:Y:S01]  /*02e0*/  ISETP.GT.AND.EX P0, PT, R0, RZ, PT, P0 ;  /* 0x000000ff0000720c */ /* 0x000fe20003f04300 */
[----:B---3--:R-:W-:-:S03]  /*02f0*/  IMAD R2, R8, UR11, RZ ;  /* 0x0000000b08027c24 */ /* 0x008fc6000f8e02ff */
[----:B------:R-:W-:Y:S01]  /*0300*/  SEL R3, R7, R44, P0 ;  /* 0x0000002c07037207 */ /* 0x000fe20000000000 */
[----:B------:R-:W-:Y:S01]  /*0310*/  IMAD R9, R9, UR10, R2 ;  /* 0x0000000a09097c24 */ /* 0x000fe2000f8e0202 */
[----:B------:R-:W-:Y:S01]  /*0320*/  SEL R0, R0, RZ, P0 ;  /* 0x000000ff00007207 */ /* 0x000fe20000000000 */
[----:B------:R-:W-:Y:S01]  /*0330*/  IMAD.WIDE.U32 R6, R8, UR10, R30 ;  /* 0x0000000a08067c25 */ /* 0x000fe2000f8e001e */
[----:B------:R-:W-:-:S03]  /*0340*/  IADD3 R3, P0, PT, R3, -0x1, RZ ;  /* 0xffffffff03037810 */ /* 0x000fc60007f1e0ff */
[----:B------:R-:W-:Y:S01]  /*0350*/  IMAD.IADD R7, R7, 0x1, R9 ;  /* 0x0000000107077824 */ /* 0x000fe200078e0209 */
[----:B------:R-:W-:Y:S02]  /*0360*/  IADD3.X R0, PT, PT, R0, -0x1, RZ, P0, !PT ;  /* 0xffffffff00007810 */ /* 0x000fe400007fe4ff */
[----:B----4-:R-:W-:Y:S02]  /*0370*/  LEA R16, P2, R6, UR12, 0x2 ;  /* 0x0000000c06107c11 */ /* 0x010fe4000f8410ff */
[----:B------:R-:W-:Y:S02]  /*0380*/  ISETP.NE.U32.AND P0, PT, R0, RZ, PT ;  /* 0x000000ff0000720c */ /* 0x000fe40003f05070 */
[----:B------:R-:W-:Y:S02]  /*0390*/  LEA.HI.X R17, R6, UR13, R7, 0x2, P2 ;  /* 0x0000000d06117c11 */ /* 0x000fe400090f1407 */
[----:B------:R-:W-:-:S04]  /*03a0*/  LEA R32, P1, R4, UR8, 0x2 ;  /* 0x0000000804207c11 */ /* 0x000fc8000f8210ff */
[----:B------:R-:W-:-:S05]  /*03b0*/  LEA.HI.X R33, R4, UR9, R5, 0x2, P1 ;  /* 0x0000000904217c11 */ /* 0x000fca00088f1405 */
        /* <DEDUP_REMOVED lines=16> */
[----:B------:R-:W-:Y:S01]  /*04c0*/  ISETP.GE.U32.AND P1, PT, R3, R44, PT ;  /* 0x0000002c0300720c */ /* 0x000fe20003f26070 */
[----:B------:R-:W-:-:S12]  /*04d0*/  IMAD.MOV.U32 R3, RZ, RZ, RZ ;  /* 0x000000ffff037224 */ /* 0x000fd800078e00ff */
[----:B------:R-:W-:Y:S01]  /*04e0*/  @P1 VIADD R2, R2, 0x1 ;  /* 0x0000000102021836 */ /* 0x000fe20000000000 */
[----:B------:R-:W-:Y:S01]  /*04f0*/  @!P2 LOP3.LUT R2, RZ, R44, RZ, 0x33, !PT ;  /* 0x0000002cff02a212 */ /* 0x000fe200078e33ff */
[----:B------:R-:W-:Y:S06]  /*0500*/  BRA `(.L_x_315) ;  /* 0x0000000000107947 */ /* 0x000fec0003800000 */
.L_x_314:
[----:B------:R-:W-:-:S07]  /*0510*/  MOV R2, 0x530 ;  /* 0x0000053000027802 */ /* 0x000fce0000000f00 */
[----:B-----5:R-:W-:Y:S05]  /*0520*/  CALL.REL.NOINC `($__internal_8_$__cuda_sm20_div_u64) ;  /* 0x0000002400e87944 */ /* 0x020fea0003c00000 */
[----:B------:R-:W-:Y:S02]  /*0530*/  IMAD.MOV.U32 R2, RZ, RZ, R0 ;  /* 0x000000ffff027224 */ /* 0x000fe400078e0000 */
[----:B------:R-:W-:-:S07]  /*0540*/  IMAD.MOV.U32 R3, RZ, RZ, R5 ;  /* 0x000000ffff037224 */ /* 0x000fce00078e0005 */
.L_x_315:
[----:B------:R-:W0:Y:S01]  /*0550*/  S2R R40, SR_TID.X ;  /* 0x0000000000287919 */ /* 0x000e220000002100 */
[C---:B------:R-:W-:Y:S01]  /*0560*/  ISETP.GE.U32.AND P0, PT, R2.reuse, 0x3, PT ;  /* 0x000000030200780c */ /* 0x040fe20003f06070 */
[----:B------:R-:W-:Y:S01]  /*0570*/  BSSY.RECONVERGENT B0, `(.L_x_316) ;  /* 0x000007f000007945 */ /* 0x000fe20003800200 */
[----:B------:R-:W-:Y:S01]  /*0580*/  IADD3 R6, P1, PT, R2, 0x1, RZ ;  /* 0x0000000102067810 */ /* 0x000fe20007f3e0ff */
[----:B------:R-:W-:Y:S01]  /*0590*/  IMAD.MOV.U32 R5, RZ, RZ, RZ ;  /* 0x000000ffff057224 */ /* 0x000fe200078e00ff */
[----:B------:R-:W-:Y:S01]  /*05a0*/  ISETP.GE.U32.AND.EX P0, PT, R3, RZ, PT, P0 ;  /* 0x000000ff0300720c */ /* 0x000fe20003f06100 */
[----:B------:R-:W-:Y:S01]  /*05b0*/  IMAD.MOV.U32 R7, RZ, RZ, RZ ;  /* 0x000000ffff077224 */ /* 0x000fe200078e00ff */
[----:B------:R-:W-:Y:S01]  /*05c0*/  LOP3.LUT R4, R6, 0x3, RZ, 0xc0, !PT ;  /* 0x0000000306047812 */ /* 0x000fe200078ec0ff */
[----:B------:R-:W-:-:S10]  /*05d0*/  IMAD.X R0, RZ, RZ, R3, P1 ;  /* 0x000000ffff007224 */ /* 0x000fd400008e0603 */
[----:B------:R-:W-:Y:S05]  /*05e0*/  @!P0 BRA `(.L_x_317) ;  /* 0x0000000400dc8947 */ /* 0x000fea0003800000 */
[----:B------:R-:W-:Y:S01]  /*05f0*/  LOP3.LUT R6, R6, 0xfffffffc, RZ, 0xc0, !PT ;  /* 0xfffffffc06067812 */ /* 0x000fe200078ec0ff */
[----:B------:R-:W-:Y:S02]  /*0600*/  IMAD.MOV.U32 R5, RZ, RZ, RZ ;  /* 0x000000ffff057224 */ /* 0x000fe400078e00ff */
[----:B------:R-:W-:Y:S02]  /*0610*/  IMAD.MOV.U32 R7, RZ, RZ, RZ ;  /* 0x000000ffff077224 */ /* 0x000fe400078e00ff */
[----:B------:R-:W-:Y:S02]  /*0620*/  IMAD.MOV.U32 R9, RZ, RZ, RZ ;  /* 0x000000ffff097224 */ /* 0x000fe400078e00ff */
[----:B------:R-:W-:Y:S02]  /*0630*/  IMAD.MOV.U32 R11, RZ, RZ, RZ ;  /* 0x000000ffff0b7224 */ /* 0x000fe400078e00ff */
[----:B------:R-:W-:-:S07]  /*0640*/  IMAD.MOV.U32 R8, RZ, RZ, -0x800000 ;  /* 0xff800000ff087424 */ /* 0x000fce00078e00ff */
.L_x_327:
[----:B0-----:R-:W-:Y:S01]  /*0650*/  IADD3 R15, P2, PT, R40, R5, RZ ;  /* 0x00000005280f7210 */ /* 0x001fe20007f5e0ff */
[----:B------:R-:W-:Y:S01]  /*0660*/  BSSY.RECONVERGENT B1, `(.L_x_318) ;  /* 0x000001d000017945 */ /* 0x000fe20003800200 */
[----:B------:R-:W-:Y:S01]  /*0670*/  IADD3 R9, P0, PT, R9, 0x4, RZ ;  /* 0x0000000409097810 */ /* 0x000fe20007f1e0ff */
[----:B------:R-:W-:Y:S01]  /*0680*/  IMAD.MOV.U32 R35, RZ, RZ, -0x800000 ;  /* 0xff800000ff237424 */ /* 0x000fe200078e00ff */
[----:B------:R-:W-:Y:S01]  /*0690*/  ISETP.NE.U32.AND P1, PT, R15, 0x1, PT ;  /* 0x000000010f00780c */ /* 0x000fe20003f25070 */
[----:B------:R-:W-:Y:S02]  /*06a0*/  IMAD.X R14, RZ, RZ, R7, P2 ;  /* 0x000000ffff0e7224 */ /* 0x000fe400010e0607 */
[----:B------:R-:W-:Y:S01]  /*06b0*/  IMAD.X R11, RZ, RZ, R11, P0 ;  /* 0x000000ffff0b7224 */ /* 0x000fe200000e060b */
[----:B------:R-:W-:Y:S02]  /*06c0*/  ISETP.NE.U32.AND P0, PT, R9, R6, PT ;  /* 0x000000060900720c */ /* 0x000fe40003f05070 */
[----:B------:R-:W-:-:S02]  /*06d0*/  ISETP.NE.AND.EX P1, PT, R14, RZ, PT, P1 ;  /* 0x000000ff0e00720c */ /* 0x000fc40003f25310 */
[----:B------:R-:W-:-:S11]  /*06e0*/  ISETP.NE.AND.EX P0, PT, R11, R0, PT, P0 ;  /* 0x000000000b00720c */ /* 0x000fd60003f05300 */
[----:B-12---:R-:W-:Y:S05]  /*06f0*/  @!P1 BRA `(.L_x_319) ;  /* 0x0000000000149947 */ /* 0x006fea0003800000 */
[----:B------:R-:W-:-:S04]  /*0700*/  ISETP.NE.U32.AND P1, PT, R15, RZ, PT ;  /* 0x000000ff0f00720c */ /* 0x000fc80003f25070 */
[----:B------:R-:W-:-:S13]  /*0710*/  ISETP.NE.AND.EX P1, PT, R14, RZ, PT, P1 ;  /* 0x000000ff0e00720c */ /* 0x000fda0003f25310 */
[----:B------:R-:W-:Y:S05]  /*0720*/  @P1 BRA `(.L_x_320) ;  /* 0x0000000000401947 */ /* 0x000fea0003800000 */
[----:B------:R0:W5:Y:S01]  /*0730*/  LDG.E R35, desc[UR6][R16.64] ;  /* 0x0000000610237981 */ /* 0x000162000c1e1900 */
[----:B------:R-:W-:Y:S05]  /*0740*/  BRA `(.L_x_320) ;  /* 0x0000000000387947 */ /* 0x000fea0003800000 */
.L_x_319:
[----:B-----5:R-:W-:-:S04]  /*0750*/  ISETP.NE.U32.AND P1, PT, R24, RZ, PT ;  /* 0x000000ff1800720c */ /* 0x020fc80003f25070 */
[----:B------:R-:W-:-:S13]  /*0760*/  ISETP.NE.AND.EX P1, PT, R25, RZ, PT, P1 ;  /* 0x000000ff1900720c */ /* 0x000fda0003f25310 */
[----:B------:R-:W-:Y:S05]  /*0770*/  @!P1 BRA `(.L_x_320) ;  /* 0x00000000002c9947 */ /* 0x000fea0003800000 */
        /* <DEDUP_REMOVED lines=10> */
[----:B------:R1:W5:Y:S02]  /*0820*/  LDG.E R35, desc[UR6][R12.64] ;  /* 0x000000060c237981 */ /* 0x000364000c1e1900 */
.L_x_320:
[----:B------:R-:W-:Y:S05]  /*0830*/  BSYNC.RECONVERGENT B1 ;  /* 0x0000000000017941 */ /* 0x000fea0003800200 */
.L_x_318:
[----:B------:R-:W-:Y:S02]  /*0840*/  IADD3 R19, P3, PT, R44, R15, RZ ;  /* 0x0000000f2c137210 */ /* 0x000fe40007f7e0ff */
[----:B-----5:R-:W-:-:S03]  /*0850*/  ISETP.NE.U32.AND P1, PT, R24, RZ, PT ;  /* 0x000000ff1800720c */ /* 0x020fc60003f25070 */
[----:B------:R-:W-:Y:S01]  /*0860*/  IMAD.X R10, RZ, RZ, R14, P3 ;  /* 0x000000ffff0a7224 */ /* 0x000fe200018e060e */
[----:B------:R-:W-:Y:S02]  /*0870*/  ISETP.NE.AND.EX P2, PT, R25, RZ, PT, P1 ;  /* 0x000000ff1900720c */ /* 0x000fe40003f45310 */
[----:B------:R-:W-:-:S04]  /*0880*/  ISETP.NE.U32.AND P1, PT, R19, 0x1, PT ;  /* 0x000000011300780c */ /* 0x000fc80003f25070 */
[----:B------:R-:W-:-:S13]  /*0890*/  ISETP.NE.OR.EX P1, PT, R10, RZ, !P2, P1 ;  /* 0x000000ff0a00720c */ /* 0x000fda0005725710 */
[----:B------:R-:W2:Y:S01]  /*08a0*/  @!P1 LDG.E.CONSTANT R37, desc[UR6][R32.64] ;  /* 0x0000000620259981 */ /* 0x000ea2000c1e9900 */
[----:B------:R-:W3:Y:S01]  /*08b0*/  @!P1 LDC.64 R20, c[0x0][0x3d0] ;  /* 0x0000f400ff149b82 */ /* 0x000ee20000000a00 */
[----:B------:R-:W-:Y:S01]  /*08c0*/  ISETP.GT.U32.AND P2, PT, R15, R42, PT ;  /* 0x0000002a0f00720c */ /* 0x000fe20003f44070 */
[----:B-1----:R-:W-:Y:S01]  /*08d0*/  @!P1 IMAD.MOV.U32 R12, RZ, RZ, R28 ;  /* 0x000000ffff0c9224 */ /* 0x002fe200078e001c */
[----:B------:R-:W-:Y:S02]  /*08e0*/  BSSY.RECONVERGENT B1, `(.L_x_321) ;  /* 0x0000016000017945 */ /* 0x000fe40003800200 */
[----:B------:R-:W-:-:S03]  /*08f0*/  ISETP.GT.AND.EX P2, PT, R14, R41, PT, P2 ;  /* 0x000000290e00720c */ /* 0x000fc60003f44320 */
[----:B------:R-:W1:Y:S01]  /*0900*/  @!P1 LDC.64 R2, c[0x0][0x388] ;  /* 0x0000e200ff029b82 */ /* 0x000e620000000a00 */
[----:B--2---:R-:W-:-:S05]  /*0910*/  @!P1 SHF.R.S32.HI R13, RZ, 0x1f, R37 ;  /* 0x0000001fff0d9819 */ /* 0x004fca0000011425 */
[-C--:B---3--:R-:W-:Y:S02]  /*0920*/  @!P1 IMAD R18, R13, R20.reuse, RZ ;  /* 0x000000140d129224 */ /* 0x088fe400078e02ff */
[----:B------:R-:W-:Y:S02]  /*0930*/  @!P1 IMAD.MOV.U32 R13, RZ, RZ, R31 ;  /* 0x000000ffff0d9224 */ /* 0x000fe400078e001f */
[C---:B------:R-:W-:Y:S02]  /*0940*/  @!P1 IMAD R21, R37.reuse, R21, R18 ;  /* 0x0000001525159224 */ /* 0x040fe400078e0212 */
[----:B------:R-:W-:-:S04]  /*0950*/  @!P1 IMAD.WIDE.U32 R12, R37, R20, R12 ;  /* 0x00000014250c9225 */ /* 0x000fc800078e000c */
[----:B------:R-:W-:Y:S01]  /*0960*/  @!P1 IMAD.IADD R21, R13, 0x1, R21 ;  /* 0x000000010d159824 */ /* 0x000fe200078e0215 */
[----:B-1----:R-:W-:Y:S01]  /*0970*/  @!P1 LEA R2, P3, R12, R2, 0x2 ;  /* 0x000000020c029211 */ /* 0x002fe200078610ff */
[----:B------:R-:W-:-:S03]  /*0980*/  IMAD.MOV.U32 R18, RZ, RZ, -0x800000 ;  /* 0xff800000ff127424 */ /* 0x000fc600078e00ff */
[----:B------:R-:W-:Y:S01]  /*0990*/  @!P1 LEA.HI.X R3, R12, R3, R21, 0x2, P3 ;  /* 0x000000030c039211 */ /* 0x000fe200018f1415 */
[----:B------:R-:W-:Y:S08]  /*09a0*/  @P2 BRA `(.L_x_322) ;  /* 0x0000000000242947 */ /* 0x000ff00003800000 */
[----:B------:R-:W-:Y:S02]  /*09b0*/  IMAD.MOV.U32 R12, RZ, RZ, R26 ;  /* 0x000000ffff0c7224 */ /* 0x000fe400078e001a */
[----:B------:R-:W-:Y:S02]  /*09c0*/  IMAD.MOV.U32 R13, RZ, RZ, R43 ;  /* 0x000000ffff0d7224 */ /* 0x000fe400078e002b */
[----:B------:R-:W-:Y:S02]  /*09d0*/  IMAD R14, R14, UR20, RZ ;  /* 0x000000140e0e7c24 */ /* 0x000fe4000f8e02ff */
[----:B------:R-:W-:-:S04]  /*09e0*/  IMAD.WIDE.U32 R12, R15, UR20, R12 ;  /* 0x000000140f0c7c25 */ /* 0x000fc8000f8e000c */
[----:B------:R-:W-:Y:S01]  /*09f0*/  IMAD R15, R15, UR21, R14 ;  /* 0x000000150f0f7c24 */ /* 0x000fe2000f8e020e */
[----:B------:R-:W-:-:S03]  /*0a00*/  LEA R14, P2, R12, UR14, 0x2 ;  /* 0x0000000e0c0e7c11 */ /* 0x000fc6000f8410ff */
[----:B------:R-:W-:-:S05]  /*0a10*/  IMAD.IADD R13, R13, 0x1, R15 ;  /* 0x000000010d0d7824 */ /* 0x000fca00078e020f */
[----:B------:R-:W-:-:S05]  /*0a20*/  LEA.HI.X R15, R12, UR15, R13, 0x2, P2 ;  /* 0x0000000f0c0f7c11 */ /* 0x000fca00090f140d */
[----:B------:R1:W-:Y:S02]  /*0a30*/  STG.E desc[UR6][R14.64], R35 ;  /* 0x000000230e007986 */ /* 0x0003e4000c101906 */
.L_x_322:
[----:B------:R-:W-:Y:S05]  /*0a40*/  BSYNC.RECONVERGENT B1 ;  /* 0x0000000000017941 */ /* 0x000fea0003800200 */
.L_x_321:
[----:B------:R2:W3:Y:S01]  /*0a50*/  @!P1 LDG.E R18, desc[UR6][R2.64] ;  /* 0x0000000602129981 */ /* 0x0004e2000c1e1900 */
[----:B------:R-:W-:Y:S01]  /*0a60*/  ISETP.GT.U32.AND P1, PT, R19, R42, PT ;  /* 0x0000002a1300720c */ /* 0x000fe20003f24070 */
[----:B------:R-:W-:Y:S03]  /*0a70*/  BSSY.RECONVERGENT B1, `(.L_x_323) ;  /* 0x000001f000017945 */ /* 0x000fe60003800200 */
[----:B------:R-:W-:-:S13]  /*0a80*/  ISETP.GT.AND.EX P1, PT, R10, R41, PT, P1 ;  /* 0x000000290a00720c */ /* 0x000fda0003f24310 */
[----:B-1----:R-:W1:Y:S01]  /*0a90*/  @!P1 LDC.64 R34, c[0x0][0x3e8] ;  /* 0x0000fa00ff229b82 */ /* 0x002e620000000a00 */
[----:B--2---:R-:W-:Y:S02]  /*0aa0*/  @!P1 IMAD.MOV.U32 R2, RZ, RZ, R26 ;  /* 0x000000ffff029224 */ /* 0x004fe400078e001a */
[----:B------:R-:W-:-:S05]  /*0ab0*/  @!P1 IMAD.MOV.U32 R3, RZ, RZ, R43 ;  /* 0x000000ffff039224 */ /* 0x000fca00078e002b */
[----:B------:R-:W2:Y:S01]  /*0ac0*/  @!P1 LDC.64 R12, c[0x0][0x380] ;  /* 0x0000e000ff0c9b82 */ /* 0x000ea20000000a00 */
[-C--:B-1----:R-:W-:Y:S02]  /*0ad0*/  @!P1 IMAD R20, R10, R34.reuse, RZ ;  /* 0x000000220a149224 */ /* 0x082fe400078e02ff */
[----:B------:R-:W-:-:S04]  /*0ae0*/  @!P1 IMAD.WIDE.U32 R14, R19, R34, R2 ;  /* 0x00000022130e9225 */ /* 0x000fc800078e0002 */
[----:B------:R-:W-:Y:S01]  /*0af0*/  @!P1 IMAD R21, R19, R35, R20 ;  /* 0x0000002313159224 */ /* 0x000fe200078e0214 */
[----:B------:R-:W-:Y:S02]  /*0b00*/  IADD3 R19, P3, PT, R44, R19, RZ ;  /* 0x000000132c137210 */ /* 0x000fe40007f7e0ff */
[----:B--2---:R-:W-:Y:S01]  /*0b10*/  @!P1 LEA R12, P2, R14, R12, 0x2 ;  /* 0x0000000c0e0c9211 */ /* 0x004fe200078410ff */
[----:B------:R-:W-:Y:S01]  /*0b20*/  @!P1 IMAD.IADD R2, R15, 0x1, R21 ;  /* 0x000000010f029824 */ /* 0x000fe200078e0215 */
[----:B------:R-:W-:Y:S01]  /*0b30*/  IADD3 R15, P4, PT, R44, R19, RZ ;  /* 0x000000132c0f7210 */ /* 0x000fe20007f9e0ff */
[----:B------:R-:W-:-:S03]  /*0b40*/  IMAD.X R10, RZ, RZ, R10, P3 ;  /* 0x000000ffff0a7224 */ /* 0x000fc600018e060a */
[----:B------:R-:W-:Y:S01]  /*0b50*/  @!P1 LEA.HI.X R13, R14, R13, R2, 0x2, P2 ;  /* 0x0000000d0e0d9211 */ /* 0x000fe200010f1402 */
[----:B------:R-:W-:Y:S01]  /*0b60*/  IMAD.X R14, RZ, RZ, R10, P4 ;  /* 0x000000ffff0e7224 */ /* 0x000fe200020e060a */
[-C--:B------:R-:W-:Y:S02]  /*0b70*/  ISETP.GT.U32.AND P2, PT, R19, R42.reuse, PT ;  /* 0x0000002a1300720c */ /* 0x080fe40003f44070 */
[----:B------:R-:W-:Y:S01]  /*0b80*/  ISETP.GT.U32.AND P3, PT, R15, R42, PT ;  /* 0x0000002a0f00720c */ /* 0x000fe20003f64070 */
[----:B---3--:R1:W-:Y:S01]  /*0b90*/  @!P1 STG.E desc[UR6][R12.64], R18 ;  /* 0x000000120c009986 */ /* 0x0083e2000c101906 */
[-C--:B------:R-:W-:Y:S02]  /*0ba0*/  ISETP.GT.AND.EX P1, PT, R10, R41.reuse, PT, P2 ;  /* 0x000000290a00720c */ /* 0x080fe40003f24320 */
[----:B------:R-:W-:-:S11]  /*0bb0*/  ISETP.GT.AND.EX P2, PT, R14, R41, PT, P3 ;  /* 0x000000290e00720c */ /* 0x000fd60003f44330 */
[----:B-1----:R-:W-:Y:S05]  /*0bc0*/  @P1 BRA `(.L_x_324) ;  /* 0x0000000000241947 */ /* 0x002fea0003800000 */
        /* <DEDUP_REMOVED lines=8> */
[----:B------:R1:W-:Y:S04]  /*0c50*/  STG.E desc[UR6][R12.64], R8 ;  /* 0x000000080c007986 */ /* 0x0003e8000c101906 */
.L_x_324:
[----:B------:R-:W-:Y:S05]  /*0c60*/  BSYNC.RECONVERGENT B1 ;  /* 0x0000000000017941 */ /* 0x000fea0003800200 */
.L_x_323:
[----:B------:R-:W-:Y:S04]  /*0c70*/  BSSY.RECONVERGENT B1, `(.L_x_325) ;  /* 0x000000b000017945 */ /* 0x000fe80003800200 */
[----:B------:R-:W-:Y:S05]  /*0c80*/  @P2 BRA `(.L_x_326) ;  /* 0x0000000000242947 */ /* 0x000fea0003800000 */
[----:B------:R-:W-:Y:S02]  /*0c90*/  IMAD R10, R14, UR20, RZ ;  /* 0x000000140e0a7c24 */ /* 0x000fe4000f8e02ff */
[----:B------:R-:W-:Y:S02]  /*0ca0*/  IMAD.MOV.U32 R2, RZ, RZ, R26 ;  /* 0x000000ffff027224 */ /* 0x000fe400078e001a */
[----:B------:R-:W-:Y:S02]  /*0cb0*/  IMAD.MOV.U32 R3, RZ, RZ, R43 ;  /* 0x000000ffff037224 */ /* 0x000fe400078e002b */
[C---:B-1----:R-:W-:Y:S02]  /*0cc0*/  IMAD R13, R15.reuse, UR21, R10 ;  /* 0x000000150f0d7c24 */ /* 0x042fe4000f8e020a */
[----:B------:R-:W-:-:S04]  /*0cd0*/  IMAD.WIDE.U32 R2, R15, UR20, R2 ;  /* 0x000000140f027c25 */ /* 0x000fc8000f8e0002 */
[----:B------:R-:W-:Y:S01]  /*0ce0*/  IMAD.IADD R3, R3, 0x1, R13 ;  /* 0x0000000103037824 */ /* 0x000fe200078e020d */
[----:B------:R-:W-:-:S04]  /*0cf0*/  LEA R12, P1, R2, UR14, 0x2 ;  /* 0x0000000e020c7c11 */ /* 0x000fc8000f8210ff */
[----:B------:R-:W-:-:S05]  /*0d00*/  LEA.HI.X R13, R2, UR15, R3, 0x2, P1 ;  /* 0x0000000f020d7c11 */ /* 0x000fca00088f1403 */
[----:B------:R2:W-:Y:S04]  /*0d10*/  STG.E desc[UR6][R12.64], R8 ;  /* 0x000000080c007986 */ /* 0x0005e8000c101906 */
.L_x_326:
[----:B------:R-:W-:Y:S05]  /*0d20*/  BSYNC.RECONVERGENT B1 ;  /* 0x0000000000017941 */ /* 0x000fea0003800200 */
.L_x_325:
[----:B------:R-:W-:-:S04]  /*0d30*/  LEA R5, P1, R44, R5, 0x2 ;  /* 0x000000052c057211 */ /* 0x000fc800078210ff */
[----:B------:R-:W-:Y:S01]  /*0d40*/  LEA.HI.X R7, R44, R7, RZ, 0x2, P1 ;  /* 0x000000072c077211 */ /* 0x000fe200008f14ff */
[----:B------:R-:W-:Y:S08]  /*0d50*/  @P0 BRA `(.L_x_327) ;  /* 0xfffffff8003c0947 */ /* 0x000ff0000383ffff */
.L_x_317:
[----:B------:R-:W-:Y:S05]  /*0d60*/  BSYNC.RECONVERGENT B0 ;  /* 0x0000000000007941 */ /* 0x000fea0003800200 */
.L_x_316:
[----:B------:R-:W-:Y:S01]  /*0d70*/  ISETP.NE.U32.AND P0, PT, R4, RZ, PT ;  /* 0x000000ff0400720c */ /* 0x000fe20003f05070 */
[----:B------:R-:W-:Y:S03]  /*0d80*/  BSSY.RECONVERGENT B0, `(.L_x_328) ;  /* 0x000003a000007945 */ /* 0x000fe60003800200 */
[----:B------:R-:W-:-:S13]  /*0d90*/  ISETP.NE.AND.EX P0, PT, RZ, RZ, PT, P0 ;  /* 0x000000ffff00720c */ /* 0x000fda0003f05300 */
[----:B------:R-:W-:Y:S05]  /*0da0*/  @!P0 BRA `(.L_x_329) ;  /* 0x0000000000dc8947 */ /* 0x000fea0003800000 */
[----:B-12---:R-:W-:-:S07]  /*0db0*/  CS2R R12, SRZ ;  /* 0x00000000000c7805 */ /* 0x006fce000001ff00 */
.L_x_335:
[----:B0-----:R-:W-:Y:S01]  /*0dc0*/  IADD3 R15, P2, PT, R40, R5, RZ ;  /* 0x00000005280f7210 */ /* 0x001fe20007f5e0ff */
[----:B------:R-:W-:Y:S01]  /*0dd0*/  BSSY.RECONVERGENT B1, `(.L_x_330) ;  /* 0x0000021000017945 */ /* 0x000fe20003800200 */
[----:B------:R-:W-:Y:S02]  /*0de0*/  IADD3 R13, P0, PT, R13, 0x1, RZ ;  /* 0x000000010d0d7810 */ /* 0x000fe40007f1e0ff */
[----:B------:R-:W-:Y:S01]  /*0df0*/  ISETP.NE.U32.AND P1, PT, R15, RZ, PT ;  /* 0x000000ff0f00720c */ /* 0x000fe20003f25070 */
[----:B------:R-:W-:Y:S01]  /*0e00*/  IMAD.X R0, RZ, RZ, R7, P2 ;  /* 0x000000ffff007224 */ /* 0x000fe200010e0607 */
[----:B------:R-:W-:Y:S02]  /*0e10*/  IADD3.X R12, PT, PT, RZ, R12, RZ, P0, !PT ;  /* 0x0000000cff0c7210 */ /* 0x000fe400007fe4ff */
[----:B------:R-:W-:Y:S02]  /*0e20*/  ISETP.NE.U32.AND P0, PT, R13, R4, PT ;  /* 0x000000040d00720c */ /* 0x000fe40003f05070 */
[----:B------:R-:W-:-:S02]  /*0e30*/  ISETP.NE.AND.EX P1, PT, R0, RZ, PT, P1 ;  /* 0x000000ff0000720c */ /* 0x000fc40003f25310 */
[----:B------:R-:W-:-:S11]  /*0e40*/  ISETP.NE.AND.EX P0, PT, R12, RZ, PT, P0 ;  /* 0x000000ff0c00720c */ /* 0x000fd60003f05300 */
[----:B-12--5:R-:W-:Y:S05]  /*0e50*/  @!P1 BRA `(.L_x_331) ;  /* 0x00000000005c9947 */ /* 0x026fea0003800000 */
[----:B------:R-:W-:Y:S01]  /*0e60*/  ISETP.NE.U32.AND P1, PT, R15, 0x1, PT ;  /* 0x000000010f00780c */ /* 0x000fe20003f25070 */
[----:B------:R-:W-:Y:S01]  /*0e70*/  IMAD.MOV.U32 R11, RZ, RZ, -0x800000 ;  /* 0xff800000ff0b7424 */ /* 0x000fe200078e00ff */
[----:B-----5:R-:W-:Y:S02]  /*0e80*/  ISETP.NE.U32.AND P2, PT, R24, RZ, PT ;  /* 0x000000ff1800720c */ /* 0x020fe40003f45070 */
[----:B------:R-:W-:Y:S02]  /*0e90*/  ISETP.NE.AND.EX P1, PT, R0, RZ, PT, P1 ;  /* 0x000000ff0000720c */ /* 0x000fe40003f25310 */
[----:B------:R-:W-:-:S04]  /*0ea0*/  ISETP.NE.AND.EX P2, PT, R25, RZ, PT, P2 ;  /* 0x000000ff1900720c */ /* 0x000fc80003f45320 */
[----:B------:R-:W-:-:S13]  /*0eb0*/  PLOP3.LUT P1, PT, P1, P2, PT, 0xf2, 0x2f ;  /* 0x00000000002f781c */ /* 0x000fda0000f25e72 */
[----:B------:R-:W-:Y:S05]  /*0ec0*/  @P1 BRA `(.L_x_332) ;  /* 0x0000000000441947 */ /* 0x000fea0003800000 */
[----:B------:R-:W-:Y:S01]  /*0ed0*/  IMAD.MOV.U32 R2, RZ, RZ, R32 ;  /* 0x000000ffff027224 */ /* 0x000fe200078e0020 */
[----:B------:R-:W0:Y:S01]  /*0ee0*/  LDCU.64 UR4, c[0x0][0x3d0] ;  /* 0x00007a00ff0477ac */ /* 0x000e220008000a00 */
[----:B------:R-:W-:Y:S01]  /*0ef0*/  IMAD.MOV.U32 R3, RZ, RZ, R33 ;  /* 0x000000ffff037224 */ /* 0x000fe200078e0021 */
[----:B------:R-:W1:Y:S04]  /*0f00*/  LDCU.64 UR8, c[0x0][0x388] ;  /* 0x00007100ff0877ac */ /* 0x000e680008000a00 */
[----:B------:R2:W3:Y:S02]  /*0f10*/  LDG.E.CONSTANT R11, desc[UR6][R2.64] ;  /* 0x00000006020b7981 */ /* 0x0004e4000c1e9900 */
[----:B--2---:R-:W-:Y:S02]  /*0f20*/  IMAD.MOV.U32 R2, RZ, RZ, R28 ;  /* 0x000000ffff027224 */ /* 0x004fe400078e001c */
[----:B------:R-:W-:Y:S01]  /*0f30*/  IMAD.MOV.U32 R3, RZ, RZ, R31 ;  /* 0x000000ffff037224 */ /* 0x000fe200078e001f */
[----:B---3--:R-:W-:Y:S01]  /*0f40*/  SHF.R.S32.HI R6, RZ, 0x1f, R11 ;  /* 0x0000001fff067819 */ /* 0x008fe2000001140b */
[----:B0-----:R-:W-:-:S04]  /*0f50*/  IMAD.WIDE.U32 R8, R11, UR4, R2 ;  /* 0x000000040b087c25 */ /* 0x001fc8000f8e0002 */
[----:B------:R-:W-:Y:S01]  /*0f60*/  IMAD R6, R6, UR4, RZ ;  /* 0x0000000406067c24 */ /* 0x000fe2000f8e02ff */
[----:B-1----:R-:W-:-:S03]  /*0f70*/  LEA R10, P1, R8, UR8, 0x2 ;  /* 0x00000008080a7c11 */ /* 0x002fc6000f8210ff */
[----:B------:R-:W-:-:S04]  /*0f80*/  IMAD R11, R11, UR5, R6 ;  /* 0x000000050b0b7c24 */ /* 0x000fc8000f8e0206 */
[----:B------:R-:W-:-:S05]  /*0f90*/  IMAD.IADD R11, R9, 0x1, R11 ;  /* 0x00000001090b7824 */ /* 0x000fca00078e020b */
[----:B------:R-:W-:-:S06]  /*0fa0*/  LEA.HI.X R11, R8, UR9, R11, 0x2, P1 ;  /* 0x00000009080b7c11 */ /* 0x000fcc00088f140b */
[----:B------:R1:W5:Y:S01]  /*0fb0*/  LDG.E R11, desc[UR6][R10.64] ;  /* 0x000000060a0b7981 */ /* 0x000362000c1e1900 */
[----:B------:R-:W-:Y:S05]  /*0fc0*/  BRA `(.L_x_332) ;  /* 0x0000000000047947 */ /* 0x000fea0003800000 */
.L_x_331:
[----:B------:R0:W5:Y:S02]  /*0fd0*/  LDG.E R11, desc[UR6][R16.64] ;  /* 0x00000006100b7981 */ /* 0x000164000c1e1900 */
.L_x_332:
[----:B------:R-:W-:Y:S05]  /*0fe0*/  BSYNC.RECONVERGENT B1 ;  /* 0x0000000000017941 */ /* 0x000fea0003800200 */
.L_x_330:
[----:B------:R-:W-:Y:S01]  /*0ff0*/  ISETP.GT.U32.AND P1, PT, R15, R42, PT ;  /* 0x0000002a0f00720c */ /* 0x000fe20003f24070 */
[----:B------:R-:W-:Y:S03]  /*1000*/  BSSY.RECONVERGENT B1, `(.L_x_333) ;  /* 0x000000e000017945 */ /* 0x000fe60003800200 */
[----:B------:R-:W-:-:S13]  /*1010*/  ISETP.GT.AND.EX P1, PT, R0, R41, PT, P1 ;  /* 0x000000290000720c */ /* 0x000fda0003f24310 */
[----:B------:R-:W-:Y:S05]  /*1020*/  @P1 BRA `(.L_x_334) ;  /* 0x00000000002c1947 */ /* 0x000fea0003800000 */
[----:B------:R-:W2:Y:S01]  /*1030*/  LDCU.64 UR4, c[0x0][0x3e8] ;  /* 0x00007d00ff0477ac */ /* 0x000ea20008000a00 */
[----:B------:R-:W-:Y:S02]  /*1040*/  IMAD.MOV.U32 R2, RZ, RZ, R26 ;  /* 0x000000ffff027224 */ /* 0x000fe400078e001a */
[----:B------:R-:W-:Y:S01]  /*1050*/  IMAD.MOV.U32 R3, RZ, RZ, R43 ;  /* 0x000000ffff037224 */ /* 0x000fe200078e002b */
[----:B------:R-:W3:Y:S01]  /*1060*/  LDCU.64 UR8, c[0x0][0x380] ;  /* 0x00007000ff0877ac */ /* 0x000ee20008000a00 */
[----:B--2---:R-:W-:Y:S02]  /*1070*/  IMAD R0, R0, UR4, RZ ;  /* 0x0000000400007c24 */ /* 0x004fe4000f8e02ff */
[----:B------:R-:W-:-:S04]  /*1080*/  IMAD.WIDE.U32 R2, R15, UR4, R2 ;  /* 0x000000040f027c25 */ /* 0x000fc8000f8e0002 */
[----:B------:R-:W-:Y:S01]  /*1090*/  IMAD R9, R15, UR5, R0 ;  /* 0x000000050f097c24 */ /* 0x000fe2000f8e0200 */
[----:B---3--:R-:W-:-:S03]  /*10a0*/  LEA R8, P1, R2, UR8, 0x2 ;  /* 0x0000000802087c11 */ /* 0x008fc6000f8210ff */
[----:B------:R-:W-:-:S05]  /*10b0*/  IMAD.IADD R3, R3, 0x1, R9 ;  /* 0x0000000103037824 */ /* 0x000fca00078e0209 */
[----:B------:R-:W-:-:S05]  /*10c0*/  LEA.HI.X R9, R2, UR9, R3, 0x2, P1 ;  /* 0x0000000902097c11 */ /* 0x000fca00088f1403 */
[----:B-----5:R2:W-:Y:S02]  /*10d0*/  STG.E desc[UR6][R8.64], R11 ;  /* 0x0000000b08007986 */ /* 0x0205e4000c101906 */
.L_x_334:
[----:B------:R-:W-:Y:S05]  /*10e0*/  BSYNC.RECONVERGENT B1 ;  /* 0x0000000000017941 */ /* 0x000fea0003800200 */
.L_x_333:
[----:B------:R-:W-:-:S05]  /*10f0*/  IADD3 R5, P1, PT, R44, R5, RZ ;  /* 0x000000052c057210 */ /* 0x000fca0007f3e0ff */
[----:B------:R-:W-:Y:S01]  /*1100*/  IMAD.X R7, RZ, RZ, R7, P1 ;  /* 0x000000ffff077224 */ /* 0x000fe200008e0607 */
[----:B------:R-:W-:Y:S07]  /*1110*/  @P0 BRA `(.L_x_335) ;  /* 0xfffffffc00280947 */ /* 0x000fee000383ffff */
.L_x_329:
[----:B------:R-:W-:Y:S05]  /*1120*/  BSYNC.RECONVERGENT B0 ;  /* 0x0000000000007941 */ /* 0x000fea0003800200 */
.L_x_328:
[----:B------:R-:W3:Y:S01]  /*1130*/  LDC.64 R18, c[0x0][0x3c0] ;  /* 0x0000f000ff127b82 */ /* 0x000ee20000000a00 */
[----:B------:R-:W3:Y:S01]  /*1140*/  LDCU.64 UR4, c[0x0][0x388] ;  /* 0x00007100ff0477ac */ /* 0x000ee20008000a00 */
[C---:B-12---:R-:W-:Y:S01]  /*1150*/  SHF.L.U64.HI R13, R26.reuse, 0x2, R43 ;  /* 0x000000021a0d7819 */ /* 0x046fe2000001022b */
[----:B------:R-:W-:Y:S01]  /*1160*/  IMAD.SHL.U32 R12, R26, 0x4, RZ ;  /* 0x000000041a0c7824 */ /* 0x000fe200078e00ff */
[----:B-----5:R-:W-:-:S04]  /*1170*/  CS2R R10, SRZ ;  /* 0x00000000000a7805 */ /* 0x020fc8000001ff00 */
[----:B------:R-:W0:Y:S01]  /*1180*/  LDC.64 R2, c[0x0][0x3e0] ;  /* 0x0000f800ff027b82 */ /* 0x000e220000000a00 */
[C---:B---3--:R-:W-:Y:S02]  /*1190*/  LEA R21, P0, R18.reuse, UR4, 0x2 ;  /* 0x0000000412157c11 */ /* 0x048fe4000f8010ff */
[C-C-:B------:R-:W-:Y:S02]  /*11a0*/  SHF.L.U64.HI R20, R18.reuse, 0x3, R19.reuse ;  /* 0x0000000312147819 */ /* 0x140fe40000010213 */
[C---:B------:R-:W-:Y:S01]  /*11b0*/  LEA.HI.X R19, R18.reuse, UR5, R19, 0x2, P0 ;  /* 0x0000000512137c11 */ /* 0x040fe200080f1413 */
[----:B------:R-:W-:Y:S01]  /*11c0*/  IMAD.SHL.U32 R18, R18, 0x8, RZ ;  /* 0x0000000812127824 */ /* 0x000fe200078e00ff */
[C-C-:B0-----:R-:W-:Y:S01]  /*11d0*/  SHF.L.U64.HI R16, R2.reuse, 0x3, R3.reuse ;  /* 0x0000000302107819 */ /* 0x141fe20000010203 */
[C---:B------:R-:W-:Y:S01]  /*11e0*/  IMAD.SHL.U32 R17, R2.reuse, 0x8, RZ ;  /* 0x0000000802117824 */ /* 0x040fe200078e00ff */
[C---:B------:R-:W-:Y:S01]  /*11f0*/  SHF.L.U64.HI R14, R2.reuse, 0x2, R3 ;  /* 0x00000002020e7819 */ /* 0x040fe20000010203 */
[----:B------:R-:W-:-:S07]  /*1200*/  IMAD.SHL.U32 R15, R2, 0x4, RZ ;  /* 0x00000004020f7824 */ /* 0x000fce00078e00ff */
.L_x_351:
[----:B------:R-:W-:Y:S01]  /*1210*/  IADD3 R9, P0, PT, R40, R11, RZ ;  /* 0x0000000b28097210 */ /* 0x000fe20007f1e0ff */
[C---:B------:R-:W-:Y:S01]  /*1220*/  IMAD.SHL.U32 R0, R24.reuse, 0x2, RZ ;  /* 0x0000000218007824 */ /* 0x040fe200078e00ff */
[C---:B--23--:R-:W-:Y:S01]  /*1230*/  SHF.L.U64.HI R3, R24.reuse, 0x1, R25 ;  /* 0x0000000118037819 */ /* 0x04cfe20000010219 */
[----:B0-----:R-:W0:Y:S01]  /*1240*/  LDC R7, c[0x0][0x408] ;  /* 0x00010200ff077b82 */ /* 0x001e220000000800 */
[----:B------:R-:W-:Y:S01]  /*1250*/  ISETP.LT.U32.AND P2, PT, R24, 0x1, PT ;  /* 0x000000011800780c */ /* 0x000fe20003f41070 */
[----:B------:R-:W-:Y:S01]  /*1260*/  IMAD.X R8, RZ, RZ, R10, P0 ;  /* 0x000000ffff087224 */ /* 0x000fe200000e060a */
[----:B------:R-:W-:Y:S01]  /*1270*/  ISETP.GT.U32.AND P1, PT, R9, R0, PT ;  /* 0x000000000900720c */ /* 0x000fe20003f24070 */
[----:B------:R-:W-:Y:S01]  /*1280*/  BSSY.RECONVERGENT B0, `(.L_x_336) ;  /* 0x0000030000007945 */ /* 0x000fe20003800200 */
[----:B------:R-:W-:Y:S02]  /*1290*/  PLOP3.LUT P0, PT, PT, PT, PT, 0x80, 0x8 ;  /* 0x000000000008781c */ /* 0x000fe40003f0f070 */
[----:B------:R-:W-:Y:S01]  /*12a0*/  ISETP.GT.AND.EX P1, PT, R8, R3, PT, P1 ;  /* 0x000000030800720c */ /* 0x000fe20003f24310 */
[----:B-1----:R-:W1:Y:S03]  /*12b0*/  LDC R6, c[0x0][0x40c] ;  /* 0x00010300ff067b82 */ /* 0x002e660000000800 */
[----:B------:R-:W-:-:S13]  /*12c0*/  ISETP.LT.OR.EX P2, PT, R25, RZ, P1, P2 ;  /* 0x000000ff1900720c */ /* 0x000fda0000f41720 */
[----:B------:R-:W-:Y:S05]  /*12d0*/  @P2 BRA `(.L_x_337) ;  /* 0x0000000000a82947 */ /* 0x000fea0003800000 */
[----:B------:R-:W-:-:S04]  /*12e0*/  LOP3.LUT R0, R9, 0x1, RZ, 0xc0, !PT ;  /* 0x0000000109007812 */ /* 0x000fc800078ec0ff */
[----:B------:R-:W-:-:S04]  /*12f0*/  ISETP.NE.U32.AND P2, PT, R0, 0x1, PT ;  /* 0x000000010000780c */ /* 0x000fc80003f45070 */
[----:B------:R-:W-:-:S13]  /*1300*/  ISETP.NE.U32.AND.EX P2, PT, RZ, RZ, PT, P2 ;  /* 0x000000ffff00720c */ /* 0x000fda0003f45120 */
[----:B------:R-:W-:Y:S05]  /*1310*/  @!P2 BRA `(.L_x_338) ;  /* 0x00000000001ca947 */ /* 0x000fea0003800000 */
[----:B------:R-:W2:Y:S01]  /*1320*/  LDCU.64 UR4, c[0x0][0x408] ;  /* 0x00008100ff0477ac */ /* 0x000ea20008000a00 */
[----:B------:R-:W-:-:S04]  /*1330*/  ISETP.GT.U32.AND P2, PT, R9, 0x1, PT ;  /* 0x000000010900780c */ /* 0x000fc80003f44070 */
[----:B------:R-:W-:Y:S01]  /*1340*/  ISETP.GT.U32.AND.EX P2, PT, R8, RZ, PT, P2 ;  /* 0x000000ff0800720c */ /* 0x000fe20003f44120 */
[----:B--2---:R-:W-:Y:S02]  /*1350*/  IMAD.U32 R2, RZ, RZ, UR4 ;  /* 0x00000004ff027e24 */ /* 0x004fe4000f8e00ff */
[----:B------:R-:W-:-:S10]  /*1360*/  IMAD.U32 R3, RZ, RZ, UR5 ;  /* 0x00000005ff037e24 */ /* 0x000fd4000f8e00ff */
[----:B------:R-:W-:Y:S05]  /*1370*/  @P2 BRA `(.L_x_339) ;  /* 0x0000000000742947 */ /* 0x000fea0003800000 */
[----:B------:R-:W-:Y:S05]  /*1380*/  BRA `(.L_x_337) ;  /* 0x00000000007c7947 */ /* 0x000fea0003800000 */
.L_x_338:
[----:B------:R-:W1:Y:S01]  /*1390*/  LDC.64 R4, c[0x0][0x3f8] ;  /* 0x0000fe00ff047b82 */ /* 0x000e620000000a00 */
[--C-:B------:R-:W-:Y:S02]  /*13a0*/  SHF.R.U32.HI R3, RZ, 0x1, R8.reuse ;  /* 0x00000001ff037819 */ /* 0x100fe40000011608 */
[----:B------:R-:W-:-:S03]  /*13b0*/  SHF.R.U64 R0, R9, 0x1, R8 ;  /* 0x0000000109007819 */ /* 0x000fc60000001208 */
[-C--:B-1----:R-:W-:Y:S02]  /*13c0*/  IMAD R6, R3, R4.reuse, RZ ;  /* 0x0000000403067224 */ /* 0x082fe400078e02ff */
[----:B------:R-:W-:-:S04]  /*13d0*/  IMAD.WIDE.U32 R2, R0, R4, RZ ;  /* 0x0000000400027225 */ /* 0x000fc800078e00ff */
[----:B0-----:R-:W-:Y:S01]  /*13e0*/  IMAD R7, R0, R5, R6 ;  /* 0x0000000500077224 */ /* 0x001fe200078e0206 */
[----:B------:R-:W-:-:S03]  /*13f0*/  LEA R34, P2, R2, R32, 0x2 ;  /* 0x0000002002227211 */ /* 0x000fc600078410ff */
[----:B------:R-:W-:-:S05]  /*1400*/  IMAD.IADD R3, R3, 0x1, R7 ;  /* 0x0000000103037824 */ /* 0x000fca00078e0207 */
[----:B------:R-:W-:-:S05]  /*1410*/  LEA.HI.X R35, R2, R33, R3, 0x2, P2 ;  /* 0x0000002102237211 */ /* 0x000fca00010f1403 */
[----:B------:R-:W2:Y:S01]  /*1420*/  LDG.E.CONSTANT R7, desc[UR6][R34.64] ;  /* 0x0000000622077981 */ /* 0x000ea2000c1e9900 */
[----:B------:R-:W-:-:S04]  /*1430*/  ISETP.GE.U32.AND P2, PT, R9, 0x2, PT ;  /* 0x000000020900780c */ /* 0x000fc80003f46070 */
[----:B------:R-:W-:Y:S02]  /*1440*/  ISETP.GE.U32.AND.EX P2, PT, R8, RZ, PT, P2 ;  /* 0x000000ff0800720c */ /* 0x000fe40003f46120 */
[----:B--2---:R-:W-:-:S11]  /*1450*/  SHF.R.S32.HI R6, RZ, 0x1f, R7 ;  /* 0x0000001fff067819 */ /* 0x004fd60000011407 */
[----:B------:R-:W-:Y:S05]  /*1460*/  @!P2 BRA `(.L_x_337) ;  /* 0x000000000044a947 */ /* 0x000fea0003800000 */
[----:B------:R-:W-:-:S04]  /*1470*/  IADD3 R0, P0, PT, R9, -0x2, RZ ;  /* 0xfffffffe09007810 */ /* 0x000fc80007f1e0ff */
[----:B------:R-:W-:-:S04]  /*1480*/  IADD3.X R35, PT, PT, R8, -0x1, RZ, P0, !PT ;  /* 0xffffffff08237810 */ /* 0x000fc800007fe4ff */
[----:B------:R-:W-:-:S05]  /*1490*/  LEA.HI R0, P0, R35, R0, RZ, 0x1 ;  /* 0x0000000023007211 */ /* 0x000fca00078108ff */
[----:B------:R-:W-:-:S05]  /*14a0*/  IMAD.X R35, RZ, RZ, R35, P0 ;  /* 0x000000ffff237224 */ /* 0x000fca00000e0623 */
[--C-:B------:R-:W-:Y:S02]  /*14b0*/  SHF.R.U32.HI R3, RZ, 0x1, R35.reuse ;  /* 0x00000001ff037819 */ /* 0x100fe40000011623 */
[----:B------:R-:W-:-:S03]  /*14c0*/  SHF.R.U64 R0, R0, 0x1, R35 ;  /* 0x0000000100007819 */ /* 0x000fc60000001223 */
[-C--:B------:R-:W-:Y:S02]  /*14d0*/  IMAD R34, R3, R4.reuse, RZ ;  /* 0x0000000403227224 */ /* 0x080fe400078e02ff */
[----:B------:R-:W-:-:S04]  /*14e0*/  IMAD.WIDE.U32 R2, R0, R4, RZ ;  /* 0x0000000400027225 */ /* 0x000fc800078e00ff */
[----:B------:R-:W-:Y:S01]  /*14f0*/  IMAD R5, R0, R5, R34 ;  /* 0x0000000500057224 */ /* 0x000fe200078e0222 */
[----:B------:R-:W-:-:S04]  /*1500*/  LEA R4, P0, R2, R32, 0x2 ;  /* 0x0000002002047211 */ /* 0x000fc800078010ff */
[----:B------:R-:W-:-:S04]  /*1510*/  IADD3 R3, PT, PT, R3, R5, RZ ;  /* 0x0000000503037210 */ /* 0x000fc80007ffe0ff */
[----:B------:R-:W-:-:S05]  /*1520*/  LEA.HI.X R5, R2, R33, R3, 0x2, P0 ;  /* 0x0000002102057211 */ /* 0x000fca00000f1403 */
[----:B------:R-:W2:Y:S02]  /*1530*/  LDG.E.CONSTANT R2, desc[UR6][R4.64] ;  /* 0x0000000604027981 */ /* 0x000ea4000c1e9900 */
[----:B--2---:R-:W-:-:S07]  /*1540*/  SHF.R.S32.HI R3, RZ, 0x1f, R2 ;  /* 0x0000001fff037819 */ /* 0x004fce0000011402 */
.L_x_339:
[----:B0-----:R-:W-:-:S04]  /*1550*/  ISETP.NE.U32.AND P0, PT, R2, R7, PT ;  /* 0x000000070200720c */ /* 0x001fc80003f05070 */
[----:B-1----:R-:W-:-:S04]  /*1560*/  ISETP.NE.AND.EX P0, PT, R3, R6, PT, P0 ;  /* 0x000000060300720c */ /* 0x002fc80003f05300 */
[----:B------:R-:W-:-:S13]  /*1570*/  PLOP3.LUT P0, PT, P0, PT, PT, 0x8, 0x80 ;  /* 0x000000000080781c */ /* 0x000fda000070e170 */
.L_x_337:
[----:B------:R-:W-:Y:S05]  /*1580*/  BSYNC.RECONVERGENT B0 ;  /* 0x0000000000007941 */ /* 0x000fea0003800200 */
.L_x_336:
[----:B------:R-:W2:Y:S02]  /*1590*/  LDC.64 R38, c[0x0][0x398] ;  /* 0x0000e600ff267b82 */ /* 0x000ea40000000a00 */
[----:B--2---:R-:W-:-:S04]  /*15a0*/  ISETP.GE.U32.AND P2, PT, R38, 0x2, PT ;  /* 0x000000022600780c */ /* 0x004fc80003f46070 */
[----:B------:R-:W-:-:S13]  /*15b0*/  ISETP.GE.AND.EX P2, PT, R39, RZ, PT, P2 ;  /* 0x000000ff2700720c */ /* 0x000fda0003f46320 */
[----:B------:R-:W-:Y:S05]  /*15c0*/  @!P2 BRA `(.L_x_340) ;  /* 0x0000001000b0a947 */ /* 0x000fea0003800000 */
[----:B------:R-:W2:Y:S01]  /*15d0*/  LDCU.64 UR8, c[0x0][0x3e8] ;  /* 0x00007d00ff0877ac */ /* 0x000ea20008000a00 */
[----:B------:R-:W-:Y:S01]  /*15e0*/  ISETP.NE.U32.AND P2, PT, R38, 0x2, PT ;  /* 0x000000022600780c */ /* 0x000fe20003f45070 */
[----:B------:R-:W-:Y:S02]  /*15f0*/  IMAD.MOV.U32 R2, RZ, RZ, R26 ;  /* 0x000000ffff027224 */ /* 0x000fe400078e001a */
[----:B------:R-:W-:Y:S01]  /*1600*/  IMAD.MOV.U32 R3, RZ, RZ, R43 ;  /* 0x000000ffff037224 */ /* 0x000fe200078e002b */
[----:B------:R-:W-:Y:S01]  /*1610*/  ISETP.NE.AND.EX P2, PT, R39, RZ, PT, P2 ;  /* 0x000000ff2700720c */ /* 0x000fe20003f45320 */
[----:B------:R-:W-:Y:S02]  /*1620*/  IMAD.MOV.U32 R49, RZ, RZ, 0x1 ;  /* 0x00000001ff317424 */ /* 0x000fe400078e00ff */
[----:B------:R-:W-:Y:S01]  /*1630*/  IMAD.MOV.U32 R47, RZ, RZ, RZ ;  /* 0x000000ffff2f7224 */ /* 0x000fe200078e00ff */
[----:B--2---:R-:W-:Y:S02]  /*1640*/  UIADD3 UR4, UP0, UPT, URZ, -UR8, URZ ;  /* 0x80000008ff047290 */ /* 0x004fe4000ff1e0ff */
[----:B------:R-:W-:-:S02]  /*1650*/  IMAD R0, R8, UR8, RZ ;  /* 0x0000000808007c24 */ /* 0x000fc4000f8e02ff */
[----:B------:R-:W-:Y:S01]  /*1660*/  IMAD.WIDE.U32 R36, R9, UR8, R2 ;  /* 0x0000000809247c25 */ /* 0x000fe2000f8e0002 */
[----:B------:R-:W-:-:S03]  /*1670*/  UIADD3.X UR5, UPT, UPT, URZ, ~UR9, URZ, UP0, !UPT ;  /* 0x80000009ff057290 */ /* 0x000fc600087fe4ff */
[----:B------:R-:W-:Y:S02]  /*1680*/  IMAD.U32 R34, RZ, RZ, UR4 ;  /* 0x00000004ff227e24 */ /* 0x000fe4000f8e00ff */
[----:B------:R-:W-:Y:S02]  /*1690*/  IMAD R53, R9, UR9, R0 ;  /* 0x0000000909357c24 */ /* 0x000fe4000f8e0200 */
[----:B------:R-:W-:Y:S02]  /*16a0*/  IMAD.U32 R35, RZ, RZ, UR5 ;  /* 0x00000005ff237e24 */ /* 0x000fe4000f8e00ff */
[----:B------:R-:W-:Y:S02]  /*16b0*/  IMAD.IADD R3, R53, 0x1, R37 ;  /* 0x0000000135037824 */ /* 0x000fe400078e0225 */
[----:B------:R-:W-:-:S04]  /*16c0*/  IMAD.WIDE.U32 R34, R9, UR8, R34 ;  /* 0x0000000809227c25 */ /* 0x000fc8000f8e0022 */
[----:B------:R-:W-:Y:S01]  /*16d0*/  IMAD.IADD R4, R35, 0x1, R53 ;  /* 0x0000000123047824 */ /* 0x000fe200078e0235 */
[----:B------:R-:W-:-:S04]  /*16e0*/  IADD3 R5, P3, PT, R34, -UR8, RZ ;  /* 0x8000000822057c10 */ /* 0x000fc8000ff7e0ff */
[----:B------:R-:W-:Y:S01]  /*16f0*/  IADD3.X R2, PT, PT, R4, ~UR9, RZ, P3, !PT ;  /* 0x8000000904027c10 */ /* 0x000fe20009ffe4ff */
[----:B------:R-:W-:Y:S08]  /*1700*/  @!P2 BRA `(.L_x_341) ;  /* 0x0000000800dca947 */ /* 0x000ff00003800000 */
[----:B------:R-:W1:Y:S01]  /*1710*/  LDCU.64 UR10, c[0x0][0x3d0] ;  /* 0x00007a00ff0a77ac */ /* 0x000e620008000a00 */
[----:B------:R-:W-:Y:S01]  /*1720*/  IADD3 R51, P2, PT, R15, R12, RZ ;  /* 0x0000000c0f337210 */ /* 0x000fe20007f5e0ff */
[----:B------:R-:W-:Y:S01]  /*1730*/  IMAD.WIDE.U32 R46, R9, UR8, RZ ;  /* 0x00000008092e7c25 */ /* 0x000fe2000f8e00ff */
[----:B------:R-:W2:Y:S03]  /*1740*/  LDCU.64 UR4, c[0x0][0x380] ;  /* 0x00007000ff0477ac */ /* 0x000ea60008000a00 */
[----:B------:R-:W-:Y:S02]  /*1750*/  IMAD.IADD R47, R53, 0x1, R47 ;  /* 0x00000001352f7824 */ /* 0x000fe400078e022f */
[----:B------:R-:W-:Y:S01]  /*1760*/  IMAD.X R50, R14, 0x1, R13, P2 ;  /* 0x000000010e327824 */ /* 0x000fe200010e060d */
[----:B------:R-:W-:Y:S01]  /*1770*/  IADD3 R38, P2, PT, R38, -0x1, RZ ;  /* 0xffffffff26267810 */ /* 0x000fe20007f5e0ff */
[----:B-1----:R-:W-:-:S02]  /*1780*/  IMAD R0, R6, UR10, RZ ;  /* 0x0000000a06007c24 */ /* 0x002fc4000f8e02ff */
[----:B0-----:R-:W-:-:S04]  /*1790*/  IMAD.WIDE.U32 R48, R7, UR10, RZ ;  /* 0x0000000a07307c25 */ /* 0x001fc8000f8e00ff */
[----:B------:R-:W-:Y:S01]  /*17a0*/  IMAD R55, R7, UR11, R0 ;  /* 0x0000000b07377c24 */ /* 0x000fe2000f8e0200 */
[----:B------:R-:W-:Y:S01]  /*17b0*/  LEA R0, P3, R46, R51, 0x2 ;  /* 0x000000332e007211 */ /* 0x000fe200078610ff */
[----:B------:R-:W-:Y:S02]  /*17c0*/  IMAD.SHL.U32 R57, R48, 0x4, RZ ;  /* 0x0000000430397824 */ /* 0x000fe400078e00ff */
[----:B------:R-:W-:Y:S01]  /*17d0*/  IMAD.IADD R49, R49, 0x1, R55 ;  /* 0x0000000131317824 */ /* 0x000fe200078e0237 */
[----:B------:R-:W-:Y:S01]  /*17e0*/  LEA.HI.X R46, R46, R50, R47, 0x2, P3 ;  /* 0x000000322e2e7211 */ /* 0x000fe200018f142f */
[----:B--2---:R-:W-:Y:S01]  /*17f0*/  IMAD.U32 R55, RZ, RZ, UR4 ;  /* 0x00000004ff377e24 */ /* 0x004fe2000f8e00ff */
[----:B------:R-:W-:Y:S01]  /*1800*/  IADD3.X R50, PT, PT, R39, -0x1, RZ, P2, !PT ;  /* 0xffffffff27327810 */ /* 0x000fe200017fe4ff */
[----:B------:R-:W-:Y:S01]  /*1810*/  IMAD.U32 R53, RZ, RZ, UR5 ;  /* 0x00000005ff357e24 */ /* 0x000fe2000f8e00ff */
[----:B------:R-:W-:Y:S01]  /*1820*/  SHF.L.U64.HI R47, R48, 0x2, R49 ;  /* 0x00000002302f7819 */ /* 0x000fe20000010231 */
[----:B------:R-:W-:Y:S01]  /*1830*/  IMAD.MOV.U32 R51, RZ, RZ, 0x1 ;  /* 0x00000001ff337424 */ /* 0x000fe200078e00ff */
[----:B------:R-:W-:Y:S01]  /*1840*/  LEA R57, P2, R28, R57, 0x2 ;  /* 0x000000391c397211 */ /* 0x000fe200078410ff */
[----:B------:R-:W-:Y:S01]  /*1850*/  IMAD.MOV.U32 R49, RZ, RZ, RZ ;  /* 0x000000ffff317224 */ /* 0x000fe200078e00ff */
[----:B------:R-:W-:-:S02]  /*1860*/  LOP3.LUT R48, R38, 0xfffffffe, RZ, 0xc0, !PT ;  /* 0xfffffffe26307812 */ /* 0x000fc400078ec0ff */
[----:B------:R-:W-:-:S09]  /*1870*/  LEA.HI.X R47, R28, R47, R31, 0x2, P2 ;  /* 0x0000002f1c2f7211 */ /* 0x000fd200010f141f */
.L_x_348:
[----:B------:R-:W-:Y:S01]  /*1880*/  ISETP.GE.U32.AND P2, PT, R51, R22, PT ;  /* 0x000000163300720c */ /* 0x000fe20003f46070 */
[----:B------:R-:W-:Y:S05]  /*1890*/  WARPSYNC.ALL ;  /* 0x0000000000007948 */ /* 0x000fea0003800000 */
[----:B------:R-:W-:Y:S01]  /*18a0*/  BAR.SYNC.DEFER_BLOCKING 0x0 ;  /* 0x0000000000007b1d */ /* 0x000fe20000010000 */
[----:B------:R-:W-:Y:S02]  /*18b0*/  ISETP.GE.OR.EX P2, PT, R49, R23, P1, P2 ;  /* 0x000000173100720c */ /* 0x000fe40000f46720 */
[----:B-1----:R-:W-:-:S03]  /*18c0*/  IADD3 R58, P3, PT, R55, R0, RZ ;  /* 0x00000000373a7210 */ /* 0x002fc60007f7e0ff */
[----:B------:R-:W-:Y:S02]  /*18d0*/  BSSY.RECONVERGENT B0, `(.L_x_342) ;  /* 0x0000040000007945 */ /* 0x000fe40003800200 */
[----:B------:R-:W-:-:S06]  /*18e0*/  IMAD.X R59, R53, 0x1, R46, P3 ;  /* 0x00000001353b7824 */ /* 0x000fcc00018e062e */
[----:B------:R-:W-:Y:S05]  /*18f0*/  @P2 BRA `(.L_x_343) ;  /* 0x0000000000e42947 */ /* 0x000fea0003800000 */
[----:B------:R-:W0:Y:S01]  /*1900*/  @!P0 LDC.64 R38, c[0x0][0x3e8] ;  /* 0x0000fa00ff268b82 */ /* 0x000e220000000a00 */
[----:B------:R-:W-:-:S04]  /*1910*/  @!P0 IADD3 R52, P2, P3, R40, -0x2, R11 ;  /* 0xfffffffe28348810 */ /* 0x000fc80007b5e00b */
[----:B------:R-:W-:Y:S02]  /*1920*/  @!P0 IADD3.X R61, PT, PT, RZ, -0x1, R10, P2, P3 ;  /* 0xffffffffff3d8810 */ /* 0x000fe400017e640a */
[----:B------:R-:W-:-:S04]  /*1930*/  ISETP.NE.U32.AND P2, PT, R9, RZ, PT ;  /* 0x000000ff0900720c */ /* 0x000fc80003f45070 */
[----:B------:R-:W-:Y:S01]  /*1940*/  ISETP.NE.AND.EX P2, PT, R8, RZ, PT, P2 ;  /* 0x000000ff0800720c */ /* 0x000fe20003f45320 */
[----:B0-----:R-:W-:-:S04]  /*1950*/  @!P0 IMAD R61, R61, R38, RZ ;  /* 0x000000263d3d8224 */ /* 0x001fc800078e02ff */
[C---:B------:R-:W-:Y:S02]  /*1960*/  @!P0 IMAD R61, R52.reuse, R39, R61 ;  /* 0x00000027343d8224 */ /* 0x040fe400078e023d */
[----:B------:R-:W-:-:S04]  /*1970*/  @!P0 IMAD.WIDE.U32 R38, R52, R38, RZ ;  /* 0x0000002634268225 */ /* 0x000fc800078e00ff */
[----:B------:R-:W-:Y:S01]  /*1980*/  @!P0 IMAD.IADD R52, R39, 0x1, R61 ;  /* 0x0000000127348824 */ /* 0x000fe200078e023d */
[----:B------:R-:W-:-:S04]  /*1990*/  @!P0 LEA R60, P3, R38, R12, 0x2 ;  /* 0x0000000c263c8211 */ /* 0x000fc800078610ff */
[----:B------:R-:W-:Y:S02]  /*19a0*/  @!P0 LEA.HI.X R52, R38, R13, R52, 0x2, P3 ;  /* 0x0000000d26348211 */ /* 0x000fe400018f1434 */
[----:B------:R-:W0:Y:S01]  /*19b0*/  @P2 LDC.64 R38, c[0x0][0x3e8] ;  /* 0x0000fa00ff262b82 */ /* 0x000e220000000a00 */
[----:B------:R-:W-:-:S05]  /*19c0*/  @!P0 IADD3 R60, P3, PT, R55, R60, RZ ;  /* 0x0000003c373c8210 */ /* 0x000fca0007f7e0ff */
[----:B------:R-:W-:Y:S01]  /*19d0*/  @!P0 IMAD.X R61, R53, 0x1, R52, P3 ;  /* 0x00000001353d8824 */ /* 0x000fe200018e0634 */
[----:B------:R-:W-:Y:S01]  /*19e0*/  @P2 IADD3 R54, P3, P4, R40, -0x1, R11 ;  /* 0xffffffff28362810 */ /* 0x000fe20007c7e00b */
[----:B------:R-:W-:-:S03]  /*19f0*/  IMAD.MOV.U32 R52, RZ, RZ, -0x800000 ;  /* 0xff800000ff347424 */ /* 0x000fc600078e00ff */
[----:B------:R-:W-:-:S03]  /*1a00*/  @P2 IADD3.X R56, PT, PT, RZ, -0x1, R10, P3, P4 ;  /* 0xffffffffff382810 */ /* 0x000fc60001fe840a */
[----:B------:R1:W2:Y:S02]  /*1a10*/  @!P0 LDG.E R52, desc[UR6][R60.64] ;  /* 0x000000063c348981 */ /* 0x0002a4000c1e1900 */
[----:B0-----:R-:W-:-:S04]  /*1a20*/  @P2 IMAD R56, R56, R38, RZ ;  /* 0x0000002638382224 */ /* 0x001fc800078e02ff */
[C---:B------:R-:W-:Y:S02]  /*1a30*/  @P2 IMAD R56, R54.reuse, R39, R56 ;  /* 0x0000002736382224 */ /* 0x040fe400078e0238 */
[----:B------:R-:W-:-:S04]  /*1a40*/  @P2 IMAD.WIDE.U32 R38, R54, R38, RZ ;  /* 0x0000002636262225 */ /* 0x000fc800078e00ff */
[----:B------:R-:W-:Y:S01]  /*1a50*/  @P2 IMAD.IADD R56, R39, 0x1, R56 ;  /* 0x0000000127382824 */ /* 0x000fe200078e0238 */
[----:B------:R-:W-:-:S04]  /*1a60*/  @P2 LEA R54, P3, R38, R12, 0x2 ;  /* 0x0000000c26362211 */ /* 0x000fc800078610ff */
[----:B------:R-:W-:Y:S02]  /*1a70*/  @P2 LEA.HI.X R56, R38, R13, R56, 0x2, P3 ;  /* 0x0000000d26382211 */ /* 0x000fe400018f1438 */
[----:B------:R-:W-:Y:S01]  /*1a80*/  @P2 IADD3 R38, P3, PT, R55, R54, RZ ;  /* 0x0000003637262210 */ /* 0x000fe20007f7e0ff */
[----:B------:R-:W-:-:S03]  /*1a90*/  IMAD.MOV.U32 R54, RZ, RZ, -0x800000 ;  /* 0xff800000ff367424 */ /* 0x000fc600078e00ff */
[----:B------:R-:W-:Y:S02]  /*1aa0*/  @P2 IADD3.X R39, PT, PT, R53, R56, RZ, P3, !PT ;  /* 0x0000003835272210 */ /* 0x000fe40001ffe4ff */
[----:B-1----:R-:W-:-:S03]  /*1ab0*/  LEA R60, P3, R36, R55, 0x2 ;  /* 0x00000037243c7211 */ /* 0x002fc600078610ff */
[----:B------:R-:W3:Y:S01]  /*1ac0*/  @P2 LDG.E R54, desc[UR6][R38.64] ;  /* 0x0000000626362981 */ /* 0x000ee2000c1e1900 */
[----:B------:R-:W-:-:S06]  /*1ad0*/  LEA.HI.X R61, R36, R53, R3, 0x2, P3 ;  /* 0x00000035243d7211 */ /* 0x000fcc00018f1403 */
[----:B------:R-:W3:Y:S02]  /*1ae0*/  LDG.E R61, desc[UR6][R60.64] ;  /* 0x000000063c3d7981 */ /* 0x000ee4000c1e1900 */
[----:B---3--:R-:W-:Y:S01]  /*1af0*/  @P2 FSETP.GT.FTZ.AND P3, PT, R54, R61, PT ;  /* 0x0000003d3600220b */ /* 0x008fe20003f74000 */
[----:B------:R-:W-:-:S03]  /*1b00*/  IMAD.MOV.U32 R56, RZ, RZ, R61 ;  /* 0x000000ffff387224 */ /* 0x000fc600078e003d */
[----:B------:R-:W-:-:S04]  /*1b10*/  @P2 FSEL R56, R54, R61, P3 ;  /* 0x0000003d36382208 */ /* 0x000fc80001800000 */
[----:B--2---:R-:W-:-:S04]  /*1b20*/  @!P0 FSETP.GT.FTZ.AND P2, PT, R52, R56, PT ;  /* 0x000000383400820b */ /* 0x004fc80003f54000 */
[----:B------:R-:W-:-:S04]  /*1b30*/  @!P0 FSEL R56, R52, R56, P2 ;  /* 0x0000003834388208 */ /* 0x000fc80001000000 */
[----:B------:R-:W-:-:S04]  /*1b40*/  FSETP.NEU.FTZ.AND P2, PT, R56, -INF , PT ;  /* 0xff8000003800780b */ /* 0x000fc80003f5d000 */
[----:B------:R-:W-:-:S05]  /*1b50*/  FSEL R56, R56, RZ, P2 ;  /* 0x000000ff38387208 */ /* 0x000fca0001000000 */
[----:B------:R-:W-:Y:S01]  /*1b60*/  FADD.FTZ R38, R61, -R56 ;  /* 0x800000383d267221 */ /* 0x000fe20000010000 */
[----:B------:R-:W-:-:S03]  /*1b70*/  FADD.FTZ R39, -R56, R54 ;  /* 0x0000003638277221 */ /* 0x000fc60000010100 */
[----:B------:R-:W-:Y:S01]  /*1b80*/  FMUL.FTZ R54, R38, 1.4426950216293334961 ;  /* 0x3fb8aa3b26367820 */ /* 0x000fe20000410000 */
[----:B------:R-:W-:Y:S01]  /*1b90*/  FMUL.FTZ R60, R39, 1.4426950216293334961 ;  /* 0x3fb8aa3b273c7820 */ /* 0x000fe20000410000 */
[----:B------:R-:W-:-:S03]  /*1ba0*/  IADD3 R38, P2, PT, R57, R21, RZ ;  /* 0x0000001539267210 */ /* 0x000fc60007f5e0ff */
[----:B------:R-:W-:Y:S04]  /*1bb0*/  MUFU.EX2 R39, R60 ;  /* 0x0000003c00277308 */ /* 0x000fe80000000800 */
[----:B------:R-:W0:Y:S02]  /*1bc0*/  MUFU.EX2 R54, R54 ;  /* 0x0000003600367308 */ /* 0x000e240000000800 */
[----:B0-----:R-:W-:Y:S01]  /*1bd0*/  FADD.FTZ R54, R54, R39 ;  /* 0x0000002736367221 */ /* 0x001fe20000010000 */
[----:B------:R-:W-:-:S05]  /*1be0*/  IMAD.X R39, R47, 0x1, R19, P2 ;  /* 0x000000012f277824 */ /* 0x000fca00010e0613 */
[----:B------:R-:W2:Y:S01]  /*1bf0*/  LDG.E R38, desc[UR6][R38.64] ;  /* 0x0000000626267981 */ /* 0x000ea2000c1e1900 */
[----:B------:R-:W-:-:S04]  /*1c00*/  FADD.FTZ R52, -R56, R52 ;  /* 0x0000003438347221 */ /* 0x000fc80000010100 */
[----:B------:R-:W-:-:S04]  /*1c10*/  FMUL.FTZ R52, R52, 1.4426950216293334961 ;  /* 0x3fb8aa3b34347820 */ /* 0x000fc80000410000 */
[----:B------:R-:W0:Y:S02]  /*1c20*/  MUFU.EX2 R61, R52 ;  /* 0x00000034003d7308 */ /* 0x000e240000000800 */
[----:B0-----:R-:W-:-:S06]  /*1c30*/  FADD.FTZ R61, R54, R61 ;  /* 0x0000003d363d7221 */ /* 0x001fcc0000010000 */
[----:B------:R-:W0:Y:S02]  /*1c40*/  MUFU.LG2 R61, R61 ;  /* 0x0000003d003d7308 */ /* 0x000e240000000c00 */
[----:B0-----:R-:W-:-:S04]  /*1c50*/  FFMA.FTZ R56, R61, 0.69314718246459960938, R56 ;  /* 0x3f3172183d387823 */ /* 0x001fc80000010038 */
[----:B--2---:R-:W-:-:S05]  /*1c60*/  FADD.FTZ R56, R56, R38 ;  /* 0x0000002638387221 */ /* 0x004fca0000010000 */
[----:B------:R0:W-:Y:S01]  /*1c70*/  STG.E desc[UR6][R58.64], R56 ;  /* 0x000000383a007986 */ /* 0x0001e2000c101906 */
[----:B------:R-:W-:Y:S05]  /*1c80*/  BRA `(.L_x_344) ;  /* 0x0000000000107947 */ /* 0x000fea0003800000 */
.L_x_343:
[----:B------:R-:W-:-:S04]  /*1c90*/  ISETP.GT.U32.AND P2, PT, R9, R42, PT ;  /* 0x0000002a0900720c */ /* 0x000fc80003f44070 */
[----:B------:R-:W-:-:S13]  /*1ca0*/  ISETP.GT.AND.EX P2, PT, R8, R41, PT, P2 ;  /* 0x000000290800720c */ /* 0x000fda0003f44320 */
[----:B------:R-:W-:-:S05]  /*1cb0*/  @!P2 IMAD.MOV.U32 R39, RZ, RZ, -0x800000 ;  /* 0xff800000ff27a424 */ /* 0x000fca00078e00ff */
[----:B------:R1:W-:Y:S02]  /*1cc0*/  @!P2 STG.E desc[UR6][R58.64], R39 ;  /* 0x000000273a00a986 */ /* 0x0003e4000c101906 */
.L_x_344:
[----:B------:R-:W-:Y:S05]  /*1cd0*/  BSYNC.RECONVERGENT B0 ;  /* 0x0000000000007941 */ /* 0x000fea0003800200 */
.L_x_342:
[----:B------:R-:W-:Y:S01]  /*1ce0*/  BAR.SYNC.DEFER_BLOCKING 0x0 ;  /* 0x0000000000007b1d */ /* 0x000fe20000010000 */
[----:B------:R-:W-:-:S04]  /*1cf0*/  IADD3 R61, P3, PT, R51, 0x1, RZ ;  /* 0x00000001333d7810 */ /* 0x000fc80007f7e0ff */
[----:B------:R-:W-:Y:S01]  /*1d00*/  ISETP.GE.U32.AND P2, PT, R61, R22, PT ;  /* 0x000000163d00720c */ /* 0x000fe20003f46070 */
[----:B------:R-:W-:Y:S01]  /*1d10*/  IMAD.X R52, RZ, RZ, R49, P3 ;  /* 0x000000ffff347224 */ /* 0x000fe200018e0631 */
[----:B------:R-:W2:Y:S01]  /*1d20*/  LDCU.64 UR8, c[0x0][0x3e8] ;  /* 0x00007d00ff0877ac */ /* 0x000ea20008000a00 */
[----:B------:R-:W-:Y:S03]  /*1d30*/  BSSY.RECONVERGENT B0, `(.L_x_345) ;  /* 0x0000048000007945 */ /* 0x000fe60003800200 */
[----:B------:R-:W-:-:S13]  /*1d40*/  ISETP.GE.OR.EX P2, PT, R52, R23, P1, P2 ;  /* 0x000000173400720c */ /* 0x000fda0000f46720 */
[----:B------:R-:W-:Y:S05]  /*1d50*/  @P2 BRA `(.L_x_346) ;  /* 0x0000000000d82947 */ /* 0x000fea0003800000 */
[----:B------:R-:W-:Y:S01]  /*1d60*/  ISETP.NE.U32.AND P2, PT, R9, RZ, PT ;  /* 0x000000ff0900720c */ /* 0x000fe20003f45070 */
[----:B01----:R-:W3:Y:S01]  /*1d70*/  LDG.E R59, desc[UR6][R58.64] ;  /* 0x000000063a3b7981 */ /* 0x003ee2000c1e1900 */
[----:B------:R-:W0:Y:S02]  /*1d80*/  LDCU.64 UR4, c[0x0][0x388] ;  /* 0x00007100ff0477ac */ /* 0x000e240008000a00 */
[----:B------:R-:W-:-:S13]  /*1d90*/  ISETP.NE.AND.EX P2, PT, R8, RZ, PT, P2 ;  /* 0x000000ff0800720c */ /* 0x000fda0003f45320 */
[----:B------:R-:W1:Y:S02]  /*1da0*/  @P2 LDC.64 R38, c[0x0][0x3e0] ;  /* 0x0000f800ff262b82 */ /* 0x000e640000000a00 */
[----:B-1----:R-:W-:-:S04]  /*1db0*/  @P2 IADD3 R54, P3, P4, R34, R38, R26 ;  /* 0x0000002622362210 */ /* 0x002fc80007c7e01a */
[----:B------:R-:W-:Y:S02]  /*1dc0*/  @P2 IADD3.X R39, PT, PT, R4, R39, R43, P3, P4 ;  /* 0x0000002704272210 */ /* 0x000fe40001fe842b */
[----:B------:R-:W-:-:S04]  /*1dd0*/  @P2 LEA R38, P3, R54, R55, 0x2 ;  /* 0x0000003736262211 */ /* 0x000fc800078610ff */
[----:B------:R-:W-:Y:S01]  /*1de0*/  @P2 LEA.HI.X R39, R54, R53, R39, 0x2, P3 ;  /* 0x0000003536272211 */ /* 0x000fe200018f1427 */
[----:B------:R-:W-:-:S06]  /*1df0*/  IMAD.MOV.U32 R54, RZ, RZ, -0x800000 ;  /* 0xff800000ff367424 */ /* 0x000fcc00078e00ff */
[----:B------:R1:W4:Y:S02]  /*1e00*/  @P2 LDG.E R54, desc[UR6][R38.64] ;  /* 0x0000000626362981 */ /* 0x000324000c1e1900 */
[----:B-1----:R-:W1:Y:S02]  /*1e10*/  @!P0 LDC.64 R38, c[0x0][0x3e0] ;  /* 0x0000f800ff268b82 */ /* 0x002e640000000a00 */
[----:B-1----:R-:W-:-:S04]  /*1e20*/  @!P0 IADD3 R56, P3, P4, R5, R38, R26 ;  /* 0x0000002605388210 */ /* 0x002fc80007c7e01a */
[----:B------:R-:W-:Y:S02]  /*1e30*/  @!P0 IADD3.X R60, PT, PT, R2, R39, R43, P3, P4 ;  /* 0x00000027023c8210 */ /* 0x000fe40001fe842b */
[----:B------:R-:W-:-:S04]  /*1e40*/  @!P0 LEA R38, P3, R56, R55, 0x2 ;  /* 0x0000003738268211 */ /* 0x000fc800078610ff */
[----:B------:R-:W-:Y:S01]  /*1e50*/  @!P0 LEA.HI.X R39, R56, R53, R60, 0x2, P3 ;  /* 0x0000003538278211 */ /* 0x000fe200018f143c */
[----:B------:R-:W-:-:S06]  /*1e60*/  IMAD.MOV.U32 R56, RZ, RZ, -0x800000 ;  /* 0xff800000ff387424 */ /* 0x000fcc00078e00ff */
[----:B------:R-:W5:Y:S01]  /*1e70*/  @!P0 LDG.E R56, desc[UR6][R38.64] ;  /* 0x0000000626388981 */ /* 0x000f62000c1e1900 */
[----:B---3--:R-:W-:Y:S01]  /*1e80*/  IMAD.MOV.U32 R60, RZ, RZ, R59 ;  /* 0x000000ffff3c7224 */ /* 0x008fe200078e003b */
[----:B----4-:R-:W-:-:S04]  /*1e90*/  @P2 FSETP.GT.FTZ.AND P3, PT, R54, R59, PT ;  /* 0x0000003b3600220b */ /* 0x010fc80003f74000 */
[----:B------:R-:W-:-:S04]  /*1ea0*/  @P2 FSEL R60, R54, R59, P3 ;  /* 0x0000003b363c2208 */ /* 0x000fc80001800000 */
[----:B-----5:R-:W-:-:S04]  /*1eb0*/  @!P0 FSETP.GT.FTZ.AND P2, PT, R56, R60, PT ;  /* 0x0000003c3800820b */ /* 0x020fc80003f54000 */
        /* <DEDUP_REMOVED lines=11> */
[----:B------:R-:W3:Y:S01]  /*1f70*/  MUFU.EX2 R39, R39 ;  /* 0x0000002700277308 */ /* 0x000ee20000000800 */
[----:B-1----:R-:W-:-:S04]  /*1f80*/  FADD.FTZ R38, R59, R56 ;  /* 0x000000383b267221 */ /* 0x002fc80000010000 */
[----:B---3--:R-:W-:-:S06]  /*1f90*/  FADD.FTZ R38, R38, R39 ;  /* 0x0000002726267221 */ /* 0x008fcc0000010000 */
[----:B------:R-:W1:Y:S01]  /*1fa0*/  MUFU.LG2 R38, R38 ;  /* 0x0000002600267308 */ /* 0x000e620000000c00 */
[----:B------:R-:W-:Y:S01]  /*1fb0*/  IADD3 R59, P2, PT, R17, R12, RZ ;  /* 0x0000000c113b7210 */ /* 0x000fe20007f5e0ff */
[----:B-1----:R-:W-:Y:S01]  /*1fc0*/  FFMA.FTZ R54, R38, 0.69314718246459960938, R58 ;  /* 0x3f31721826367823 */ /* 0x002fe2000001003a */
[----:B--2---:R-:W-:Y:S02]  /*1fd0*/  IMAD R58, R8, UR8, RZ ;  /* 0x00000008083a7c24 */ /* 0x004fe4000f8e02ff */
[----:B------:R-:W-:-:S04]  /*1fe0*/  IMAD.WIDE.U32 R38, R9, UR8, RZ ;  /* 0x0000000809267c25 */ /* 0x000fc8000f8e00ff */
[----:B------:R-:W-:Y:S01]  /*1ff0*/  IMAD R58, R9, UR9, R58 ;  /* 0x00000009093a7c24 */ /* 0x000fe2000f8e023a */
[----:B------:R-:W-:-:S03]  /*2000*/  LEA R60, P3, R38, R59, 0x2 ;  /* 0x0000003b263c7211 */ /* 0x000fc600078610ff */
[----:B------:R-:W-:Y:S02]  /*2010*/  IMAD.IADD R56, R58, 0x1, R39 ;  /* 0x000000013a387824 */ /* 0x000fe400078e0227 */
[----:B------:R-:W-:-:S05]  /*2020*/  IMAD.X R39, R16, 0x1, R13, P2 ;  /* 0x0000000110277824 */ /* 0x000fca00010e060d */
[----:B------:R-:W-:Y:S02]  /*2030*/  LEA.HI.X R56, R38, R39, R56, 0x2, P3 ;  /* 0x0000002726387211 */ /* 0x000fe400018f1438 */
[----:B0-----:R-:W-:-:S04]  /*2040*/  IADD3 R58, P2, P3, R57, UR4, R18 ;  /* 0x00000004393a7c10 */ /* 0x001fc8000fb5e012 */
[----:B------:R-:W-:-:S06]  /*2050*/  IADD3.X R59, PT, PT, R47, UR5, R20, P2, P3 ;  /* 0x000000052f3b7c10 */ /* 0x000fcc00097e6414 */
[----:B------:R-:W2:Y:S01]  /*2060*/  LDG.E R59, desc[UR6][R58.64] ;  /* 0x000000063a3b7981 */ /* 0x000ea2000c1e1900 */
[----:B------:R-:W-:-:S05]  /*2070*/  IADD3 R38, P2, PT, R55, R60, RZ ;  /* 0x0000003c37267210 */ /* 0x000fca0007f5e0ff */
[----:B------:R-:W-:Y:S02]  /*2080*/  IMAD.X R39, R53, 0x1, R56, P2 ;  /* 0x0000000135277824 */ /* 0x000fe400010e0638 */
[----:B--2---:R-:W-:-:S05]  /*2090*/  FADD.FTZ R54, R54, R59 ;  /* 0x0000003b36367221 */ /* 0x004fca0000010000 */
[----:B------:R0:W-:Y:S01]  /*20a0*/  STG.E desc[UR6][R38.64], R54 ;  /* 0x0000003626007986 */ /* 0x0001e2000c101906 */
[----:B------:R-:W-:Y:S05]  /*20b0*/  BRA `(.L_x_347) ;  /* 0x00000000003c7947 */ /* 0x000fea0003800000 */
.L_x_346:
[----:B------:R-:W-:-:S04]  /*20c0*/  ISETP.GT.U32.AND P2, PT, R9, R42, PT ;  /* 0x0000002a0900720c */ /* 0x000fc80003f44070 */
[----:B------:R-:W-:-:S13]  /*20d0*/  ISETP.GT.AND.EX P2, PT, R8, R41, PT, P2 ;  /* 0x000000290800720c */ /* 0x000fda0003f44320 */
[----:B------:R-:W-:Y:S05]  /*20e0*/  @P2 BRA `(.L_x_347) ;  /* 0x0000000000302947 */ /* 0x000fea0003800000 */
[----:B--2---:R-:W-:Y:S01]  /*20f0*/  IMAD R38, R8, UR8, RZ ;  /* 0x0000000808267c24 */ /* 0x004fe2000f8e02ff */
[----:B01----:R-:W-:-:S03]  /*2100*/  IADD3 R59, P2, PT, R17, R12, RZ ;  /* 0x0000000c113b7210 */ /* 0x003fc60007f5e0ff */
[C---:B------:R-:W-:Y:S02]  /*2110*/  IMAD R54, R9.reuse, UR9, R38 ;  /* 0x0000000909367c24 */ /* 0x040fe4000f8e0226 */
[----:B------:R-:W-:-:S04]  /*2120*/  IMAD.WIDE.U32 R38, R9, UR8, RZ ;  /* 0x0000000809267c25 */ /* 0x000fc8000f8e00ff */
[----:B------:R-:W-:Y:S01]  /*2130*/  IMAD.IADD R54, R54, 0x1, R39 ;  /* 0x0000000136367824 */ /* 0x000fe200078e0227 */
[----:B------:R-:W-:Y:S01]  /*2140*/  LEA R56, P3, R38, R59, 0x2 ;  /* 0x0000003b26387211 */ /* 0x000fe200078610ff */
[----:B------:R-:W-:Y:S02]  /*2150*/  IMAD.X R39, R16, 0x1, R13, P2 ;  /* 0x0000000110277824 */ /* 0x000fe400010e060d */
[----:B------:R-:W-:-:S03]  /*2160*/  IMAD.MOV.U32 R59, RZ, RZ, -0x800000 ;  /* 0xff800000ff3b7424 */ /* 0x000fc600078e00ff */
[----:B------:R-:W-:Y:S02]  /*2170*/  LEA.HI.X R54, R38, R39, R54, 0x2, P3 ;  /* 0x0000002726367211 */ /* 0x000fe400018f1436 */
[----:B------:R-:W-:-:S05]  /*2180*/  IADD3 R38, P2, PT, R55, R56, RZ ;  /* 0x0000003837267210 */ /* 0x000fca0007f5e0ff */
[----:B------:R-:W-:-:S05]  /*2190*/  IMAD.X R39, R53, 0x1, R54, P2 ;  /* 0x0000000135277824 */ /* 0x000fca00010e0636 */
[----:B------:R3:W-:Y:S03]  /*21a0*/  STG.E desc[UR6][R38.64], R59 ;  /* 0x0000003b26007986 */ /* 0x0007e6000c101906 */
.L_x_347:
[----:B--2---:R-:W-:Y:S05]  /*21b0*/  BSYNC.RECONVERGENT B0 ;  /* 0x0000000000007941 */ /* 0x004fea0003800200 */
.L_x_345:
[----:B------:R-:W-:Y:S02]  /*21c0*/  ISETP.NE.U32.AND P2, PT, R61, R48, PT ;  /* 0x000000303d00720c */ /* 0x000fe40003f45070 */
[----:B------:R-:W-:Y:S02]  /*21d0*/  IADD3 R51, P4, PT, R51, 0x2, RZ ;  /* 0x0000000233337810 */ /* 0x000fe40007f9e0ff */
[----:B------:R-:W-:Y:S02]  /*21e0*/  ISETP.NE.AND.EX P2, PT, R52, R50, PT, P2 ;  /* 0x000000323400720c */ /* 0x000fe40003f45320 */
[----:B------:R-:W-:Y:S01]  /*21f0*/  IADD3 R55, P3, PT, R55, R17, RZ ;  /* 0x0000001137377210 */ /* 0x000fe20007f7e0ff */
[----:B0--3--:R-:W-:Y:S01]  /*2200*/  IMAD.X R38, RZ, RZ, R49, P4 ;  /* 0x000000ffff267224 */ /* 0x009fe200020e0631 */
[----:B------:R-:W-:-:S03]  /*2210*/  IADD3 R57, P5, PT, R57, R18, RZ ;  /* 0x0000001239397210 */ /* 0x000fc60007fbe0ff */
[----:B------:R-:W-:Y:S02]  /*2220*/  IMAD.X R53, R53, 0x1, R16, P3 ;  /* 0x0000000135357824 */ /* 0x000fe400018e0610 */
[----:B------:R-:W-:Y:S02]  /*2230*/  IMAD.X R47, R47, 0x1, R20, P5 ;  /* 0x000000012f2f7824 */ /* 0x000fe400028e0614 */
[----:B------:R-:W-:Y:S02]  /*2240*/  IMAD.MOV.U32 R49, RZ, RZ, R38 ;  /* 0x000000ffff317224 */ /* 0x000fe400078e0026 */
[----:B------:R-:W-:Y:S05]  /*2250*/  @P2 BRA `(.L_x_348) ;  /* 0xfffffff400882947 */ /* 0x000fea000383ffff */
[----:B------:R-:W-:Y:S01]  /*2260*/  IMAD.MOV.U32 R49, RZ, RZ, R51 ;  /* 0x000000ffff317224 */ /* 0x000fe200078e0033 */
[----:B------:R-:W-:-:S07]  /*2270*/  MOV R47, R38 ;  /* 0x00000026002f7202 */ /* 0x000fce0000000f00 */
.L_x_341:
[----:B------:R-:W2:Y:S01]  /*2280*/  LDCU UR4, c[0x0][0x398] ;  /* 0x00007300ff0477ac */ /* 0x000ea20008000800 */
[----:B------:R-:W-:Y:S01]  /*2290*/  BSSY.RECONVERGENT B0, `(.L_x_340) ;  /* 0x000005f000007945 */ /* 0x000fe20003800200 */
[----:B--2---:R-:W-:-:S04]  /*22a0*/  ULOP3.LUT UR4, UR4, 0x1, URZ, 0xc0, !UPT ;  /* 0x0000000104047892 */ /* 0x004fc8000f8ec0ff */
[----:B------:R-:W-:-:S04]  /*22b0*/  UISETP.NE.U32.AND UP0, UPT, UR4, 0x1, UPT ;  /* 0x000000010400788c */ /* 0x000fc8000bf05070 */
[----:B------:R-:W-:-:S09]  /*22c0*/  UISETP.NE.U32.AND.EX UP0, UPT, URZ, URZ, UPT, UP0 ;  /* 0x000000ffff00728c */ /* 0x000fd2000bf05100 */
[----:B------:R-:W-:Y:S05]  /*22d0*/  BRA.U !UP0, `(.L_x_349) ;  /* 0x0000000508687547 */ /* 0x000fea000b800000 */
[----:B------:R-:W-:Y:S01]  /*22e0*/  ISETP.GE.U32.AND P2, PT, R49, R22, PT ;  /* 0x000000163100720c */ /* 0x000fe20003f46070 */
[----:B------:R-:W-:Y:S05]  /*22f0*/  WARPSYNC.ALL ;  /* 0x0000000000007948 */ /* 0x000fea0003800000 */
[----:B------:R-:W-:Y:S01]  /*2300*/  BAR.SYNC.DEFER_BLOCKING 0x0 ;  /* 0x0000000000007b1d */ /* 0x000fe20000010000 */
[----:B------:R-:W-:-:S13]  /*2310*/  ISETP.GE.OR.EX P1, PT, R47, R23, P1, P2 ;  /* 0x000000172f00720c */ /* 0x000fda0000f26720 */
[----:B------:R-:W-:Y:S05]  /*2320*/  @P1 BRA `(.L_x_350) ;  /* 0x00000004001c1947 */ /* 0x000fea0003800000 */
[----:B------:R-:W2:Y:S01]  /*2330*/  LDCU.64 UR4, c[0x0][0x3e0] ;  /* 0x00007c00ff0477ac */ /* 0x000ea20008000a00 */
[----:B------:R-:W-:Y:S01]  /*2340*/  ISETP.NE.U32.AND P1, PT, R9, RZ, PT ;  /* 0x000000ff0900720c */ /* 0x000fe20003f25070 */
[----:B------:R-:W-:Y:S01]  /*2350*/  IMAD.MOV.U32 R9, RZ, RZ, R43 ;  /* 0x000000ffff097224 */ /* 0x000fe200078e002b */
[----:B------:R-:W-:Y:S01]  /*2360*/  IADD3 R35, P2, PT, R49, -0x1, RZ ;  /* 0xffffffff31237810 */ /* 0x000fe20007f5e0ff */
[----:B------:R-:W3:Y:S01]  /*2370*/  LDCU.64 UR8, c[0x0][0x380] ;  /* 0x00007000ff0877ac */ /* 0x000ee20008000a00 */
[----:B------:R-:W-:Y:S01]  /*2380*/  ISETP.NE.AND.EX P1, PT, R8, RZ, PT, P1 ;  /* 0x000000ff0800720c */ /* 0x000fe20003f25310 */
[----:B------:R-:W-:Y:S01]  /*2390*/  IMAD.MOV.U32 R8, RZ, RZ, R26 ;  /* 0x000000ffff087224 */ /* 0x000fe200078e001a */
[----:B------:R-:W-:Y:S01]  /*23a0*/  IADD3.X R0, PT, PT, R47, -0x1, RZ, P2, !PT ;  /* 0xffffffff2f007810 */ /* 0x000fe200017fe4ff */
[----:B------:R-:W-:-:S04]  /*23b0*/  IMAD.MOV.U32 R37, RZ, RZ, R3 ;  /* 0x000000ffff257224 */ /* 0x000fc800078e0003 */
[----:B--2---:R-:W-:Y:S02]  /*23c0*/  IMAD R0, R0, UR4, RZ ;  /* 0x0000000400007c24 */ /* 0x004fe4000f8e02ff */
[----:B------:R-:W-:-:S04]  /*23d0*/  IMAD.WIDE.U32 R8, R35, UR4, R8 ;  /* 0x0000000423087c25 */ /* 0x000fc8000f8e0008 */
[----:B------:R-:W-:Y:S01]  /*23e0*/  IMAD.WIDE.U32 R36, R35, UR4, R36 ;  /* 0x0000000423247c25 */ /* 0x000fe2000f8e0024 */
[----:B------:R-:W-:-:S03]  /*23f0*/  @!P0 IADD3 R3, P5, PT, R5, R8, RZ ;  /* 0x0000000805038210 */ /* 0x000fc60007fbe0ff */
[----:B------:R-:W-:Y:S01]  /*2400*/  IMAD R35, R35, UR5, R0 ;  /* 0x0000000523237c24 */ /* 0x000fe2000f8e0200 */
[----:B------:R-:W-:Y:S01]  /*2410*/  @P1 IADD3 R0, P3, PT, R34, R8, RZ ;  /* 0x0000000822001210 */ /* 0x000fe20007f7e0ff */
[----:B------:R-:W2:Y:S01]  /*2420*/  LDCU.64 UR4, c[0x0][0x3d0] ;  /* 0x00007a00ff0477ac */ /* 0x000ea20008000a00 */
[----:B---3--:R-:W-:Y:S01]  /*2430*/  LEA R34, P2, R36, UR8, 0x2 ;  /* 0x0000000824227c11 */ /* 0x008fe2000f8410ff */
[----:B-1----:R-:W-:Y:S01]  /*2440*/  IMAD.IADD R39, R9, 0x1, R35 ;  /* 0x0000000109277824 */ /* 0x002fe200078e0223 */
[----:B------:R-:W-:Y:S01]  /*2450*/  @P1 LEA R8, P4, R0, UR8, 0x2 ;  /* 0x0000000800081c11 */ /* 0x000fe2000f8810ff */
[----:B------:R-:W-:Y:S02]  /*2460*/  IMAD.IADD R9, R35, 0x1, R37 ;  /* 0x0000000123097824 */ /* 0x000fe400078e0225 */
[C---:B------:R-:W-:Y:S02]  /*2470*/  @P1 IMAD.X R5, R39.reuse, 0x1, R4, P3 ;  /* 0x0000000127051824 */ /* 0x040fe400018e0604 */
[----:B------:R-:W-:Y:S01]  /*2480*/  @!P0 IMAD.X R4, R39, 0x1, R2, P5 ;  /* 0x0000000127048824 */ /* 0x000fe200028e0602 */
[----:B------:R-:W-:-:S02]  /*2490*/  LEA.HI.X R35, R36, UR9, R9, 0x2, P2 ;  /* 0x0000000924237c11 */ /* 0x000fc400090f1409 */
[----:B------:R-:W-:Y:S01]  /*24a0*/  @P1 LEA.HI.X R9, R0, UR9, R5, 0x2, P4 ;  /* 0x0000000900091c11 */ /* 0x000fe2000a0f1405 */
[----:B------:R-:W-:Y:S01]  /*24b0*/  IMAD.MOV.U32 R0, RZ, RZ, -0x800000 ;  /* 0xff800000ff007424 */ /* 0x000fe200078e00ff */
[----:B------:R-:W-:Y:S01]  /*24c0*/  @!P0 LEA R2, P2, R3, UR8, 0x2 ;  /* 0x0000000803028c11 */ /* 0x000fe2000f8410ff */
[----:B------:R-:W3:Y:S01]  /*24d0*/  LDG.E R37, desc[UR6][R34.64] ;  /* 0x0000000622257981 */ /* 0x000ee2000c1e1900 */
[----:B------:R-:W-:-:S03]  /*24e0*/  IMAD.MOV.U32 R36, RZ, RZ, -0x800000 ;  /* 0xff800000ff247424 */ /* 0x000fc600078e00ff */
[----:B------:R-:W4:Y:S01]  /*24f0*/  @P1 LDG.E R0, desc[UR6][R8.64] ;  /* 0x0000000608001981 */ /* 0x000f22000c1e1900 */
[----:B------:R-:W-:Y:S01]  /*2500*/  @!P0 LEA.HI.X R3, R3, UR9, R4, 0x2, P2 ;  /* 0x0000000903038c11 */ /* 0x000fe200090f1404 */
[----:B------:R-:W1:Y:S04]  /*2510*/  LDCU.64 UR8, c[0x0][0x3c0] ;  /* 0x00007800ff0877ac */ /* 0x000e680008000a00 */
[----:B------:R5:W4:Y:S01]  /*2520*/  @!P0 LDG.E R36, desc[UR6][R2.64] ;  /* 0x0000000602248981 */ /* 0x000b22000c1e1900 */
[----:B--2---:R-:W-:Y:S02]  /*2530*/  IMAD R6, R6, UR4, RZ ;  /* 0x0000000406067c24 */ /* 0x004fe4000f8e02ff */
[----:B-----5:R-:W-:Y:S02]  /*2540*/  IMAD.MOV.U32 R2, RZ, RZ, R28 ;  /* 0x000000ffff027224 */ /* 0x020fe400078e001c */
[----:B------:R-:W-:-:S02]  /*2550*/  IMAD.MOV.U32 R3, RZ, RZ, R31 ;  /* 0x000000ffff037224 */ /* 0x000fc400078e001f */
[----:B0-----:R-:W-:-:S04]  /*2560*/  IMAD.WIDE.U32 R4, R7, UR4, R2 ;  /* 0x0000000407047c25 */ /* 0x001fc8000f8e0002 */
[----:B------:R-:W-:Y:S01]  /*2570*/  IMAD R7, R7, UR5, R6 ;  /* 0x0000000507077c24 */ /* 0x000fe2000f8e0206 */
[----:B------:R-:W0:Y:S01]  /*2580*/  LDCU.64 UR4, c[0x0][0x388] ;  /* 0x00007100ff0477ac */ /* 0x000e220008000a00 */
[----:B-1----:R-:W-:Y:S02]  /*2590*/  IMAD R6, R47, UR8, RZ ;  /* 0x000000082f067c24 */ /* 0x002fe4000f8e02ff */
[----:B------:R-:W-:Y:S02]  /*25a0*/  IMAD.IADD R5, R7, 0x1, R5 ;  /* 0x0000000107057824 */ /* 0x000fe400078e0205 */
[C---:B------:R-:W-:Y:S02]  /*25b0*/  IMAD R3, R49.reuse, UR9, R6 ;  /* 0x0000000931037c24 */ /* 0x040fe4000f8e0206 */
[----:B------:R-:W-:-:S04]  /*25c0*/  IMAD.WIDE.U32 R4, R49, UR8, R4 ;  /* 0x0000000831047c25 */ /* 0x000fc8000f8e0004 */
[----:B------:R-:W-:Y:S01]  /*25d0*/  IMAD.IADD R3, R5, 0x1, R3 ;  /* 0x0000000105037824 */ /* 0x000fe200078e0203 */
[----:B0-----:R-:W-:-:S04]  /*25e0*/  LEA R2, P2, R4, UR4, 0x2 ;  /* 0x0000000404027c11 */ /* 0x001fc8000f8410ff */
[----:B------:R-:W-:-:S05]  /*25f0*/  LEA.HI.X R3, R4, UR5, R3, 0x2, P2 ;  /* 0x0000000504037c11 */ /* 0x000fca00090f1403 */
[----:B------:R0:W2:Y:S01]  /*2600*/  LDG.E R6, desc[UR6][R2.64] ;  /* 0x0000000602067981 */ /* 0x0000a2000c1e1900 */
[----:B---3--:R-:W-:Y:S01]  /*2610*/  IMAD.MOV.U32 R5, RZ, RZ, R37 ;  /* 0x000000ffff057224 */ /* 0x008fe200078e0025 */
[----:B----4-:R-:W-:-:S04]  /*2620*/  @P1 FSETP.GT.FTZ.AND P2, PT, R0, R37, PT ;  /* 0x000000250000120b */ /* 0x010fc80003f54000 */
[----:B------:R-:W-:-:S04]  /*2630*/  @P1 FSEL R5, R0, R37, P2 ;  /* 0x0000002500051208 */ /* 0x000fc80001000000 */
        /* <DEDUP_REMOVED lines=12> */
[----:B0-----:R-:W0:Y:S01]  /*2700*/  MUFU.EX2 R3, R36 ;  /* 0x0000002400037308 */ /* 0x001e220000000800 */
[----:B-1----:R-:W-:-:S04]  /*2710*/  FADD.FTZ R2, R37, R0 ;  /* 0x0000000025027221 */ /* 0x002fc80000010000 */
[----:B0-----:R-:W-:Y:S01]  /*2720*/  FADD.FTZ R4, R2, R3 ;  /* 0x0000000302047221 */ /* 0x001fe20000010000 */
[----:B------:R-:W-:-:S05]  /*2730*/  IADD3 R2, P0, PT, R34, R15, RZ ;  /* 0x0000000f22027210 */ /* 0x000fca0007f1e0ff */
[----:B------:R-:W0:Y:S01]  /*2740*/  MUFU.LG2 R4, R4 ;  /* 0x0000000400047308 */ /* 0x000e220000000c00 */
[----:B------:R-:W-:Y:S02]  /*2750*/  IMAD.X R3, R35, 0x1, R14, P0 ;  /* 0x0000000123037824 */ /* 0x000fe400000e060e */
[----:B0-----:R-:W-:-:S04]  /*2760*/  FFMA.FTZ R5, R4, 0.69314718246459960938, R5 ;  /* 0x3f31721804057823 */ /* 0x001fc80000010005 */
[----:B--2---:R-:W-:-:S05]  /*2770*/  FADD.FTZ R5, R5, R6 ;  /* 0x0000000605057221 */ /* 0x004fca0000010000 */
[----:B------:R2:W-:Y:S01]  /*2780*/  STG.E desc[UR6][R2.64], R5 ;  /* 0x0000000502007986 */ /* 0x0005e2000c101906 */
[----:B------:R-:W-:Y:S05]  /*2790*/  BRA `(.L_x_349) ;  /* 0x0000000000387947 */ /* 0x000fea0003800000 */
.L_x_350:
[----:B------:R-:W-:-:S04]  /*27a0*/  ISETP.GT.U32.AND P0, PT, R9, R42, PT ;  /* 0x0000002a0900720c */ /* 0x000fc80003f04070 */
[----:B------:R-:W-:-:S13]  /*27b0*/  ISETP.GT.AND.EX P0, PT, R8, R41, PT, P0 ;  /* 0x000000290800720c */ /* 0x000fda0003f04300 */
[----:B------:R-:W-:Y:S05]  /*27c0*/  @P0 BRA `(.L_x_349) ;  /* 0x00000000002c0947 */ /* 0x000fea0003800000 */
[----:B------:R-:W2:Y:S01]  /*27d0*/  LDCU.64 UR4, c[0x0][0x3e0] ;  /* 0x00007c00ff0477ac */ /* 0x000ea20008000a00 */
[----:B------:R-:W-:Y:S01]  /*27e0*/  IMAD.MOV.U32 R2, RZ, RZ, R36 ;  /* 0x000000ffff027224 */ /* 0x000fe200078e0024 */
[----:B------:R-:W3:Y:S01]  /*27f0*/  LDCU.64 UR8, c[0x0][0x380] ;  /* 0x00007000ff0877ac */ /* 0x000ee20008000a00 */
[----:B--2---:R-:W-:Y:S02]  /*2800*/  IMAD R0, R47, UR4, RZ ;  /* 0x000000042f007c24 */ /* 0x004fe4000f8e02ff */
[----:B------:R-:W-:-:S04]  /*2810*/  IMAD.WIDE.U32 R2, R49, UR4, R2 ;  /* 0x0000000431027c25 */ /* 0x000fc8000f8e0002 */
[----:B------:R-:W-:Y:S01]  /*2820*/  IMAD R49, R49, UR5, R0 ;  /* 0x0000000531317c24 */ /* 0x000fe2000f8e0200 */
[----:B---3--:R-:W-:-:S03]  /*2830*/  LEA R4, P0, R2, UR8, 0x2 ;  /* 0x0000000802047c11 */ /* 0x008fc6000f8010ff */
[----:B------:R-:W-:-:S05]  /*2840*/  IMAD.IADD R3, R3, 0x1, R49 ;  /* 0x0000000103037824 */ /* 0x000fca00078e0231 */
[----:B------:R-:W-:Y:S01]  /*2850*/  LEA.HI.X R5, R2, UR9, R3, 0x2, P0 ;  /* 0x0000000902057c11 */ /* 0x000fe200080f1403 */
[----:B------:R-:W-:-:S05]  /*2860*/  IMAD.MOV.U32 R3, RZ, RZ, -0x800000 ;  /* 0xff800000ff037424 */ /* 0x000fca00078e00ff */
[----:B------:R3:W-:Y:S02]  /*2870*/  STG.E desc[UR6][R4.64], R3 ;  /* 0x0000000304007986 */ /* 0x0007e4000c101906 */
.L_x_349:
[----:B------:R-:W-:Y:S05]  /*2880*/  BSYNC.RECONVERGENT B0 ;  /* 0x0000000000007941 */ /* 0x000fea0003800200 */
.L_x_340:
[----:B------:R-:W-:-:S05]  /*2890*/  IADD3 R11, P0, PT, R44, R11, RZ ;  /* 0x0000000b2c0b7210 */ /* 0x000fca0007f1e0ff */
[----:B------:R-:W-:Y:S01]  /*28a0*/  IMAD.X R10, RZ, RZ, R10, P0 ;  /* 0x000000ffff0a7224 */ /* 0x000fe200000e060a */
[----:B------:R-:W-:-:S04]  /*28b0*/  ISETP.GT.U32.AND P0, PT, R11, R42, PT ;  /* 0x0000002a0b00720c */ /* 0x000fc80003f04070 */
[----:B------:R-:W-:-:S13]  /*28c0*/  ISETP.GT.AND.EX P0, PT, R10, R41, PT, P0 ;  /* 0x000000290a00720c */ /* 0x000fda0003f04300 */
[----:B------:R-:W-:Y:S05]  /*28d0*/  @!P0 BRA `(.L_x_351) ;  /* 0xffffffe8004c8947 */ /* 0x000fea000383ffff */
.L_x_313:
[----:B------:R-:W4:Y:S01]  /*28e0*/  S2R R0, SR_TID.X ;  /* 0x0000000000007919 */ /* 0x000f220000002100 */
[----:B------:R-:W-:Y:S05]  /*28f0*/  WARPSYNC.ALL ;  /* 0x0000000000007948 */ /* 0x000fea0003800000 */
[----:B------:R-:W-:Y:S01]  /*2900*/  BAR.SYNC.DEFER_BLOCKING 0x0 ;  /* 0x0000000000007b1d */ /* 0x000fe20000010000 */
[----:B----4-:R-:W-:-:S13]  /*2910*/  ISETP.NE.AND P0, PT, R0, RZ, PT ;  /* 0x000000ff0000720c */ /* 0x010fda0003f05270 */
[----:B------:R-:W-:Y:S05]  /*2920*/  @P0 EXIT ;  /* 0x000000000000094d */ /* 0x000fea0003800000 */
[----:B------:R-:W4:Y:S01]  /*2930*/  LDCU.128 UR8, c[0x0][0x3e0] ;  /* 0x00007c00ff0877ac */ /* 0x000f220008000c00 */
[----:B--23--:R-:W-:Y:S01]  /*2940*/  IADD3 R5, P1, PT, R22, -0x1, RZ ;  /* 0xffffffff16057810 */ /* 0x00cfe20007f3e0ff */
[----:B------:R-:W-:Y:S01]  /*2950*/  IMAD.MOV.U32 R42, RZ, RZ, R26 ;  /* 0x000000ffff2a7224 */ /* 0x000fe200078e001a */
[----:B-----5:R-:W-:Y:S01]  /*2960*/  ISETP.GE.U32.AND P0, PT, R24, 0x1, PT ;  /* 0x000000011800780c */ /* 0x020fe20003f06070 */
[----:B------:R-:W2:Y:S01]  /*2970*/  LDCU.64 UR4, c[0x0][0x380] ;  /* 0x00007000ff0477ac */ /* 0x000ea20008000a00 */
[----:B------:R-:W-:Y:S02]  /*2980*/  IADD3.X R22, PT, PT, R23, -0x1, RZ, P1, !PT ;  /* 0xffffffff17167810 */ /* 0x000fe40000ffe4ff */
[C---:B------:R-:W-:Y:S01]  /*2990*/  ISETP.GE.AND.EX P0, PT, R25.reuse, RZ, PT, P0 ;  /* 0x000000ff1900720c */ /* 0x040fe20003f06300 */
[----:B----4-:R-:W-:Y:S02]  /*29a0*/  IMAD R3, R25, UR10, RZ ;  /* 0x0000000a19037c24 */ /* 0x010fe4000f8e02ff */
[----:B------:R-:W-:-:S02]  /*29b0*/  IMAD R22, R22, UR8, RZ ;  /* 0x0000000816167c24 */ /* 0x000fc4000f8e02ff */
[C---:B0-----:R-:W-:Y:S02]  /*29c0*/  IMAD R7, R24.reuse, UR11, R3 ;  /* 0x0000000b18077c24 */ /* 0x041fe4000f8e0203 */
[----:B------:R-:W-:-:S04]  /*29d0*/  IMAD.WIDE.U32 R24, R24, UR10, RZ ;  /* 0x0000000a18187c25 */ /* 0x000fc8000f8e00ff */
[----:B------:R-:W-:Y:S01]  /*29e0*/  IMAD.WIDE.U32 R2, R5, UR8, R42 ;  /* 0x0000000805027c25 */ /* 0x000fe2000f8e002a */
[----:B------:R-:W-:-:S03]  /*29f0*/  IADD3 R7, PT, PT, R25, R7, RZ ;  /* 0x0000000719077210 */ /* 0x000fc60007ffe0ff */
[----:B------:R-:W-:Y:S02]  /*2a00*/  IMAD R9, R5, UR9, R22 ;  /* 0x0000000905097c24 */ /* 0x000fe4000f8e0216 */
[C---:B------:R-:W-:Y:S01]  /*2a10*/  IMAD.SHL.U32 R5, R24.reuse, 0x2, RZ ;  /* 0x0000000218057824 */ /* 0x040fe200078e00ff */
[----:B------:R-:W-:Y:S01]  /*2a20*/  SHF.L.U64.HI R24, R24, 0x1, R7 ;  /* 0x0000000118187819 */ /* 0x000fe20000010207 */
[----:B------:R-:W-:-:S03]  /*2a30*/  IMAD.IADD R7, R3, 0x1, R9 ;  /* 0x0000000103077824 */ /* 0x000fc600078e0209 */
[----:B-1----:R-:W-:Y:S02]  /*2a40*/  IADD3 R6, P1, PT, R5, R2, RZ ;  /* 0x0000000205067210 */ /* 0x002fe40007f3e0ff */
[----:B------:R-:W-:Y:S02]  /*2a50*/  @P0 IADD3 R0, P3, P4, R2, -UR10, R5 ;  /* 0x8000000a02000c10 */ /* 0x000fe4000fc7e005 */
[----:B--2---:R-:W-:Y:S01]  /*2a60*/  LEA R2, P2, R6, UR4, 0x2 ;  /* 0x0000000406027c11 */ /* 0x004fe2000f8410ff */
[----:B------:R-:W-:Y:S01]  /*2a70*/  IMAD.X R3, R24, 0x1, R7, P1 ;  /* 0x0000000118037824 */ /* 0x000fe200008e0607 */
[----:B------:R-:W-:Y:S01]  /*2a80*/  @P0 IADD3.X R5, PT, PT, R7, ~UR11, R24, P3, P4 ;  /* 0x8000000b07050c10 */ /* 0x000fe20009fe8418 */
[----:B------:R-:W-:Y:S01]  /*2a90*/  IMAD.MOV.U32 R7, RZ, RZ, -0x800000 ;  /* 0xff800000ff077424 */ /* 0x000fe200078e00ff */
[----:B------:R-:W-:Y:S02]  /*2aa0*/  @P0 LEA R4, P1, R0, UR4, 0x2 ;  /* 0x0000000400040c11 */ /* 0x000fe4000f8210ff */
[----:B------:R-:W-:-:S02]  /*2ab0*/  LEA.HI.X R3, R6, UR5, R3, 0x2, P2 ;  /* 0x0000000506037c11 */ /* 0x000fc400090f1403 */
[----:B------:R-:W-:Y:S01]  /*2ac0*/  @P0 LEA.HI.X R5, R0, UR5, R5, 0x2, P1 ;  /* 0x0000000500050c11 */ /* 0x000fe200088f1405 */
[----:B------:R-:W0:Y:S02]  /*2ad0*/  LDCU.64 UR4, c[0x0][0x3b8] ;  /* 0x00007700ff0477ac */ /* 0x000e240008000a00 */
[----:B------:R-:W2:Y:S04]  /*2ae0*/  LDG.E R2, desc[UR6][R2.64] ;  /* 0x0000000602027981 */ /* 0x000ea8000c1e1900 */
[----:B------:R-:W2:Y:S02]  /*2af0*/  @P0 LDG.E R7, desc[UR6][R4.64] ;  /* 0x0000000604070981 */ /* 0x000ea4000c1e1900 */
[----:B--2---:R-:W-:-:S04]  /*2b00*/  FSETP.GT.FTZ.AND P0, PT, R2, R7, PT ;  /* 0x000000070200720b */ /* 0x004fc80003f14000 */
[----:B------:R-:W-:-:S04]  /*2b10*/  FSEL R0, R2, R7, P0 ;  /* 0x0000000702007208 */ /* 0x000fc80000000000 */
[----:B------:R-:W-:-:S04]  /*2b20*/  FSETP.NEU.FTZ.AND P0, PT, R0, -INF , PT ;  /* 0xff8000000000780b */ /* 0x000fc80003f1d000 */
[----:B------:R-:W-:-:S05]  /*2b30*/  FSEL R0, R0, RZ, P0 ;  /* 0x000000ff00007208 */ /* 0x000fca0000000000 */
[----:B------:R-:W-:Y:S01]  /*2b40*/  FADD.FTZ R6, R2, -R0 ;  /* 0x8000000002067221 */ /* 0x000fe20000010000 */
[----:B------:R-:W-:-:S03]  /*2b50*/  FADD.FTZ R7, -R0, R7 ;  /* 0x0000000700077221 */ /* 0x000fc60000010100 */
[----:B------:R-:W-:Y:S01]  /*2b60*/  FMUL.FTZ R6, R6, 1.4426950216293334961 ;  /* 0x3fb8aa3b06067820 */ /* 0x000fe20000410000 */
[----:B------:R-:W-:-:S05]  /*2b70*/  FMUL.FTZ R7, R7, 1.4426950216293334961 ;  /* 0x3fb8aa3b07077820 */ /* 0x000fca0000410000 */
[----:B------:R-:W-:Y:S04]  /*2b80*/  MUFU.EX2 R6, R6 ;  /* 0x0000000600067308 */ /* 0x000fe80000000800 */
[----:B------:R-:W1:Y:S02]  /*2b90*/  MUFU.EX2 R7, R7 ;  /* 0x0000000700077308 */ /* 0x000e640000000800 */
[----:B-1----:R-:W-:-:S04]  /*2ba0*/  FADD.FTZ R4, R6, R7 ;  /* 0x0000000706047221 */ /* 0x002fc80000010000 */
[----:B------:R-:W1:Y:S01]  /*2bb0*/  MUFU.LG2 R3, R4 ;  /* 0x0000000400037308 */ /* 0x000e620000000c00 */
[----:B0-----:R-:W-:Y:S01]  /*2bc0*/  LEA R2, P0, R45, UR4, 0x2 ;  /* 0x000000042d027c11 */ /* 0x001fe2000f8010ff */
[----:B-1----:R-:W-:-:S03]  /*2bd0*/  FFMA.FTZ R0, R3, 0.69314718246459960938, R0 ;  /* 0x3f31721803007823 */ /* 0x002fc60000010000 */
[----:B------:R-:W-:Y:S01]  /*2be0*/  LEA.HI.X R3, R45, UR5, RZ, 0x2, P0 ;  /* 0x000000052d037c11 */ /* 0x000fe200080f14ff */
[----:B------:R-:W-:-:S05]  /*2bf0*/  FADD.FTZ R5, -R0, -RZ ;  /* 0x800000ff00057221 */ /* 0x000fca0000010100 */
[----:B------:R-:W-:Y:S01]  /*2c00*/  STG.E desc[UR6][R2.64], R5 ;  /* 0x0000000502007986 */ /* 0x000fe2000c101906 */
[----:B------:R-:W-:Y:S05]  /*2c10*/  EXIT ;  /* 0x000000000000794d */ /* 0x000fea0003800000 */
.L_x_312:
[----:B------:R-:W0:Y:S02]  /*2c20*/  S2R R0, SR_TID.X ;  /* 0x0000000000007919 */ /* 0x000e240000002100 */
[----:B0-----:R-:W-:-:S13]  /*2c30*/  ISETP.NE.AND P0, PT, R0, RZ, PT ;  /* 0x000000ff0000720c */ /* 0x001fda0003f05270 */
[----:B------:R-:W-:Y:S05]  /*2c40*/  @P0 EXIT ;  /* 0x000000000000094d */ /* 0x000fea0003800000 */
[----:B------:R-:W0:Y:S01]  /*2c50*/  LDCU.64 UR4, c[0x0][0x3b8] ;  /* 0x00007700ff0477ac */ /* 0x000e220008000a00 */
[----:B-----5:R-:W-:-:S04]  /*2c60*/  ISETP.NE.U32.AND P0, PT, R24, RZ, PT ;  /* 0x000000ff1800720c */ /* 0x020fc80003f05070 */
[----:B------:R-:W-:-:S04]  /*2c70*/  ISETP.NE.AND.EX P0, PT, R25, RZ, PT, P0 ;  /* 0x000000ff1900720c */ /* 0x000fc80003f05300 */
[----:B------:R-:W-:Y:S02]  /*2c80*/  FSEL R5, -RZ, +INF , !P0 ;  /* 0x7f800000ff057808 */ /* 0x000fe40004000100 */
[----:B0-----:R-:W-:-:S04]  /*2c90*/  LEA R2, P1, R45, UR4, 0x2 ;  /* 0x000000042d027c11 */ /* 0x001fc8000f8210ff */
[----:B------:R-:W-:-:S05]  /*2ca0*/  LEA.HI.X R3, R45, UR5, RZ, 0x2, P1 ;  /* 0x000000052d037c11 */ /* 0x000fca00088f14ff */
[----:B------:R-:W-:Y:S01]  /*2cb0*/  STG.E desc[UR6][R2.64], R5 ;  /* 0x0000000502007986 */ /* 0x000fe2000c101906 */
[----:B------:R-:W-:Y:S05]  /*2cc0*/  EXIT ;  /* 0x000000000000794d */ /* 0x000fea0003800000 */
        .weak           $__internal_8_$__cuda_sm20_div_u64
        .type           $__internal_8_$__cuda_sm20_div_u64,@function
        .size           $__internal_8_$__cuda_sm20_div_u64,(.L_x_518 - $__internal_8_$__cuda_sm20_div_u64)
$__internal_8_$__cuda_sm20_div_u64:
        /* <DEDUP_REMOVED lines=23> */
[----:B------:R-:W-:-:S03]  /*2e40*/  IADD3 R11, P0, PT, RZ, -R4, RZ ;  /* 0x80000004ff0b7210 */ /* 0x000fc60007f1e0ff */
        /* <DEDUP_REMOVED lines=22> */
[-C--:B------:R-:W-:Y:S01]  /*2fb0*/  IADD3 R3, P1, PT, -R44, R11.reuse, RZ ;  /* 0x0000000b2c037210 */ /* 0x080fe20007f3e1ff */
[----:B------:R-:W-:Y:S01]  /*2fc0*/  IMAD.X R6, R0, 0x1, ~R5, P0 ;  /* 0x0000000100067824 */ /* 0x000fe200000e0e05 */
[----:B------:R-:W-:Y:S02]  /*2fd0*/  ISETP.GE.U32.AND P0, PT, R11, R44, PT ;  /* 0x0000002c0b00720c */ /* 0x000fe40003f06070 */
[----:B------:R-:W-:Y:S02]  /*2fe0*/  IADD3 R0, P2, PT, R7, 0x1, RZ ;  /* 0x0000000107007810 */ /* 0x000fe40007f5e0ff */
[C---:B------:R-:W-:Y:S02]  /*2ff0*/  ISETP.GE.U32.AND.EX P0, PT, R6.reuse, RZ, PT, P0 ;  /* 0x000000ff0600720c */ /* 0x040fe40003f06100 */
[----:B------:R-:W-:Y:S01]  /*3000*/  IADD3.X R5, PT, PT, R6, -0x1, RZ, P1, !PT ;  /* 0xffffffff06057810 */ /* 0x000fe20000ffe4ff */
[----:B------:R-:W-:Y:S01]  /*3010*/  IMAD.X R4, RZ, RZ, R9, P2 ;  /* 0x000000ffff047224 */ /* 0x000fe200010e0609 */
[----:B------:R-:W-:-:S02]  /*3020*/  SEL R3, R3, R11, P0 ;  /* 0x0000000b03037207 */ /* 0x000fc40000000000 */
[----:B------:R-:W-:Y:S02]  /*3030*/  SEL R7, R0, R7, P0 ;  /* 0x0000000700077207 */ /* 0x000fe40000000000 */
[----:B------:R-:W-:Y:S02]  /*3040*/  SEL R5, R5, R6, P0 ;  /* 0x0000000605057207 */ /* 0x000fe40000000000 */
[----:B------:R-:W-:Y:S02]  /*3050*/  SEL R4, R4, R9, P0 ;  /* 0x0000000904047207 */ /* 0x000fe40000000000 */
[----:B------:R-:W-:Y:S01]  /*3060*/  ISETP.GE.U32.AND P0, PT, R3, R44, PT ;  /* 0x0000002c0300720c */ /* 0x000fe20003f06070 */
[----:B------:R-:W-:Y:S01]  /*3070*/  IMAD.MOV.U32 R3, RZ, RZ, 0x0 ;  /* 0x00000000ff037424 */ /* 0x000fe200078e00ff */
[----:B------:R-:W-:Y:S02]  /*3080*/  IADD3 R0, P2, PT, R7, 0x1, RZ ;  /* 0x0000000107007810 */ /* 0x000fe40007f5e0ff */
[----:B------:R-:W-:-:S02]  /*3090*/  ISETP.GE.U32.AND.EX P0, PT, R5, RZ, PT, P0 ;  /* 0x000000ff0500720c */ /* 0x000fc40003f06100 */
[----:B------:R-:W-:Y:S01]  /*30a0*/  ISETP.NE.U32.AND P1, PT, R44, RZ, PT ;  /* 0x000000ff2c00720c */ /* 0x000fe20003f25070 */
[----:B------:R-:W-:Y:S01]  /*30b0*/  IMAD.X R5, RZ, RZ, R4, P2 ;  /* 0x000000ffff057224 */ /* 0x000fe200010e0604 */
[----:B------:R-:W-:Y:S02]  /*30c0*/  SEL R0, R0, R7, P0 ;  /* 0x0000000700007207 */ /* 0x000fe40000000000 */
[----:B------:R-:W-:Y:S02]  /*30d0*/  ISETP.NE.AND.EX P1, PT, RZ, RZ, PT, P1 ;  /* 0x000000ffff00720c */ /* 0x000fe40003f25310 */
[----:B------:R-:W-:Y:S02]  /*30e0*/  SEL R5, R5, R4, P0 ;  /* 0x0000000405057207 */ /* 0x000fe40000000000 */
[----:B------:R-:W-:Y:S02]  /*30f0*/  SEL R0, R0, 0xffffffff, P1 ;  /* 0xffffffff00007807 */ /* 0x000fe40000800000 */
[----:B------:R-:W-:Y:S01]  /*3100*/  SEL R5, R5, 0xffffffff, P1 ;  /* 0xffffffff05057807 */ /* 0x000fe20000800000 */
[----:B------:R-:W-:Y:S06]  /*3110*/  RET.REL.NODEC R2 `(_ZN2at6native43_GLOBAL__N__c95f0927_10_LossCTC_cu_88d8892b29ctc_loss_log_alpha_gpu_kernelIfiEEvPT_PKS3_PKllPKT0_S8_lS4_llllllS8_lll) ;  /* 0xffffffcc02b87950 */ /* 0x000fec0003c3ffff */
.L_x_352:
        /* <DEDUP_REMOVED lines=14> */
.L_x_518:


//--------------------- .text._ZN2at6native43_GLOBAL__N__c95f0927_10_LossCTC_cu_88d8892b29ctc_loss_log_alpha_gpu_kernelIflEEvPT_PKS3_PKllPKT0_S8_lS4_llllllS8_lll --------------------------
	.section	.text._ZN2at6native43_GLOBAL__N__c95f0927_10_LossCTC_cu_88d8892b29ctc_loss_log_alpha_gpu_kernelIflEEvPT_PKS3_PKllPKT0_S8_lS4_llllllS8_lll,"ax",@progbits
	.align	128
.text._ZN2at6native43_GLOBAL__N__c95f0927_10_LossCTC_cu_88d8892b29ctc_loss_log_alpha_gpu_kernelIflEEvPT_PKS3_PKllPKT0_S8_lS4_llllllS8_lll:
        .type           _ZN2at6native43_GLOBAL__N__c95f0927_10_LossCTC_cu_88d8892b29ctc_loss_log_alpha_gpu_kernelIflEEvPT_PKS3_PKllPKT0_S8_lS4_llllllS8_lll,@function
        .size           _ZN2at6native43_GLOBAL__N__c95f0927_10_LossCTC_cu_88d8892b29ctc_loss_log_alpha_gpu_kernelIflEEvPT_PKS3_PKllPKT0_S8_lS4_llllllS8_lll,(.L_x_520 - _ZN2at6native43_GLOBAL__N__c95f0927_10_LossCTC_cu_88d8892b29ctc_loss_log_alpha_gpu_kernelIflEEvPT_PKS3_PKllPKT0_S8_lS4_llllllS8_lll)
        .other          _ZN2at6native43_GLOBAL__N__c95f0927_10_LossCTC_cu_88d8892b29ctc_loss_log_alpha_gpu_kernelIflEEvPT_PKS3_PKllPKT0_S8_lS4_llllllS8_lll,@"STO_CUDA_ENTRY STV_DEFAULT"
_ZN2at6native43_GLOBAL__N__c95f0927_10_LossCTC_cu_88d8892b29ctc_loss_log_alpha_gpu_kernelIflEEvPT_PKS3_PKllPKT0_S8_lS4_llllllS8_lll:
        /* <DEDUP_REMOVED lines=81> */
.L_x_355:
[----:B------:R-:W-:-:S07]  /*0510*/  MOV R2, 0x530 ;  /* 0x0000053000027802 */ /* 0x000fce0000000f00 */
[----:B-----5:R-:W-:Y:S05]  /*0520*/  CALL.REL.NOINC `($__internal_9_$__cuda_sm20_div_u64) ;  /* 0x0000002400e07944 */ /* 0x020fea0003c00000 */
[----:B------:R-:W-:Y:S02]  /*0530*/  IMAD.MOV.U32 R2, RZ, RZ, R0 ;  /* 0x000000ffff027224 */ /* 0x000fe400078e0000 */
[----:B------:R-:W-:-:S07]  /*0540*/  IMAD.MOV.U32 R3, RZ, RZ, R5 ;  /* 0x000000ffff037224 */ /* 0x000fce00078e0005 */
.L_x_356:
[----:B------:R-:W0:Y:S01]  /*0550*/  S2R R20, SR_TID.X ;  /* 0x0000000000147919 */ /* 0x000e220000002100 */
[C---:B------:R-:W-:Y:S01]  /*0560*/  ISETP.GE.U32.AND P0, PT, R2.reuse, 0x3, PT ;  /* 0x000000030200780c */ /* 0x040fe20003f06070 */
[----:B------:R-:W-:Y:S01]  /*0570*/  BSSY.RECONVERGENT B0, `(.L_x_357) ;  /* 0x000007f000007945 */ /* 0x000fe20003800200 */
[----:B------:R-:W-:Y:S01]  /*0580*/  IADD3 R8, P1, PT, R2, 0x1, RZ ;  /* 0x0000000102087810 */ /* 0x000fe20007f3e0ff */
[----:B------:R-:W-:Y:S01]  /*0590*/  IMAD.MOV.U32 R7, RZ, RZ, RZ ;  /* 0x000000ffff077224 */ /* 0x000fe200078e00ff */
[----:B------:R-:W-:Y:S01]  /*05a0*/  ISETP.GE.U32.AND.EX P0, PT, R3, RZ, PT, P0 ;  /* 0x000000ff0300720c */ /* 0x000fe20003f06100 */
[----:B------:R-:W-:Y:S01]  /*05b0*/  IMAD.MOV.U32 R9, RZ, RZ, RZ ;  /* 0x000000ffff097224 */ /* 0x000fe200078e00ff */
[----:B------:R-:W-:Y:S02]  /*05c0*/  IADD3.X R0, PT, PT, RZ, R3, RZ, P1, !PT ;  /* 0x00000003ff007210 */ /* 0x000fe40000ffe4ff */
[----:B------:R-:W-:-:S09]  /*05d0*/  LOP3.LUT R6, R8, 0x3, RZ, 0xc0, !PT ;  /* 0x0000000308067812 */ /* 0x000fd200078ec0ff */
[----:B------:R-:W-:Y:S05]  /*05e0*/  @!P0 BRA `(.L_x_358) ;  /* 0x0000000400dc8947 */ /* 0x000fea0003800000 */
[----:B------:R-:W-:Y:S01]  /*05f0*/  LOP3.LUT R8, R8, 0xfffffffc, RZ, 0xc0, !PT ;  /* 0xfffffffc08087812 */ /* 0x000fe200078ec0ff */
[----:B------:R-:W-:Y:S02]  /*0600*/  IMAD.MOV.U32 R7, RZ, RZ, RZ ;  /* 0x000000ffff077224 */ /* 0x000fe400078e00ff */
[----:B------:R-:W-:Y:S02]  /*0610*/  IMAD.MOV.U32 R9, RZ, RZ, RZ ;  /* 0x000000ffff097224 */ /* 0x000fe400078e00ff */
[----:B------:R-:W-:Y:S02]  /*0620*/  IMAD.MOV.U32 R11, RZ, RZ, RZ ;  /* 0x000000ffff0b7224 */ /* 0x000fe400078e00ff */
[----:B------:R-:W-:Y:S02]  /*0630*/  IMAD.MOV.U32 R13, RZ, RZ, RZ ;  /* 0x000000ffff0d7224 */ /* 0x000fe400078e00ff */
[----:B------:R-:W-:-:S07]  /*0640*/  IMAD.MOV.U32 R10, RZ, RZ, -0x800000 ;  /* 0xff800000ff0a7424 */ /* 0x000fce00078e00ff */
.L_x_368:
        /* <DEDUP_REMOVED lines=16> */
.L_x_360:
[----:B-----5:R-:W-:-:S04]  /*0750*/  ISETP.NE.U32.AND P1, PT, R24, RZ, PT ;  /* 0x000000ff1800720c */ /* 0x020fc80003f25070 */
[----:B------:R-:W-:-:S13]  /*0760*/  ISETP.NE.AND.EX P1, PT, R25, RZ, PT, P1 ;  /* 0x000000ff1900720c */ /* 0x000fda0003f25310 */
[----:B------:R-:W-:Y:S05]  /*0770*/  @!P1 BRA `(.L_x_361) ;  /* 0x0000000000289947 */ /* 0x000fea0003800000 */
[----:B------:R-:W2:Y:S01]  /*0780*/  LDG.E.64.CONSTANT R2, desc[UR6][R32.64] ;  /* 0x0000000620027981 */ /* 0x000ea2000c1e9b00 */
        /* <DEDUP_REMOVED lines=8> */
[----:B------:R1:W5:Y:S02]  /*0810*/  LDG.E R39, desc[UR6][R2.64] ;  /* 0x0000000602277981 */ /* 0x000364000c1e1900 */
.L_x_361:
[----:B------:R-:W-:Y:S05]  /*0820*/  BSYNC.RECONVERGENT B1 ;  /* 0x0000000000017941 */ /* 0x000fea0003800200 */
.L_x_359:
[----:B-----5:R-:W-:Y:S02]  /*0830*/  ISETP.NE.U32.AND P1, PT, R24, RZ, PT ;  /* 0x000000ff1800720c */ /* 0x020fe40003f25070 */
[----:B------:R-:W-:Y:S02]  /*0840*/  IADD3 R37, P3, PT, R44, R35, RZ ;  /* 0x000000232c257210 */ /* 0x000fe40007f7e0ff */
[----:B------:R-:W-:Y:S02]  /*0850*/  ISETP.NE.AND.EX P2, PT, R25, RZ, PT, P1 ;  /* 0x000000ff1900720c */ /* 0x000fe40003f45310 */
[----:B------:R-:W-:Y:S02]  /*0860*/  ISETP.NE.U32.AND P1, PT, R37, 0x1, PT ;  /* 0x000000012500780c */ /* 0x000fe40003f25070 */
[----:B------:R-:W-:-:S04]  /*0870*/  IADD3.X R12, PT, PT, RZ, R34, RZ, P3, !PT ;  /* 0x00000022ff0c7210 */ /* 0x000fc80001ffe4ff */
[----:B------:R-:W-:-:S13]  /*0880*/  ISETP.NE.OR.EX P1, PT, R12, RZ, !P2, P1 ;  /* 0x000000ff0c00720c */ /* 0x000fda0005725710 */
[----:B------:R-:W-:Y:S01]  /*0890*/  @!P1 IMAD.MOV.U32 R14, RZ, RZ, R32 ;  /* 0x000000ffff0e9224 */ /* 0x000fe200078e0020 */
[----:B------:R-:W2:Y:S01]  /*08a0*/  @!P1 LDC.64 R16, c[0x0][0x3d0] ;  /* 0x0000f400ff109b82 */ /* 0x000ea20000000a00 */
[----:B------:R-:W-:-:S06]  /*08b0*/  @!P1 IMAD.MOV.U32 R15, RZ, RZ, R33 ;  /* 0x000000ffff0f9224 */ /* 0x000fcc00078e0021 */
[----:B------:R-:W2:Y:S01]  /*08c0*/  @!P1 LDG.E.64.CONSTANT R14, desc[UR6][R14.64] ;  /* 0x000000060e0e9981 */ /* 0x000ea2000c1e9b00 */
[----:B-1----:R-:W1:Y:S01]  /*08d0*/  @!P1 LDC.64 R2, c[0x0][0x388] ;  /* 0x0000e200ff029b82 */ /* 0x002e620000000a00 */
[----:B------:R-:W-:Y:S01]  /*08e0*/  ISETP.GT.U32.AND P2, PT, R35, R42, PT ;  /* 0x0000002a2300720c */ /* 0x000fe20003f44070 */
[----:B------:R-:W-:Y:S01]  /*08f0*/  @!P1 IMAD.MOV.U32 R4, RZ, RZ, R28 ;  /* 0x000000ffff049224 */ /* 0x000fe200078e001c */
[----:B------:R-:W-:Y:S01]  /*0900*/  BSSY.RECONVERGENT B1, `(.L_x_362) ;  /* 0x0000014000017945 */ /* 0x000fe20003800200 */
[----:B------:R-:W-:Y:S01]  /*0910*/  @!P1 IMAD.MOV.U32 R5, RZ, RZ, R31 ;  /* 0x000000ffff059224 */ /* 0x000fe200078e001f */
[----:B------:R-:W-:Y:S01]  /*0920*/  ISETP.GT.AND.EX P2, PT, R34, R21, PT, P2 ;  /* 0x000000152200720c */ /* 0x000fe20003f44320 */
[-C--:B--2---:R-:W-:Y:S02]  /*0930*/  @!P1 IMAD R36, R15, R16.reuse, RZ ;  /* 0x000000100f249224 */ /* 0x084fe400078e02ff */
[----:B------:R-:W-:-:S04]  /*0940*/  @!P1 IMAD.WIDE.U32 R4, R14, R16, R4 ;  /* 0x000000100e049225 */ /* 0x000fc800078e0004 */
[----:B------:R-:W-:Y:S01]  /*0950*/  @!P1 IMAD R17, R14, R17, R36 ;  /* 0x000000110e119224 */ /* 0x000fe200078e0224 */
[----:B-1----:R-:W-:Y:S01]  /*0960*/  @!P1 LEA R2, P3, R4, R2, 0x2 ;  /* 0x0000000204029211 */ /* 0x002fe200078610ff */
[----:B------:R-:W-:Y:S02]  /*0970*/  IMAD.MOV.U32 R16, RZ, RZ, -0x800000 ;  /* 0xff800000ff107424 */ /* 0x000fe400078e00ff */
[----:B------:R-:W-:-:S05]  /*0980*/  @!P1 IMAD.IADD R17, R5, 0x1, R17 ;  /* 0x0000000105119824 */ /* 0x000fca00078e0211 */
[----:B------:R-:W-:Y:S01]  /*0990*/  @!P1 LEA.HI.X R3, R4, R3, R17, 0x2, P3 ;  /* 0x0000000304039211 */ /* 0x000fe200018f1411 */
[----:B------:R-:W-:Y:S06]  /*09a0*/  @P2 BRA `(.L_x_363) ;  /* 0x0000000000242947 */ /* 0x000fec0003800000 */
        /* <DEDUP_REMOVED lines=9> */
.L_x_363:
[----:B------:R-:W-:Y:S05]  /*0a40*/  BSYNC.RECONVERGENT B1 ;  /* 0x0000000000017941 */ /* 0x000fea0003800200 */
.L_x_362:
        /* <DEDUP_REMOVED lines=14> */
[----:B------:R-:W-:Y:S02]  /*0b30*/  IADD3.X R12, PT, PT, RZ, R12, RZ, P3, !PT ;  /* 0x0000000cff0c7210 */ /* 0x000fe40001ffe4ff */
[----:B------:R-:W-:Y:S02]  /*0b40*/  IADD3 R15, P4, PT, R44, R37, RZ ;  /* 0x000000252c0f7210 */ /* 0x000fe40007f9e0ff */
[----:B------:R-:W-:Y:S02]  /*0b50*/  @!P1 LEA.HI.X R5, R14, R5, R2, 0x2, P2 ;  /* 0x000000050e059211 */ /* 0x000fe400010f1402 */
[-C--:B------:R-:W-:Y:S01]  /*0b60*/  ISETP.GT.U32.AND P2, PT, R37, R42.reuse, PT ;  /* 0x0000002a2500720c */ /* 0x080fe20003f44070 */
[----:B------:R-:W-:Y:S01]  /*0b70*/  IMAD.X R14, RZ, RZ, R12, P4 ;  /* 0x000000ffff0e7224 */ /* 0x000fe200020e060c */
[----:B------:R-:W-:Y:S01]  /*0b80*/  ISETP.GT.U32.AND P3, PT, R15, R42, PT ;  /* 0x0000002a0f00720c */ /* 0x000fe20003f64070 */
[----:B---3--:R1:W-:Y:S01]  /*0b90*/  @!P1 STG.E desc[UR6][R4.64], R16 ;  /* 0x0000001004009986 */ /* 0x0083e2000c101906 */
[----:B------:R-:W-:-:S02]  /*0ba0*/  ISETP.GT.AND.EX P1, PT, R12, R21, PT, P2 ;  /* 0x000000150c00720c */ /* 0x000fc40003f24320 */
        /* <DEDUP_REMOVED lines=11> */
.L_x_365:
[----:B------:R-:W-:Y:S05]  /*0c60*/  BSYNC.RECONVERGENT B1 ;  /* 0x0000000000017941 */ /* 0x000fea0003800200 */
.L_x_364:
[----:B------:R-:W-:Y:S04]  /*0c70*/  BSSY.RECONVERGENT B1, `(.L_x_366) ;  /* 0x000000b000017945 */ /* 0x000fe80003800200 */
[----:B------:R-:W-:Y:S05]  /*0c80*/  @P2 BRA `(.L_x_367) ;  /* 0x0000000000242947 */ /* 0x000fea0003800000 */
[----:B-1----:R-:W-:Y:S02]  /*0c90*/  IMAD R4, R14, UR20, RZ ;  /* 0x000000140e047c24 */ /* 0x002fe4000f8e02ff */
        /* <DEDUP_REMOVED lines=8> */
.L_x_367:
[----:B------:R-:W-:Y:S05]  /*0d20*/  BSYNC.RECONVERGENT B1 ;  /* 0x0000000000017941 */ /* 0x000fea0003800200 */
.L_x_366:
[----:B------:R-:W-:-:S04]  /*0d30*/  LEA R7, P1, R44, R7, 0x2 ;  /* 0x000000072c077211 */ /* 0x000fc800078210ff */
[----:B------:R-:W-:Y:S01]  /*0d40*/  LEA.HI.X R9, R44, R9, RZ, 0x2, P1 ;  /* 0x000000092c097211 */ /* 0x000fe200008f14ff */
[----:B------:R-:W-:Y:S08]  /*0d50*/  @P0 BRA `(.L_x_368) ;  /* 0xfffffff8003c0947 */ /* 0x000ff0000383ffff */
.L_x_358:
[----:B------:R-:W-:Y:S05]  /*0d60*/  BSYNC.RECONVERGENT B0 ;  /* 0x0000000000007941 */ /* 0x000fea0003800200 */
.L_x_357:
[----:B------:R-:W-:Y:S01]  /*0d70*/  ISETP.NE.U32.AND P0, PT, R6, RZ, PT ;  /* 0x000000ff0600720c */ /* 0x000fe20003f05070 */
[----:B------:R-:W-:Y:S03]  /*0d80*/  BSSY.RECONVERGENT B0, `(.L_x_369) ;  /* 0x000003a000007945 */ /* 0x000fe60003800200 */
[----:B------:R-:W-:-:S13]  /*0d90*/  ISETP.NE.AND.EX P0, PT, RZ, RZ, PT, P0 ;  /* 0x000000ffff00720c */ /* 0x000fda0003f05300 */
[----:B------:R-:W-:Y:S05]  /*0da0*/  @!P0 BRA `(.L_x_370) ;  /* 0x0000000000dc8947 */ /* 0x000fea0003800000 */
[----:B------:R-:W-:Y:S02]  /*0db0*/  IMAD.MOV.U32 R13, RZ, RZ, RZ ;  /* 0x000000ffff0d7224 */ /* 0x000fe400078e00ff */
[----:B------:R-:W-:-:S07]  /*0dc0*/  IMAD.MOV.U32 R8, RZ, RZ, RZ ;  /* 0x000000ffff087224 */ /* 0x000fce00078e00ff */
.L_x_376:
[----:B0-----:R-:W-:Y:S01]  /*0dd0*/  IADD3 R15, P2, PT, R20, R7, RZ ;  /* 0x00000007140f7210 */ /* 0x001fe20007f5e0ff */
[----:B------:R-:W-:Y:S01]  /*0de0*/  BSSY.RECONVERGENT B1, `(.L_x_371) ;  /* 0x0000020000017945 */ /* 0x000fe20003800200 */
[----:B------:R-:W-:Y:S02]  /*0df0*/  IADD3 R13, P0, PT, R13, 0x1, RZ ;  /* 0x000000010d0d7810 */ /* 0x000fe40007f1e0ff */
[----:B------:R-:W-:Y:S01]  /*0e00*/  ISETP.NE.U32.AND P1, PT, R15, RZ, PT ;  /* 0x000000ff0f00720c */ /* 0x000fe20003f25070 */
[----:B------:R-:W-:Y:S02]  /*0e10*/  IMAD.X R0, RZ, RZ, R9, P2 ;  /* 0x000000ffff007224 */ /* 0x000fe400010e0609 */
[----:B------:R-:W-:Y:S01]  /*0e20*/  IMAD.X R8, RZ, RZ, R8, P0 ;  /* 0x000000ffff087224 */ /* 0x000fe200000e0608 */
[----:B------:R-:W-:Y:S02]  /*0e30*/  ISETP.NE.U32.AND P0, PT, R13, R6, PT ;  /* 0x000000060d00720c */ /* 0x000fe40003f05070 */
[----:B------:R-:W-:-:S02]  /*0e40*/  ISETP.NE.AND.EX P1, PT, R0, RZ, PT, P1 ;  /* 0x000000ff0000720c */ /* 0x000fc40003f25310 */
[----:B------:R-:W-:-:S11]  /*0e50*/  ISETP.NE.AND.EX P0, PT, R8, RZ, PT, P0 ;  /* 0x000000ff0800720c */ /* 0x000fd60003f05300 */
[----:B---345:R-:W-:Y:S05]  /*0e60*/  @!P1 BRA `(.L_x_372) ;  /* 0x0000000000589947 */ /* 0x038fea0003800000 */
[----:B------:R-:W-:Y:S01]  /*0e70*/  ISETP.NE.U32.AND P1, PT, R15, 0x1, PT ;  /* 0x000000010f00780c */ /* 0x000fe20003f25070 */
[----:B------:R-:W-:Y:S01]  /*0e80*/  IMAD.MOV.U32 R11, RZ, RZ, -0x800000 ;  /* 0xff800000ff0b7424 */ /* 0x000fe200078e00ff */
[----:B-----5:R-:W-:Y:S02]  /*0e90*/  ISETP.NE.U32.AND P2, PT, R24, RZ, PT ;  /* 0x000000ff1800720c */ /* 0x020fe40003f45070 */
[----:B------:R-:W-:Y:S02]  /*0ea0*/  ISETP.NE.AND.EX P1, PT, R0, RZ, PT, P1 ;  /* 0x000000ff0000720c */ /* 0x000fe40003f25310 */
[----:B------:R-:W-:-:S04]  /*0eb0*/  ISETP.NE.AND.EX P2, PT, R25, RZ, PT, P2 ;  /* 0x000000ff1900720c */ /* 0x000fc80003f45320 */
[----:B------:R-:W-:-:S13]  /*0ec0*/  PLOP3.LUT P1, PT, P1, P2, PT, 0xf2, 0x2f ;  /* 0x00000000002f781c */ /* 0x000fda0000f25e72 */
[----:B------:R-:W-:Y:S05]  /*0ed0*/  @P1 BRA `(.L_x_373) ;  /* 0x0000000000401947 */ /* 0x000fea0003800000 */
[----:B------:R-:W-:Y:S01]  /*0ee0*/  MOV R2, R32 ;  /* 0x0000002000027202 */ /* 0x000fe20000000f00 */
[----:B------:R-:W-:Y:S01]  /*0ef0*/  IMAD.MOV.U32 R3, RZ, RZ, R33 ;  /* 0x000000ffff037224 */ /* 0x000fe200078e0021 */
[----:B------:R-:W0:Y:S01]  /*0f00*/  LDCU.64 UR4, c[0x0][0x3d0] ;  /* 0x00007a00ff0477ac */ /* 0x000e220008000a00 */
[----:B------:R-:W3:Y:S04]  /*0f10*/  LDCU.64 UR8, c[0x0][0x388] ;  /* 0x00007100ff0877ac */ /* 0x000ee80008000a00 */
[----:B------:R-:W0:Y:S01]  /*0f20*/  LDG.E.64.CONSTANT R2, desc[UR6][R2.64] ;  /* 0x0000000602027981 */ /* 0x000e22000c1e9b00 */
[----:B-12---:R-:W-:Y:S02]  /*0f30*/  IMAD.MOV.U32 R4, RZ, RZ, R28 ;  /* 0x000000ffff047224 */ /* 0x006fe400078e001c */
[----:B------:R-:W-:-:S02]  /*0f40*/  IMAD.MOV.U32 R5, RZ, RZ, R31 ;  /* 0x000000ffff057224 */ /* 0x000fc400078e001f */
[----:B0-----:R-:W-:Y:S02]  /*0f50*/  IMAD R11, R3, UR4, RZ ;  /* 0x00000004030b7c24 */ /* 0x001fe4000f8e02ff */
[----:B------:R-:W-:-:S04]  /*0f60*/  IMAD.WIDE.U32 R4, R2, UR4, R4 ;  /* 0x0000000402047c25 */ /* 0x000fc8000f8e0004 */
[----:B------:R-:W-:Y:S01]  /*0f70*/  IMAD R11, R2, UR5, R11 ;  /* 0x00000005020b7c24 */ /* 0x000fe2000f8e020b */
[----:B---3--:R-:W-:-:S03]  /*0f80*/  LEA R10, P1, R4, UR8, 0x2 ;  /* 0x00000008040a7c11 */ /* 0x008fc6000f8210ff */
[----:B------:R-:W-:-:S05]  /*0f90*/  IMAD.IADD R11, R5, 0x1, R11 ;  /* 0x00000001050b7824 */ /* 0x000fca00078e020b */
[----:B------:R-:W-:-:S06]  /*0fa0*/  LEA.HI.X R11, R4, UR9, R11, 0x2, P1 ;  /* 0x00000009040b7c11 */ /* 0x000fcc00088f140b */
[----:B------:R3:W5:Y:S01]  /*0fb0*/  LDG.E R11, desc[UR6][R10.64] ;  /* 0x000000060a0b7981 */ /* 0x000762000c1e1900 */
[----:B------:R-:W-:Y:S05]  /*0fc0*/  BRA `(.L_x_373) ;  /* 0x0000000000047947 */ /* 0x000fea0003800000 */
.L_x_372:
[----:B------:R0:W5:Y:S02]  /*0fd0*/  LDG.E R11, desc[UR6][R18.64] ;  /* 0x00000006120b7981 */ /* 0x000164000c1e1900 */
.L_x_373:
[----:B------:R-:W-:Y:S05]  /*0fe0*/  BSYNC.RECONVERGENT B1 ;  /* 0x0000000000017941 */ /* 0x000fea0003800200 */
.L_x_371:
[----:B------:R-:W-:Y:S01]  /*0ff0*/  ISETP.GT.U32.AND P1, PT, R15, R42, PT ;  /* 0x0000002a0f00720c */ /* 0x000fe20003f24070 */
[----:B------:R-:W-:Y:S03]  /*1000*/  BSSY.RECONVERGENT B1, `(.L_x_374) ;  /* 0x000000e000017945 */ /* 0x000fe60003800200 */
[----:B------:R-:W-:-:S13]  /*1010*/  ISETP.GT.AND.EX P1, PT, R0, R21, PT, P1 ;  /* 0x000000150000720c */ /* 0x000fda0003f24310 */
[----:B------:R-:W-:Y:S05]  /*1020*/  @P1 BRA `(.L_x_375) ;  /* 0x00000000002c1947 */ /* 0x000fea0003800000 */
[----:B------:R-:W4:Y:S01]  /*1030*/  LDCU.64 UR4, c[0x0][0x3e8] ;  /* 0x00007d00ff0477ac */ /* 0x000f220008000a00 */
[----:B------:R-:W-:Y:S02]  /*1040*/  IMAD.MOV.U32 R2, RZ, RZ, R26 ;  /* 0x000000ffff027224 */ /* 0x000fe400078e001a */
[----:B------:R-:W-:Y:S01]  /*1050*/  IMAD.MOV.U32 R3, RZ, RZ, R43 ;  /* 0x000000ffff037224 */ /* 0x000fe200078e002b */
[----:B------:R-:W0:Y:S01]  /*1060*/  LDCU.64 UR8, c[0x0][0x380] ;  /* 0x00007000ff0877ac */ /* 0x000e220008000a00 */
[----:B----4-:R-:W-:Y:S02]  /*1070*/  IMAD R0, R0, UR4, RZ ;  /* 0x0000000400007c24 */ /* 0x010fe4000f8e02ff */
[----:B------:R-:W-:-:S04]  /*1080*/  IMAD.WIDE.U32 R2, R15, UR4, R2 ;  /* 0x000000040f027c25 */ /* 0x000fc8000f8e0002 */
[----:B-12---:R-:W-:Y:S01]  /*1090*/  IMAD R5, R15, UR5, R0 ;  /* 0x000000050f057c24 */ /* 0x006fe2000f8e0200 */
[----:B0-----:R-:W-:-:S03]  /*10a0*/  LEA R4, P1, R2, UR8, 0x2 ;  /* 0x0000000802047c11 */ /* 0x001fc6000f8210ff */
[----:B------:R-:W-:-:S05]  /*10b0*/  IMAD.IADD R3, R3, 0x1, R5 ;  /* 0x0000000103037824 */ /* 0x000fca00078e0205 */
[----:B------:R-:W-:-:S05]  /*10c0*/  LEA.HI.X R5, R2, UR9, R3, 0x2, P1 ;  /* 0x0000000902057c11 */ /* 0x000fca00088f1403 */
[----:B-----5:R4:W-:Y:S02]  /*10d0*/  STG.E desc[UR6][R4.64], R11 ;  /* 0x0000000b04007986 */ /* 0x0209e4000c101906 */
.L_x_375:
[----:B------:R-:W-:Y:S05]  /*10e0*/  BSYNC.RECONVERGENT B1 ;  /* 0x0000000000017941 */ /* 0x000fea0003800200 */
.L_x_374:
[----:B------:R-:W-:-:S05]  /*10f0*/  IADD3 R7, P1, PT, R44, R7, RZ ;  /* 0x000000072c077210 */ /* 0x000fca0007f3e0ff */
[----:B------:R-:W-:Y:S01]  /*1100*/  IMAD.X R9, RZ, RZ, R9, P1 ;  /* 0x000000ffff097224 */ /* 0x000fe200008e0609 */
[----:B------:R-:W-:Y:S07]  /*1110*/  @P0 BRA `(.L_x_376) ;  /* 0xfffffffc002c0947 */ /* 0x000fee000383ffff */
.L_x_370:
[----:B------:R-:W-:Y:S05]  /*1120*/  BSYNC.RECONVERGENT B0 ;  /* 0x0000000000007941 */ /* 0x000fea0003800200 */
.L_x_369:
[----:B------:R-:W0:Y:S01]  /*1130*/  LDC.64 R16, c[0x0][0x3c0] ;  /* 0x0000f000ff107b82 */ /* 0x000e220000000a00 */
[----:B------:R-:W0:Y:S01]  /*1140*/  LDCU.64 UR4, c[0x0][0x388] ;  /* 0x00007100ff0477ac */ /* 0x000e220008000a00 */
[C---:B----45:R-:W-:Y:S01]  /*1150*/  SHF.L.U64.HI R11, R26.reuse, 0x2, R43 ;  /* 0x000000021a0b7819 */ /* 0x070fe2000001022b */
[----:B-123--:R-:W-:Y:S01]  /*1160*/  IMAD.SHL.U32 R10, R26, 0x4, RZ ;  /* 0x000000041a0a7824 */ /* 0x00efe200078e00ff */
[----:B------:R-:W-:-:S04]  /*1170*/  CS2R R8, SRZ ;  /* 0x0000000000087805 */ /* 0x000fc8000001ff00 */
[----:B------:R-:W1:Y:S01]  /*1180*/  LDC.64 R2, c[0x0][0x3e0] ;  /* 0x0000f800ff027b82 */ /* 0x000e620000000a00 */
[C---:B0-----:R-:W-:Y:S02]  /*1190*/  LEA R19, P0, R16.reuse, UR4, 0x2 ;  /* 0x0000000410137c11 */ /* 0x041fe4000f8010ff */
[C-C-:B------:R-:W-:Y:S02]  /*11a0*/  SHF.L.U64.HI R18, R16.reuse, 0x3, R17.reuse ;  /* 0x0000000310127819 */ /* 0x140fe40000010211 */
[C---:B------:R-:W-:Y:S01]  /*11b0*/  LEA.HI.X R17, R16.reuse, UR5, R17, 0x2, P0 ;  /* 0x0000000510117c11 */ /* 0x040fe200080f1411 */
[----:B------:R-:W-:Y:S01]  /*11c0*/  IMAD.SHL.U32 R16, R16, 0x8, RZ ;  /* 0x0000000810107824 */ /* 0x000fe200078e00ff */
[C-C-:B-1----:R-:W-:Y:S01]  /*11d0*/  SHF.L.U64.HI R14, R2.reuse, 0x3, R3.reuse ;  /* 0x00000003020e7819 */ /* 0x142fe20000010203 */
[C---:B------:R-:W-:Y:S01]  /*11e0*/  IMAD.SHL.U32 R15, R2.reuse, 0x8, RZ ;  /* 0x00000008020f7824 */ /* 0x040fe200078e00ff */
[C---:B------:R-:W-:Y:S01]  /*11f0*/  SHF.L.U64.HI R12, R2.reuse, 0x2, R3 ;  /* 0x00000002020c7819 */ /* 0x040fe20000010203 */
[----:B------:R-:W-:-:S07]  /*1200*/  IMAD.SHL.U32 R13, R2, 0x4, RZ ;  /* 0x00000004020d7824 */ /* 0x000fce00078e00ff */
.L_x_392:
[----:B------:R-:W-:Y:S01]  /*1210*/  IADD3 R7, P0, PT, R20, R9, RZ ;  /* 0x0000000914077210 */ /* 0x000fe20007f1e0ff */
[----:B0----5:R-:W0:Y:S01]  /*1220*/  LDC R34, c[0x0][0x408] ;  /* 0x00010200ff227b82 */ /* 0x021e220000000800 */
[C---:B------:R-:W-:Y:S01]  /*1230*/  SHF.L.U32 R0, R24.reuse, 0x1, RZ ;  /* 0x0000000118007819 */ /* 0x040fe200000006ff */
[----:B------:R-:W-:Y:S01]  /*1240*/  BSSY.RECONVERGENT B0, `(.L_x_377) ;  /* 0x0000032000007945 */ /* 0x000fe20003800200 */
[C---:B--23--:R-:W-:Y:S01]  /*1250*/  SHF.L.U64.HI R3, R24.reuse, 0x1, R25 ;  /* 0x0000000118037819 */ /* 0x04cfe20000010219 */
[----:B------:R-:W-:Y:S01]  /*1260*/  IMAD.X R6, RZ, RZ, R8, P0 ;  /* 0x000000ffff067224 */ /* 0x000fe200000e0608 */
[----:B------:R-:W-:Y:S02]  /*1270*/  ISETP.GT.U32.AND P1, PT, R7, R0, PT ;  /* 0x000000000700720c */ /* 0x000fe40003f24070 */
[----:B------:R-:W-:Y:S01]  /*1280*/  ISETP.LT.U32.AND P2, PT, R24, 0x1, PT ;  /* 0x000000011800780c */ /* 0x000fe20003f41070 */
[----:B-1----:R-:W1:Y:S01]  /*1290*/  LDC R35, c[0x0][0x40c] ;  /* 0x00010300ff237b82 */ /* 0x002e620000000800 */
[----:B------:R-:W-:-:S02]  /*12a0*/  ISETP.GT.AND.EX P1, PT, R6, R3, PT, P1 ;  /* 0x000000030600720c */ /* 0x000fc40003f24310 */
[----:B------:R-:W-:Y:S02]  /*12b0*/  PLOP3.LUT P0, PT, PT, PT, PT, 0x80, 0x8 ;  /* 0x000000000008781c */ /* 0x000fe40003f0f070 */
        /* <DEDUP_REMOVED lines=13> */
.L_x_379:
[----:B------:R-:W0:Y:S01]  /*1390*/  LDC.64 R2, c[0x0][0x3f8] ;  /* 0x0000fe00ff027b82 */ /* 0x000e220000000a00 */
[--C-:B------:R-:W-:Y:S02]  /*13a0*/  SHF.R.U32.HI R5, RZ, 0x1, R6.reuse ;  /* 0x00000001ff057819 */ /* 0x100fe40000011606 */
[----:B------:R-:W-:-:S03]  /*13b0*/  SHF.R.U64 R0, R7, 0x1, R6 ;  /* 0x0000000107007819 */ /* 0x000fc60000001206 */
[-C--:B0-----:R-:W-:Y:S02]  /*13c0*/  IMAD R34, R5, R2.reuse, RZ ;  /* 0x0000000205227224 */ /* 0x081fe400078e02ff */
[----:B------:R-:W-:-:S04]  /*13d0*/  IMAD.WIDE.U32 R4, R0, R2, RZ ;  /* 0x0000000200047225 */ /* 0x000fc800078e00ff */
[----:B-1----:R-:W-:Y:S01]  /*13e0*/  IMAD R35, R0, R3, R34 ;  /* 0x0000000300237224 */ /* 0x002fe200078e0222 */
[----:B------:R-:W-:-:S03]  /*13f0*/  LEA R34, P2, R4, R32, 0x3 ;  /* 0x0000002004227211 */ /* 0x000fc600078418ff */
[----:B------:R-:W-:-:S05]  /*1400*/  IMAD.IADD R5, R5, 0x1, R35 ;  /* 0x0000000105057824 */ /* 0x000fca00078e0223 */
[----:B------:R-:W-:-:S06]  /*1410*/  LEA.HI.X R35, R4, R33, R5, 0x3, P2 ;  /* 0x0000002104237211 */ /* 0x000fcc00010f1c05 */
[----:B------:R-:W5:Y:S01]  /*1420*/  LDG.E.64.CONSTANT R34, desc[UR6][R34.64] ;  /* 0x0000000622227981 */ /* 0x000f62000c1e9b00 */
[----:B------:R-:W-:-:S04]  /*1430*/  ISETP.GE.U32.AND P2, PT, R7, 0x2, PT ;  /* 0x000000020700780c */ /* 0x000fc80003f46070 */
[----:B------:R-:W-:-:S13]  /*1440*/  ISETP.GE.U32.AND.EX P2, PT, R6, RZ, PT, P2 ;  /* 0x000000ff0600720c */ /* 0x000fda0003f46120 */
        /* <DEDUP_REMOVED lines=10> */
[----:B------:R-:W-:-:S03]  /*14f0*/  LEA R2, P0, R4, R32, 0x3 ;  /* 0x0000002004027211 */ /* 0x000fc600078018ff */
[----:B------:R-:W-:-:S05]  /*1500*/  IMAD.IADD R3, R5, 0x1, R3 ;  /* 0x0000000105037824 */ /* 0x000fca00078e0203 */
[----:B------:R-:W-:-:S06]  /*1510*/  LEA.HI.X R3, R4, R33, R3, 0x3, P0 ;  /* 0x0000002104037211 */ /* 0x000fcc00000f1c03 */
[----:B------:R-:W5:Y:S02]  /*1520*/  LDG.E.64.CONSTANT R2, desc[UR6][R2.64] ;  /* 0x0000000602027981 */ /* 0x000f64000c1e9b00 */
.L_x_380:
[----:B0----5:R-:W-:-:S04]  /*1530*/  ISETP.NE.U32.AND P0, PT, R2, R34, PT ;  /* 0x000000220200720c */ /* 0x021fc80003f05070 */
[----:B-1----:R-:W-:-:S04]  /*1540*/  ISETP.NE.AND.EX P0, PT, R3, R35, PT, P0 ;  /* 0x000000230300720c */ /* 0x002fc80003f05300 */
[----:B------:R-:W-:-:S13]  /*1550*/  PLOP3.LUT P0, PT, P0, PT, PT, 0x8, 0x80 ;  /* 0x000000000080781c */ /* 0x000fda000070e170 */
.L_x_378:
[----:B------:R-:W-:Y:S05]  /*1560*/  BSYNC.RECONVERGENT B0 ;  /* 0x0000000000007941 */ /* 0x000fea0003800200 */
.L_x_377:
[----:B------:R-:W2:Y:S02]  /*1570*/  LDC.64 R40, c[0x0][0x398] ;  /* 0x0000e600ff287b82 */ /* 0x000ea40000000a00 */
[----:B--2---:R-:W-:-:S04]  /*1580*/  ISETP.GE.U32.AND P2, PT, R40, 0x2, PT ;  /* 0x000000022800780c */ /* 0x004fc80003f46070 */
[----:B------:R-:W-:-:S13]  /*1590*/  ISETP.GE.AND.EX P2, PT, R41, RZ, PT, P2 ;  /* 0x000000ff2900720c */ /* 0x000fda0003f46320 */
[----:B------:R-:W-:Y:S05]  /*15a0*/  @!P2 BRA `(.L_x_381) ;  /* 0x0000001000b0a947 */ /* 0x000fea0003800000 */
[----:B------:R-:W2:Y:S01]  /*15b0*/  LDCU.64 UR8, c[0x0][0x3e8] ;  /* 0x00007d00ff0877ac */ /* 0x000ea20008000a00 */
[----:B------:R-:W-:Y:S01]  /*15c0*/  ISETP.NE.U32.AND P2, PT, R40, 0x2, PT ;  /* 0x000000022800780c */ /* 0x000fe20003f45070 */
[----:B------:R-:W-:Y:S02]  /*15d0*/  IMAD.MOV.U32 R2, RZ, RZ, R26 ;  /* 0x000000ffff027224 */ /* 0x000fe400078e001a */
[----:B------:R-:W-:Y:S02]  /*15e0*/  HFMA2 R47, -RZ, RZ, 0, 0 ;  /* 0x00000000ff2f7431 */ /* 0x000fe400000001ff */
[----:B------:R-:W-:Y:S01]  /*15f0*/  IMAD.MOV.U32 R3, RZ, RZ, R43 ;  /* 0x000000ffff037224 */ /* 0x000fe200078e002b */
[----:B------:R-:W-:Y:S01]  /*1600*/  ISETP.NE.AND.EX P2, PT, R41, RZ, PT, P2 ;  /* 0x000000ff2900720c */ /* 0x000fe20003f45320 */
[----:B------:R-:W-:Y:S01]  /*1610*/  IMAD.MOV.U32 R49, RZ, RZ, 0x1 ;  /* 0x00000001ff317424 */ /* 0x000fe200078e00ff */
        /* <DEDUP_REMOVED lines=17> */
[----:B------:R-:W-:Y:S01]  /*1730*/  IMAD.IADD R47, R53, 0x1, R47 ;  /* 0x00000001352f7824 */ /* 0x000fe200078e022f */
[----:B------:R-:W-:Y:S01]  /*1740*/  LEA R0, P3, R46, R51, 0x2 ;  /* 0x000000332e007211 */ /* 0x000fe200078610ff */
[----:B------:R-:W-:Y:S01]  /*1750*/  IMAD.X R50, R12, 0x1, R11, P2 ;  /* 0x000000010c327824 */ /* 0x000fe200010e060b */
[----:B------:R-:W-:Y:S01]  /*1760*/  IADD3 R40, P2, PT, R40, -0x1, RZ ;  /* 0xffffffff28287810 */ /* 0x000fe20007f5e0ff */
[----:B------:R-:W-:-:S03]  /*1770*/  IMAD.MOV.U32 R51, RZ, RZ, 0x1 ;  /* 0x00000001ff337424 */ /* 0x000fc600078e00ff */
[----:B------:R-:W-:Y:S02]  /*1780*/  LEA.HI.X R46, R46, R50, R47, 0x2, P3 ;  /* 0x000000322e2e7211 */ /* 0x000fe400018f142f */
[----:B------:R-:W-:Y:S01]  /*1790*/  IADD3.X R50, PT, PT, R41, -0x1, RZ, P2, !PT ;  /* 0xffffffff29327810 */ /* 0x000fe200017fe4ff */
[----:B-1---5:R-:W-:Y:S02]  /*17a0*/  IMAD R55, R35, UR10, RZ ;  /* 0x0000000a23377c24 */ /* 0x022fe4000f8e02ff */
[----:B0-----:R-:W-:-:S04]  /*17b0*/  IMAD.WIDE.U32 R48, R34, UR10, RZ ;  /* 0x0000000a22307c25 */ /* 0x001fc8000f8e00ff */
[----:B------:R-:W-:Y:S02]  /*17c0*/  IMAD R55, R34, UR11, R55 ;  /* 0x0000000b22377c24 */ /* 0x000fe4000f8e0237 */
[----:B------:R-:W-:Y:S02]  /*17d0*/  IMAD.SHL.U32 R57, R48, 0x4, RZ ;  /* 0x0000000430397824 */ /* 0x000fe400078e00ff */
[----:B------:R-:W-:Y:S02]  /*17e0*/  IMAD.IADD R49, R49, 0x1, R55 ;  /* 0x0000000131317824 */ /* 0x000fe400078e0237 */
[----:B--2---:R-:W-:Y:S01]  /*17f0*/  IMAD.U32 R55, RZ, RZ, UR4 ;  /* 0x00000004ff377e24 */ /* 0x004fe2000f8e00ff */
[----:B------:R-:W-:Y:S01]  /*1800*/  LEA R57, P2, R28, R57, 0x2 ;  /* 0x000000391c397211 */ /* 0x000fe200078410ff */
[----:B------:R-:W-:Y:S01]  /*1810*/  IMAD.U32 R53, RZ, RZ, UR5 ;  /* 0x00000005ff357e24 */ /* 0x000fe2000f8e00ff */
[----:B------:R-:W-:Y:S01]  /*1820*/  SHF.L.U64.HI R47, R48, 0x2, R49 ;  /* 0x00000002302f7819 */ /* 0x000fe20000010231 */
[----:B------:R-:W-:Y:S01]  /*1830*/  IMAD.MOV.U32 R49, RZ, RZ, RZ ;  /* 0x000000ffff317224 */ /* 0x000fe200078e00ff */
[----:B------:R-:W-:-:S02]  /*1840*/  LOP3.LUT R48, R40, 0xfffffffe, RZ, 0xc0, !PT ;  /* 0xfffffffe28307812 */ /* 0x000fc400078ec0ff */
[----:B------:R-:W-:-:S07]  /*1850*/  LEA.HI.X R47, R28, R47, R31, 0x2, P2 ;  /* 0x0000002f1c2f7211 */ /* 0x000fce00010f141f */
.L_x_389:
        /* <DEDUP_REMOVED lines=22> */
[----:B------:R-:W-:Y:S02]  /*19c0*/  @P2 IADD3 R54, P3, P4, R20, -0x1, R9 ;  /* 0xffffffff14362810 */ /* 0x000fe40007c7e009 */
[----:B------:R-:W-:Y:S02]  /*19d0*/  MOV R52, 0xff800000 ;  /* 0xff80000000347802 */ /* 0x000fe40000000f00 */
[----:B------:R-:W-:-:S04]  /*19e0*/  @P2 IADD3.X R56, PT, PT, RZ, -0x1, R8, P3, P4 ;  /* 0xffffffffff382810 */ /* 0x000fc80001fe8408 */
[----:B------:R1:W2:Y:S01]  /*19f0*/  @!P0 LDG.E R52, desc[UR6][R60.64] ;  /* 0x000000063c348981 */ /* 0x0002a2000c1e1900 */
[----:B0-----:R-:W-:-:S04]  /*1a00*/  @P2 IMAD R56, R56, R40, RZ ;  /* 0x0000002838382224 */ /* 0x001fc800078e02ff */
[C---:B------:R-:W-:Y:S02]  /*1a10*/  @P2 IMAD R56, R54.reuse, R41, R56 ;  /* 0x0000002936382224 */ /* 0x040fe400078e0238 */
[----:B------:R-:W-:-:S04]  /*1a20*/  @P2 IMAD.WIDE.U32 R40, R54, R40, RZ ;  /* 0x0000002836282225 */ /* 0x000fc800078e00ff */
[----:B------:R-:W-:Y:S01]  /*1a30*/  @P2 IMAD.IADD R56, R41, 0x1, R56 ;  /* 0x0000000129382824 */ /* 0x000fe200078e0238 */
[----:B------:R-:W-:-:S04]  /*1a40*/  @P2 LEA R54, P3, R40, R10, 0x2 ;  /* 0x0000000a28362211 */ /* 0x000fc800078610ff */
[----:B------:R-:W-:Y:S02]  /*1a50*/  @P2 LEA.HI.X R56, R40, R11, R56, 0x2, P3 ;  /* 0x0000000b28382211 */ /* 0x000fe400018f1438 */
[----:B------:R-:W-:Y:S01]  /*1a60*/  @P2 IADD3 R40, P3, PT, R55, R54, RZ ;  /* 0x0000003637282210 */ /* 0x000fe20007f7e0ff */
[----:B------:R-:W-:-:S04]  /*1a70*/  IMAD.MOV.U32 R54, RZ, RZ, -0x800000 ;  /* 0xff800000ff367424 */ /* 0x000fc800078e00ff */
[----:B------:R-:W-:Y:S01]  /*1a80*/  @P2 IMAD.X R41, R53, 0x1, R56, P3 ;  /* 0x0000000135292824 */ /* 0x000fe200018e0638 */
[----:B-1----:R-:W-:-:S04]  /*1a90*/  LEA R60, P3, R38, R55, 0x2 ;  /* 0x00000037263c7211 */ /* 0x002fc800078610ff */
[----:B------:R-:W-:Y:S01]  /*1aa0*/  LEA.HI.X R61, R38, R53, R3, 0x2, P3 ;  /* 0x00000035263d7211 */ /* 0x000fe200018f1403 */
[----:B------:R-:W3:Y:S05]  /*1ab0*/  @P2 LDG.E R54, desc[UR6][R40.64] ;  /* 0x0000000628362981 */ /* 0x000eea000c1e1900 */
        /* <DEDUP_REMOVED lines=27> */
.L_x_384:
[----:B------:R-:W-:-:S04]  /*1c70*/  ISETP.GT.U32.AND P2, PT, R7, R42, PT ;  /* 0x0000002a0700720c */ /* 0x000fc80003f44070 */
[----:B------:R-:W-:-:S13]  /*1c80*/  ISETP.GT.AND.EX P2, PT, R6, R21, PT, P2 ;  /* 0x000000150600720c */ /* 0x000fda0003f44320 */
[----:B------:R-:W-:-:S05]  /*1c90*/  @!P2 IMAD.MOV.U32 R41, RZ, RZ, -0x800000 ;  /* 0xff800000ff29a424 */ /* 0x000fca00078e00ff */
[----:B------:R1:W-:Y:S02]  /*1ca0*/  @!P2 STG.E desc[UR6][R58.64], R41 ;  /* 0x000000293a00a986 */ /* 0x0003e4000c101906 */
.L_x_385:
[----:B------:R-:W-:Y:S05]  /*1cb0*/  BSYNC.RECONVERGENT B0 ;  /* 0x0000000000007941 */ /* 0x000fea0003800200 */
.L_x_383:
        /* <DEDUP_REMOVED lines=57> */
[----:B------:R-:W-:-:S04]  /*2050*/  IADD3 R40, P2, PT, R55, R60, RZ ;  /* 0x0000003c37287210 */ /* 0x000fc80007f5e0ff */
[----:B------:R-:W-:Y:S01]  /*2060*/  IADD3.X R41, PT, PT, R53, R56, RZ, P2, !PT ;  /* 0x0000003835297210 */ /* 0x000fe200017fe4ff */
[----:B--2---:R-:W-:-:S05]  /*2070*/  FADD.FTZ R54, R54, R59 ;  /* 0x0000003b36367221 */ /* 0x004fca0000010000 */
[----:B------:R0:W-:Y:S01]  /*2080*/  STG.E desc[UR6][R40.64], R54 ;  /* 0x0000003628007986 */ /* 0x0001e2000c101906 */
[----:B------:R-:W-:Y:S05]  /*2090*/  BRA `(.L_x_388) ;  /* 0x00000000003c7947 */ /* 0x000fea0003800000 */
.L_x_387:
        /* <DEDUP_REMOVED lines=15> */
.L_x_388:
[----:B--2---:R-:W-:Y:S05]  /*2190*/  BSYNC.RECONVERGENT B0 ;  /* 0x0000000000007941 */ /* 0x004fea0003800200 */
.L_x_386:
        /* <DEDUP_REMOVED lines=10> */
[----:B------:R-:W-:Y:S02]  /*2240*/  IMAD.MOV.U32 R49, RZ, RZ, R51 ;  /* 0x000000ffff317224 */ /* 0x000fe400078e0033 */
[----:B------:R-:W-:-:S07]  /*2250*/  IMAD.MOV.U32 R47, RZ, RZ, R40 ;  /* 0x000000ffff2f7224 */ /* 0x000fce00078e0028 */
.L_x_382:
        /* <DEDUP_REMOVED lines=18> */
[----:B------:R-:W-:Y:S02]  /*2380*/  IADD3.X R0, PT, PT, R47, -0x1, RZ, P2, !PT ;  /* 0xffffffff2f007810 */ /* 0x000fe400017fe4ff */
[----:B------:R-:W-:-:S03]  /*2390*/  MOV R7, R43 ;  /* 0x0000002b00077202 */ /* 0x000fc60000000f00 */
        /* <DEDUP_REMOVED lines=23> */
[----:B--2--5:R-:W-:-:S04]  /*2510*/  IMAD R35, R35, UR4, RZ ;  /* 0x0000000423237c24 */ /* 0x024fc8000f8e02ff */
[C---:B0-----:R-:W-:Y:S02]  /*2520*/  IMAD R35, R34.reuse, UR5, R35 ;  /* 0x0000000522237c24 */ /* 0x041fe4000f8e0223 */
[----:B-1----:R-:W-:Y:S02]  /*2530*/  IMAD.MOV.U32 R2, RZ, RZ, R28 ;  /* 0x000000ffff027224 */ /* 0x002fe400078e001c */
[----:B------:R-:W-:Y:S02]  /*2540*/  IMAD.MOV.U32 R3, RZ, RZ, R31 ;  /* 0x000000ffff037224 */ /* 0x000fe400078e001f */
[----:B------:R-:W-:Y:S02]  /*2550*/  IMAD R6, R47, UR8, RZ ;  /* 0x000000082f067c24 */ /* 0x000fe4000f8e02ff */
[----:B------:R-:W-:Y:S01]  /*2560*/  IMAD.WIDE.U32 R4, R34, UR4, R2 ;  /* 0x0000000422047c25 */ /* 0x000fe2000f8e0002 */
[----:B------:R-:W0:Y:S03]  /*2570*/  LDCU.64 UR4, c[0x0][0x388] ;  /* 0x00007100ff0477ac */ /* 0x000e260008000a00 */
[----:B------:R-:W-:-:S02]  /*2580*/  IMAD.IADD R5, R35, 0x1, R5 ;  /* 0x0000000123057824 */ /* 0x000fc400078e0205 */
        /* <DEDUP_REMOVED lines=31> */
.L_x_391:
[----:B------:R-:W-:-:S04]  /*2780*/  ISETP.GT.U32.AND P0, PT, R7, R42, PT ;  /* 0x0000002a0700720c */ /* 0x000fc80003f04070 */
[----:B------:R-:W-:-:S13]  /*2790*/  ISETP.GT.AND.EX P0, PT, R6, R21, PT, P0 ;  /* 0x000000150600720c */ /* 0x000fda0003f04300 */
[----:B------:R-:W-:Y:S05]  /*27a0*/  @P0 BRA `(.L_x_390) ;  /* 0x00000000002c0947 */ /* 0x000fea0003800000 */
[----:B------:R-:W2:Y:S01]  /*27b0*/  LDCU.64 UR4, c[0x0][0x3e0] ;  /* 0x00007c00ff0477ac */ /* 0x000ea20008000a00 */
[----:B------:R-:W-:Y:S01]  /*27c0*/  MOV R2, R38 ;  /* 0x0000002600027202 */ /* 0x000fe20000000f00 */
[----:B------:R-:W3:Y:S01]  /*27d0*/  LDCU.64 UR8, c[0x0][0x380] ;  /* 0x00007000ff0877ac */ /* 0x000ee20008000a00 */
[----:B--2---:R-:W-:-:S03]  /*27e0*/  IMAD R0, R47, UR4, RZ ;  /* 0x000000042f007c24 */ /* 0x004fc6000f8e02ff */
[----:B------:R-:W-:-:S04]  /*27f0*/  IMAD.WIDE.U32 R2, R49, UR4, R2 ;  /* 0x0000000431027c25 */ /* 0x000fc8000f8e0002 */
[----:B------:R-:W-:Y:S01]  /*2800*/  IMAD R49, R49, UR5, R0 ;  /* 0x0000000531317c24 */ /* 0x000fe2000f8e0200 */
[----:B---3--:R-:W-:-:S03]  /*2810*/  LEA R4, P0, R2, UR8, 0x2 ;  /* 0x0000000802047c11 */ /* 0x008fc6000f8010ff */
[----:B------:R-:W-:-:S05]  /*2820*/  IMAD.IADD R3, R3, 0x1, R49 ;  /* 0x0000000103037824 */ /* 0x000fca00078e0231 */
[----:B------:R-:W-:Y:S01]  /*2830*/  LEA.HI.X R5, R2, UR9, R3, 0x2, P0 ;  /* 0x0000000902057c11 */ /* 0x000fe200080f1403 */
[----:B------:R-:W-:-:S05]  /*2840*/  IMAD.MOV.U32 R3, RZ, RZ, -0x800000 ;  /* 0xff800000ff037424 */ /* 0x000fca00078e00ff */
[----:B------:R3:W-:Y:S02]  /*2850*/  STG.E desc[UR6][R4.64], R3 ;  /* 0x0000000304007986 */ /* 0x0007e4000c101906 */
.L_x_390:
[----:B------:R-:W-:Y:S05]  /*2860*/  BSYNC.RECONVERGENT B0 ;  /* 0x0000000000007941 */ /* 0x000fea0003800200 */
.L_x_381:
[----:B------:R-:W-:-:S05]  /*2870*/  IADD3 R9, P0, PT, R44, R9, RZ ;  /* 0x000000092c097210 */ /* 0x000fca0007f1e0ff */
[----:B------:R-:W-:Y:S01]  /*2880*/  IMAD.X R8, RZ, RZ, R8, P0 ;  /* 0x000000ffff087224 */ /* 0x000fe200000e0608 */
[----:B------:R-:W-:-:S04]  /*2890*/  ISETP.GT.U32.AND P0, PT, R9, R42, PT ;  /* 0x0000002a0900720c */ /* 0x000fc80003f04070 */
[----:B------:R-:W-:-:S13]  /*28a0*/  ISETP.GT.AND.EX P0, PT, R8, R21, PT, P0 ;  /* 0x000000150800720c */ /* 0x000fda0003f04300 */
[----:B------:R-:W-:Y:S05]  /*28b0*/  @!P0 BRA `(.L_x_392) ;  /* 0xffffffe800548947 */ /* 0x000fea000383ffff */
.L_x_354:
        /* <DEDUP_REMOVED lines=14> */
[C---:B------:R-:W-:Y:S02]  /*29a0*/  IMAD R7, R24.reuse, UR11, R3 ;  /* 0x0000000b18077c24 */ /* 0x040fe4000f8e0203 */
[----:B------:R-:W-:-:S04]  /*29b0*/  IMAD.WIDE.U32 R24, R24, UR10, RZ ;  /* 0x0000000a18187c25 */ /* 0x000fc8000f8e00ff */
[----:B------:R-:W-:-:S04]  /*29c0*/  IMAD.WIDE.U32 R2, R5, UR8, R42 ;  /* 0x0000000805027c25 */ /* 0x000fc8000f8e002a */
[----:B------:R-:W-:Y:S02]  /*29d0*/  IMAD R9, R5, UR9, R22 ;  /* 0x0000000905097c24 */ /* 0x000fe4000f8e0216 */
[----:B------:R-:W-:Y:S02]  /*29e0*/  IMAD.IADD R7, R25, 0x1, R7 ;  /* 0x0000000119077824 */ /* 0x000fe400078e0207 */
[----:B------:R-:W-:-:S03]  /*29f0*/  IMAD.SHL.U32 R5, R24, 0x2, RZ ;  /* 0x0000000218057824 */ /* 0x000fc600078e00ff */
[----:B------:R-:W-:Y:S01]  /*2a00*/  SHF.L.U64.HI R24, R24, 0x1, R7 ;  /* 0x0000000118187819 */ /* 0x000fe20000010207 */
[----:B------:R-:W-:Y:S01]  /*2a10*/  IMAD.IADD R7, R3, 0x1, R9 ;  /* 0x0000000103077824 */ /* 0x000fe200078e0209 */
[----:B------:R-:W-:Y:S02]  /*2a20*/  IADD3 R6, P1, PT, R5, R2, RZ ;  /* 0x0000000205067210 */ /* 0x000fe40007f3e0ff */
[----:B------:R-:W-:Y:S02]  /*2a30*/  @P0 IADD3 R0, P3, P4, R2, -UR10, R5 ;  /* 0x8000000a02000c10 */ /* 0x000fe4000fc7e005 */
[----:B--2---:R-:W-:Y:S01]  /*2a40*/  LEA R2, P2, R6, UR4, 0x2 ;  /* 0x0000000406027c11 */ /* 0x004fe2000f8410ff */
[----:B------:R-:W-:Y:S01]  /*2a50*/  IMAD.X R3, R24, 0x1, R7, P1 ;  /* 0x0000000118037824 */ /* 0x000fe200008e0607 */
[----:B------:R-:W-:Y:S01]  /*2a60*/  @P0 IADD3.X R5, PT, PT, R7, ~UR11, R24, P3, P4 ;  /* 0x8000000b07050c10 */ /* 0x000fe20009fe8418 */
[----:B------:R-:W-:Y:S01]  /*2a70*/  IMAD.MOV.U32 R7, RZ, RZ, -0x800000 ;  /* 0xff800000ff077424 */ /* 0x000fe200078e00ff */
[----:B------:R-:W-:-:S02]  /*2a80*/  @P0 LEA R4, P1, R0, UR4, 0x2 ;  /* 0x0000000400040c11 */ /* 0x000fc4000f8210ff */
[----:B------:R-:W-:Y:S02]  /*2a90*/  LEA.HI.X R3, R6, UR5, R3, 0x2, P2 ;  /* 0x0000000506037c11 */ /* 0x000fe400090f1403 */
[----:B------:R-:W-:Y:S01]  /*2aa0*/  @P0 LEA.HI.X R5, R0, UR5, R5, 0x2, P1 ;  /* 0x0000000500050c11 */ /* 0x000fe200088f1405 */
[----:B------:R-:W2:Y:S02]  /*2ab0*/  LDCU.64 UR4, c[0x0][0x3b8] ;  /* 0x00007700ff0477ac */ /* 0x000ea40008000a00 */
[----:B------:R-:W3:Y:S04]  /*2ac0*/  LDG.E R2, desc[UR6][R2.64] ;  /* 0x0000000602027981 */ /* 0x000ee8000c1e1900 */
[----:B------:R-:W3:Y:S02]  /*2ad0*/  @P0 LDG.E R7, desc[UR6][R4.64] ;  /* 0x0000000604070981 */ /* 0x000ee4000c1e1900 */
[----:B---3--:R-:W-:-:S04]  /*2ae0*/  FSETP.GT.FTZ.AND P0, PT, R2, R7, PT ;  /* 0x000000070200720b */ /* 0x008fc80003f14000 */
        /* <DEDUP_REMOVED lines=8> */
[----:B------:R-:W3:Y:S02]  /*2b70*/  MUFU.EX2 R7, R7 ;  /* 0x0000000700077308 */ /* 0x000ee40000000800 */
[----:B---3--:R-:W-:-:S04]  /*2b80*/  FADD.FTZ R4, R6, R7 ;  /* 0x0000000706047221 */ /* 0x008fc80000010000 */
[----:B------:R-:W3:Y:S01]  /*2b90*/  MUFU.LG2 R3, R4 ;  /* 0x0000000400037308 */ /* 0x000ee20000000c00 */
[----:B--2---:R-:W-:Y:S01]  /*2ba0*/  LEA R2, P0, R45, UR4, 0x2 ;  /* 0x000000042d027c11 */ /* 0x004fe2000f8010ff */
[----:B---3--:R-:W-:-:S03]  /*2bb0*/  FFMA.FTZ R0, R3, 0.69314718246459960938, R0 ;  /* 0x3f31721803007823 */ /* 0x008fc60000010000 */
[----:B------:R-:W-:Y:S01]  /*2bc0*/  LEA.HI.X R3, R45, UR5, RZ, 0x2, P0 ;  /* 0x000000052d037c11 */ /* 0x000fe200080f14ff */
[----:B------:R-:W-:-:S05]  /*2bd0*/  FADD.FTZ R5, -R0, -RZ ;  /* 0x800000ff00057221 */ /* 0x000fca0000010100 */
[----:B------:R-:W-:Y:S01]  /*2be0*/  STG.E desc[UR6][R2.64], R5 ;  /* 0x0000000502007986 */ /* 0x000fe2000c101906 */
[----:B------:R-:W-:Y:S05]  /*2bf0*/  EXIT ;  /* 0x000000000000794d */ /* 0x000fea0003800000 */
.L_x_353:
        /* <DEDUP_REMOVED lines=11> */
        .weak           $__internal_9_$__cuda_sm20_div_u64
        .type           $__internal_9_$__cuda_sm20_div_u64,@function
        .size           $__internal_9_$__cuda_sm20_div_u64,(.L_x_520 - $__internal_9_$__cuda_sm20_div_u64)
$__internal_9_$__cuda_sm20_div_u64:
        /* <DEDUP_REMOVED lines=68> */
[----:B------:R-:W-:Y:S06]  /*30f0*/  RET.REL.NODEC R2 `(_ZN2at6native43_GLOBAL__N__c95f0927_10_LossCTC_cu_88d8892b29ctc_loss_log_alpha_gpu_kernelIflEEvPT_PKS3_PKllPKT0_S8_lS4_llllllS8_lll) ;  /* 0xffffffcc02c07950 */ /* 0x000fec0003c3ffff */
.L_x_393:
        /* <DEDUP_REMOVED lines=16> */
.L_x_520:


//--------------------- .text._ZN2at6native43_GLOBAL__N__c95f0927_10_LossCTC_cu_88d8892b29ctc_loss_log_alpha_gpu_kernelIdiEEvPT_PKS3_PKllPKT0_S8_lS4_llllllS8_lll --------------------------
	.section	.text._ZN2at6native43_GLOBAL__N__c95f0927_10_LossCTC_cu_88d8892b29ctc_loss_log_alpha_gpu_kernelIdiEEvPT_PKS3_PKllPKT0_S8_lS4_llllllS8_lll,"ax",@progbits
	.align	128
.text._ZN2at6native43_GLOBAL__N__c95f0927_10_LossCTC_cu_88d8892b29ctc_loss_log_alpha_gpu_kernelIdiEEvPT_PKS3_PKllPKT0_S8_lS4_llllllS8_lll:
        .type           _ZN2at6native43_GLOBAL__N__c95f0927_10_LossCTC_cu_88d8892b29ctc_loss_log_alpha_gpu_kernelIdiEEvPT_PKS3_PKllPKT0_S8_lS4_llllllS8_lll,@function
        .size           _ZN2at6native43_GLOBAL__N__c95f0927_10_LossCTC_cu_88d8892b29ctc_loss_log_alpha_gpu_kernelIdiEEvPT_PKS3_PKllPKT0_S8_lS4_llllllS8_lll,(.L_x_522 - _ZN2at6native43_GLOBAL__N__c95f0927_10_LossCTC_cu_88d8892b29ctc_loss_log_alpha_gpu_kernelIdiEEvPT_PKS3_PKllPKT0_S8_lS4_llllllS8_lll)
        .other          _ZN2at6native43_GLOBAL__N__c95f0927_10_LossCTC_cu_88d8892b29ctc_loss_log_alpha_gpu_kernelIdiEEvPT_PKS3_PKllPKT0_S8_lS4_llllllS8_lll,@"STO_CUDA_ENTRY STV_DEFAULT"
_ZN2at6native43_GLOBAL__N__c95f0927_10_LossCTC_cu_88d8892b29ctc_loss_log_alpha_gpu_kernelIdiEEvPT_PKS3_PKllPKT0_S8_lS4_llllllS8_lll:
        /* <DEDUP_REMOVED lines=43> */
[----:B------:R-:W-:Y:S02]  /*02b0*/  IMAD R27, R12, UR7, R3 ;  /* 0x000000070c1b7c24 */ /* 0x000fe4000f8e0203 */
[----:B------:R-:W-:Y:S02]  /*02c0*/  IMAD.MOV.U32 R26, RZ, RZ, R2 ;  /* 0x000000ffff1a7224 */ /* 0x000fe400078e0002 */
[----:B0-----:R-:W-:Y:S02]  /*02d0*/  IMAD.X R4, RZ, RZ, R11, P1 ;  /* 0x000000ffff047224 */ /* 0x001fe400008e060b */
[----:B---3--:R-:W-:-:S03]  /*02e0*/  IMAD R0, R22, UR11, RZ ;  /* 0x0000000b16007c24 */ /* 0x008fc6000f8e02ff */
[----:B------:R-:W-:Y:S01]  /*02f0*/  ISETP.GT.AND.EX P0, PT, R4, RZ, PT, P0 ;  /* 0x000000ff0400720c */ /* 0x000fe20003f04300 */
[----:B------:R-:W-:-:S03]  /*0300*/  IMAD R23, R23, UR10, R0 ;  /* 0x0000000a17177c24 */ /* 0x000fc6000f8e0200 */
[----:B------:R-:W-:Y:S01]  /*0310*/  SEL R5, R9, R10, P0 ;  /* 0x0000000a09057207 */ /* 0x000fe20000000000 */
[----:B------:R-:W-:Y:S01]  /*0320*/  IMAD.WIDE.U32 R8, R22, UR10, R26 ;  /* 0x0000000a16087c25 */ /* 0x000fe2000f8e001a */
[----:B------:R-:W-:Y:S02]  /*0330*/  SEL R4, R4, RZ, P0 ;  /* 0x000000ff04047207 */ /* 0x000fe40000000000 */
[----:B------:R-:W-:Y:S01]  /*0340*/  IADD3 R5, P0, PT, R5, -0x1, RZ ;  /* 0xffffffff05057810 */ /* 0x000fe20007f1e0ff */
[----:B------:R-:W-:Y:S01]  /*0350*/  IMAD.IADD R9, R9, 0x1, R23 ;  /* 0x0000000109097824 */ /* 0x000fe200078e0217 */
[----:B----4-:R-:W-:Y:S02]  /*0360*/  LEA R32, P2, R8, UR12, 0x3 ;  /* 0x0000000c08207c11 */ /* 0x010fe4000f8418ff */
[----:B------:R-:W-:Y:S02]  /*0370*/  IADD3.X R4, PT, PT, R4, -0x1, RZ, P0, !PT ;  /* 0xffffffff04047810 */ /* 0x000fe400007fe4ff */
[----:B------:R-:W-:-:S02]  /*0380*/  LEA.HI.X R33, R8, UR13, R9, 0x3, P2 ;  /* 0x0000000d08217c11 */ /* 0x000fc400090f1c09 */
[----:B------:R-:W-:Y:S02]  /*0390*/  ISETP.NE.U32.AND P0, PT, R4, RZ, PT ;  /* 0x000000ff0400720c */ /* 0x000fe40003f05070 */
[----:B------:R-:W-:-:S04]  /*03a0*/  LEA R22, P1, R6, UR8, 0x2 ;  /* 0x0000000806167c11 */ /* 0x000fc8000f8210ff */
[----:B------:R-:W-:-:S07]  /*03b0*/  LEA.HI.X R23, R6, UR9, R7, 0x2, P1 ;  /* 0x0000000906177c11 */ /* 0x000fce00088f1407 */
        /* <DEDUP_REMOVED lines=12> */
[----:B------:R-:W-:Y:S02]  /*0480*/  IMAD R5, R10, R7, R5 ;  /* 0x000000070a057224 */ /* 0x000fe400078e0205 */
[----:B------:R-:W-:-:S03]  /*0490*/  IMAD.MOV.U32 R7, RZ, RZ, RZ ;  /* 0x000000ffff077224 */ /* 0x000fc600078e00ff */
[----:B------:R-:W-:-:S13]  /*04a0*/  ISETP.GE.U32.AND P0, PT, R5, R10, PT ;  /* 0x0000000a0500720c */ /* 0x000fda0003f06070 */
[----:B------:R-:W-:Y:S02]  /*04b0*/  @P0 IMAD.IADD R5, R5, 0x1, -R10 ;  /* 0x0000000105050824 */ /* 0x000fe400078e0a0a */
[----:B------:R-:W-:-:S03]  /*04c0*/  @P0 VIADD R4, R4, 0x1 ;  /* 0x0000000104040836 */ /* 0x000fc60000000000 */
[----:B------:R-:W-:-:S13]  /*04d0*/  ISETP.GE.U32.AND P1, PT, R5, R10, PT ;  /* 0x0000000a0500720c */ /* 0x000fda0003f26070 */
[----:B------:R-:W-:Y:S01]  /*04e0*/  @P1 VIADD R4, R4, 0x1 ;  /* 0x0000000104041836 */ /* 0x000fe20000000000 */
[----:B------:R-:W-:-:S04]  /*04f0*/  @!P2 LOP3.LUT R4, RZ, R10, RZ, 0x33, !PT ;  /* 0x0000000aff04a212 */ /* 0x000fc800078e33ff */
[----:B------:R-:W-:Y:S01]  /*0500*/  MOV R6, R4 ;  /* 0x0000000400067202 */ /* 0x000fe20000000f00 */
[----:B------:R-:W-:Y:S06]  /*0510*/  BRA `(.L_x_397) ;  /* 0x0000000000087947 */ /* 0x000fec0003800000 */
.L_x_396:
[----:B------:R-:W-:-:S07]  /*0520*/  MOV R0, 0x540 ;  /* 0x0000054000007802 */ /* 0x000fce0000000f00 */
[----:B-----5:R-:W-:Y:S05]  /*0530*/  CALL.REL.NOINC `($__internal_10_$__cuda_sm20_div_u64) ;  /* 0x0000005400d47944 */ /* 0x020fea0003c00000 */
.L_x_397:
        /* <DEDUP_REMOVED lines=14> */
[----:B------:R-:W-:-:S07]  /*0620*/  IMAD.MOV.U32 R25, RZ, RZ, RZ ;  /* 0x000000ffff197224 */ /* 0x000fce00078e00ff */
.L_x_409:
[----:B0-----:R-:W-:Y:S01]  /*0630*/  IADD3 R37, P2, PT, R9, R0, RZ ;  /* 0x0000000009257210 */ /* 0x001fe20007f5e0ff */
[----:B------:R-:W-:Y:S01]  /*0640*/  BSSY.RECONVERGENT B1, `(.L_x_400) ;  /* 0x000001e000017945 */ /* 0x000fe20003800200 */
[----:B------:R-:W-:Y:S01]  /*0650*/  IADD3 R8, P0, PT, R8, 0x4, RZ ;  /* 0x0000000408087810 */ /* 0x000fe20007f1e0ff */
[----:B-12---:R-:W-:Y:S01]  /*0660*/  HFMA2 R30, -RZ, RZ, 0, 0 ;  /* 0x00000000ff1e7431 */ /* 0x006fe200000001ff */
[----:B------:R-:W-:Y:S01]  /*0670*/  ISETP.NE.U32.AND P1, PT, R37, 0x1, PT ;  /* 0x000000012500780c */ /* 0x000fe20003f25070 */
[----:B------:R-:W-:Y:S02]  /*0680*/  IMAD.X R24, RZ, RZ, R5, P2 ;  /* 0x000000ffff187224 */ /* 0x000fe400010e0605 */
[----:B------:R-:W-:Y:S01]  /*0690*/  IMAD.X R25, RZ, RZ, R25, P0 ;  /* 0x000000ffff197224 */ /* 0x000fe200000e0619 */
[----:B------:R-:W-:Y:S01]  /*06a0*/  ISETP.NE.U32.AND P0, PT, R8, R7, PT ;  /* 0x000000070800720c */ /* 0x000fe20003f05070 */
[----:B------:R-:W-:Y:S01]  /*06b0*/  IMAD.MOV.U32 R31, RZ, RZ, -0x100000 ;  /* 0xfff00000ff1f7424 */ /* 0x000fe200078e00ff */
[----:B------:R-:W-:-:S02]  /*06c0*/  ISETP.NE.AND.EX P1, PT, R24, RZ, PT, P1 ;  /* 0x000000ff1800720c */ /* 0x000fc40003f25310 */
[----:B------:R-:W-:-:S11]  /*06d0*/  ISETP.NE.AND.EX P0, PT, R25, R6, PT, P0 ;  /* 0x000000061900720c */ /* 0x000fd60003f05300 */
[----:B------:R-:W-:Y:S05]  /*06e0*/  @!P1 BRA `(.L_x_401) ;  /* 0x0000000000149947 */ /* 0x000fea0003800000 */
[----:B------:R-:W-:-:S04]  /*06f0*/  ISETP.NE.U32.AND P1, PT, R37, RZ, PT ;  /* 0x000000ff2500720c */ /* 0x000fc80003f25070 */
[----:B------:R-:W-:-:S13]  /*0700*/  ISETP.NE.AND.EX P1, PT, R24, RZ, PT, P1 ;  /* 0x000000ff1800720c */ /* 0x000fda0003f25310 */
[----:B------:R-:W-:Y:S05]  /*0710*/  @P1 BRA `(.L_x_402) ;  /* 0x0000000000401947 */ /* 0x000fea0003800000 */
[----:B------:R0:W5:Y:S01]  /*0720*/  LDG.E.64 R30, desc[UR4][R32.64] ;  /* 0x00000004201e7981 */ /* 0x000162000c1e1b00 */
[----:B------:R-:W-:Y:S05]  /*0730*/  BRA `(.L_x_402) ;  /* 0x0000000000387947 */ /* 0x000fea0003800000 */
.L_x_401:
[----:B-----5:R-:W-:-:S04]  /*0740*/  ISETP.NE.U32.AND P1, PT, R18, RZ, PT ;  /* 0x000000ff1200720c */ /* 0x020fc80003f25070 */
[----:B------:R-:W-:-:S13]  /*0750*/  ISETP.NE.AND.EX P1, PT, R19, RZ, PT, P1 ;  /* 0x000000ff1300720c */ /* 0x000fda0003f25310 */
[----:B------:R-:W-:Y:S05]  /*0760*/  @!P1 BRA `(.L_x_402) ;  /* 0x00000000002c9947 */ /* 0x000fea0003800000 */
[----:B------:R-:W2:Y:S01]  /*0770*/  LDG.E.CONSTANT R31, desc[UR4][R22.64] ;  /* 0x00000004161f7981 */ /* 0x000ea2000c1e9900 */
[----:B------:R-:W-:Y:S02]  /*0780*/  IMAD.MOV.U32 R28, RZ, RZ, R2 ;  /* 0x000000ffff1c7224 */ /* 0x000fe400078e0002 */
[----:B------:R-:W-:Y:S01]  /*0790*/  IMAD.MOV.U32 R29, RZ, RZ, R27 ;  /* 0x000000ffff1d7224 */ /* 0x000fe200078e001b */
[----:B--2---:R-:W-:Y:S01]  /*07a0*/  SHF.R.S32.HI R14, RZ, 0x1f, R31 ;  /* 0x0000001fff0e7819 */ /* 0x004fe2000001141f */
[----:B------:R-:W-:-:S04]  /*07b0*/  IMAD.WIDE.U32 R28, R31, UR18, R28 ;  /* 0x000000121f1c7c25 */ /* 0x000fc8000f8e001c */
[----:B------:R-:W-:Y:S01]  /*07c0*/  IMAD R14, R14, UR18, RZ ;  /* 0x000000120e0e7c24 */ /* 0x000fe2000f8e02ff */
[----:B------:R-:W-:-:S03]  /*07d0*/  LEA R30, P1, R28, UR20, 0x3 ;  /* 0x000000141c1e7c11 */ /* 0x000fc6000f8218ff */
[----:B------:R-:W-:-:S04]  /*07e0*/  IMAD R31, R31, UR19, R14 ;  /* 0x000000131f1f7c24 */ /* 0x000fc8000f8e020e */
[----:B------:R-:W-:-:S05]  /*07f0*/  IMAD.IADD R29, R29, 0x1, R31 ;  /* 0x000000011d1d7824 */ /* 0x000fca00078e021f */
[----:B------:R-:W-:-:S06]  /*0800*/  LEA.HI.X R31, R28, UR21, R29, 0x3, P1 ;  /* 0x000000151c1f7c11 */ /* 0x000fcc00088f1c1d */
[----:B------:R-:W5:Y:S02]  /*0810*/  LDG.E.64 R30, desc[UR4][R30.64] ;  /* 0x000000041e1e7981 */ /* 0x000f64000c1e1b00 */
.L_x_402:
[----:B------:R-:W-:Y:S05]  /*0820*/  BSYNC.RECONVERGENT B1 ;  /* 0x0000000000017941 */ /* 0x000fea0003800200 */
.L_x_400:
[----:B------:R-:W-:Y:S02]  /*0830*/  IADD3 R41, P3, PT, R10, R37, RZ ;  /* 0x000000250a297210 */ /* 0x000fe40007f7e0ff */
[----:B-----5:R-:W-:-:S03]  /*0840*/  ISETP.NE.U32.AND P1, PT, R18, RZ, PT ;  /* 0x000000ff1200720c */ /* 0x020fc60003f25070 */
[----:B------:R-:W-:Y:S01]  /*0850*/  IMAD.X R40, RZ, RZ, R24, P3 ;  /* 0x000000ffff287224 */ /* 0x000fe200018e0618 */
[----:B------:R-:W-:Y:S02]  /*0860*/  ISETP.NE.AND.EX P2, PT, R19, RZ, PT, P1 ;  /* 0x000000ff1300720c */ /* 0x000fe40003f45310 */
[----:B------:R-:W-:-:S04]  /*0870*/  ISETP.NE.U32.AND P1, PT, R41, 0x1, PT ;  /* 0x000000012900780c */ /* 0x000fc80003f25070 */
[----:B------:R-:W-:-:S13]  /*0880*/  ISETP.NE.OR.EX P1, PT, R40, RZ, !P2, P1 ;  /* 0x000000ff2800720c */ /* 0x000fda0005725710 */
[----:B------:R-:W2:Y:S01]  /*0890*/  @!P1 LDG.E.CONSTANT R39, desc[UR4][R22.64] ;  /* 0x0000000416279981 */ /* 0x000ea2000c1e9900 */
[----:B------:R-:W1:Y:S01]  /*08a0*/  @!P1 LDC.64 R42, c[0x0][0x3d0] ;  /* 0x0000f400ff2a9b82 */ /* 0x000e620000000a00 */
[----:B------:R-:W-:Y:S01]  /*08b0*/  ISETP.GT.U32.AND P2, PT, R37, R13, PT ;  /* 0x0000000d2500720c */ /* 0x000fe20003f44070 */
[----:B------:R-:W-:Y:S01]  /*08c0*/  @!P1 IMAD.MOV.U32 R28, RZ, RZ, R2 ;  /* 0x000000ffff1c9224 */ /* 0x000fe200078e0002 */
[----:B------:R-:W-:Y:S02]  /*08d0*/  BSSY.RECONVERGENT B1, `(.L_x_403) ;  /* 0x0000016000017945 */ /* 0x000fe40003800200 */
[----:B------:R-:W-:-:S03]  /*08e0*/  ISETP.GT.AND.EX P2, PT, R24, R11, PT, P2 ;  /* 0x0000000b1800720c */ /* 0x000fc60003f44320 */
[----:B------:R-:W3:Y:S01]  /*08f0*/  @!P1 LDC.64 R44, c[0x0][0x388] ;  /* 0x0000e200ff2c9b82 */ /* 0x000ee20000000a00 */
[----:B--2---:R-:W-:-:S05]  /*0900*/  @!P1 SHF.R.S32.HI R29, RZ, 0x1f, R39 ;  /* 0x0000001fff1d9819 */ /* 0x004fca0000011427 */
[-C--:B-1----:R-:W-:Y:S02]  /*0910*/  @!P1 IMAD R14, R29, R42.reuse, RZ ;  /* 0x0000002a1d0e9224 */ /* 0x082fe400078e02ff */
[----:B------:R-:W-:Y:S02]  /*0920*/  @!P1 IMAD.MOV.U32 R29, RZ, RZ, R27 ;  /* 0x000000ffff1d9224 */ /* 0x000fe400078e001b */
[C---:B------:R-:W-:Y:S02]  /*0930*/  @!P1 IMAD R43, R39.reuse, R43, R14 ;  /* 0x0000002b272b9224 */ /* 0x040fe400078e020e */
[----:B------:R-:W-:-:S04]  /*0940*/  @!P1 IMAD.WIDE.U32 R34, R39, R42, R28 ;  /* 0x0000002a27229225 */ /* 0x000fc800078e001c */
[----:B------:R-:W-:Y:S01]  /*0950*/  @!P1 IMAD.IADD R43, R35, 0x1, R43 ;  /* 0x00000001232b9824 */ /* 0x000fe200078e022b */
[C---:B---3--:R-:W-:Y:S01]  /*0960*/  @!P1 LEA R38, P3, R34.reuse, R44, 0x3 ;  /* 0x0000002c22269211 */ /* 0x048fe200078618ff */
[----:B------:R-:W-:Y:S02]  /*0970*/  IMAD.MOV.U32 R28, RZ, RZ, 0x0 ;  /* 0x00000000ff1c7424 */ /* 0x000fe400078e00ff */
[----:B------:R-:W-:Y:S01]  /*0980*/  IMAD.MOV.U32 R29, RZ, RZ, -0x100000 ;  /* 0xfff00000ff1d7424 */ /* 0x000fe200078e00ff */
[----:B------:R-:W-:Y:S01]  /*0990*/  @!P1 LEA.HI.X R39, R34, R45, R43, 0x3, P3 ;  /* 0x0000002d22279211 */ /* 0x000fe200018f1c2b */
[----:B------:R-:W-:Y:S08]  /*09a0*/  @P2 BRA `(.L_x_404) ;  /* 0x0000000000202947 */ /* 0x000ff00003800000 */
[----:B------:R-:W-:Y:S01]  /*09b0*/  MOV R14, R20 ;  /* 0x00000014000e7202 */ /* 0x000fe20000000f00 */
[----:B------:R-:W-:-:S04]  /*09c0*/  IMAD R24, R24, UR14, RZ ;  /* 0x0000000e18187c24 */ /* 0x000fc8000f8e02ff */
[----:B------:R-:W-:-:S04]  /*09d0*/  IMAD.WIDE.U32 R34, R37, UR14, R14 ;  /* 0x0000000e25227c25 */ /* 0x000fc8000f8e000e */
[----:B------:R-:W-:Y:S01]  /*09e0*/  IMAD R37, R37, UR15, R24 ;  /* 0x0000000f25257c24 */ /* 0x000fe2000f8e0218 */
[----:B------:R-:W-:-:S03]  /*09f0*/  LEA R36, P2, R34, UR16, 0x3 ;  /* 0x0000001022247c11 */ /* 0x000fc6000f8418ff */
[----:B------:R-:W-:-:S05]  /*0a00*/  IMAD.IADD R35, R35, 0x1, R37 ;  /* 0x0000000123237824 */ /* 0x000fca00078e0225 */
[----:B------:R-:W-:-:S05]  /*0a10*/  LEA.HI.X R37, R34, UR17, R35, 0x3, P2 ;  /* 0x0000001122257c11 */ /* 0x000fca00090f1c23 */
[----:B------:R1:W-:Y:S02]  /*0a20*/  STG.E.64 desc[UR4][R36.64], R30 ;  /* 0x0000001e24007986 */ /* 0x0003e4000c101b04 */
.L_x_404:
[----:B------:R-:W-:Y:S05]  /*0a30*/  BSYNC.RECONVERGENT B1 ;  /* 0x0000000000017941 */ /* 0x000fea0003800200 */
.L_x_403:
[----:B------:R-:W2:Y:S01]  /*0a40*/  @!P1 LDG.E.64 R28, desc[UR4][R38.64] ;  /* 0x00000004261c9981 */ /* 0x000ea2000c1e1b00 */
[----:B------:R-:W-:Y:S01]  /*0a50*/  ISETP.GT.U32.AND P1, PT, R41, R13, PT ;  /* 0x0000000d2900720c */ /* 0x000fe20003f24070 */
[----:B------:R-:W-:Y:S03]  /*0a60*/  BSSY.RECONVERGENT B1, `(.L_x_405) ;  /* 0x000001f000017945 */ /* 0x000fe60003800200 */
[----:B------:R-:W-:-:S13]  /*0a70*/  ISETP.GT.AND.EX P1, PT, R40, R11, PT, P1 ;  /* 0x0000000b2800720c */ /* 0x000fda0003f24310 */
[----:B------:R-:W3:Y:S01]  /*0a80*/  @!P1 LDC.64 R34, c[0x0][0x3e8] ;  /* 0x0000fa00ff229b82 */ /* 0x000ee20000000a00 */
[----:B------:R-:W-:-:S07]  /*0a90*/  @!P1 IMAD.MOV.U32 R14, RZ, RZ, R20 ;  /* 0x000000ffff0e9224 */ /* 0x000fce00078e0014 */
[----:B------:R-:W4:Y:S01]  /*0aa0*/  @!P1 LDC.64 R42, c[0x0][0x380] ;  /* 0x0000e000ff2a9b82 */ /* 0x000f220000000a00 */
[-C--:B---3--:R-:W-:Y:S02]  /*0ab0*/  @!P1 IMAD R24, R40, R34.reuse, RZ ;  /* 0x0000002228189224 */ /* 0x088fe400078e02ff */
[----:B-1----:R-:W-:-:S04]  /*0ac0*/  @!P1 IMAD.WIDE.U32 R30, R41, R34, R14 ;  /* 0x00000022291e9225 */ /* 0x002fc800078e000e */
[----:B------:R-:W-:Y:S01]  /*0ad0*/  @!P1 IMAD R35, R41, R35, R24 ;  /* 0x0000002329239224 */ /* 0x000fe200078e0218 */
[----:B------:R-:W-:Y:S02]  /*0ae0*/  IADD3 R41, P3, PT, R10, R41, RZ ;  /* 0x000000290a297210 */ /* 0x000fe40007f7e0ff */
[----:B----4-:R-:W-:Y:S01]  /*0af0*/  @!P1 LEA R34, P2, R30, R42, 0x3 ;  /* 0x0000002a1e229211 */ /* 0x010fe200078418ff */
[----:B------:R-:W-:Y:S01]  /*0b00*/  @!P1 IMAD.IADD R14, R31, 0x1, R35 ;  /* 0x000000011f0e9824 */ /* 0x000fe200078e0223 */
[----:B------:R-:W-:Y:S01]  /*0b10*/  IADD3 R37, P4, PT, R10, R41, RZ ;  /* 0x000000290a257210 */ /* 0x000fe20007f9e0ff */
[----:B------:R-:W-:-:S03]  /*0b20*/  IMAD.X R24, RZ, RZ, R40, P3 ;  /* 0x000000ffff187224 */ /* 0x000fc600018e0628 */
[----:B------:R-:W-:Y:S01]  /*0b30*/  @!P1 LEA.HI.X R35, R30, R43, R14, 0x3, P2 ;  /* 0x0000002b1e239211 */ /* 0x000fe200010f1c0e */
[----:B------:R-:W-:Y:S01]  /*0b40*/  IMAD.X R36, RZ, RZ, R24, P4 ;  /* 0x000000ffff247224 */ /* 0x000fe200020e0618 */
[-C--:B------:R-:W-:Y:S02]  /*0b50*/  ISETP.GT.U32.AND P2, PT, R41, R13.reuse, PT ;  /* 0x0000000d2900720c */ /* 0x080fe40003f44070 */
[----:B------:R-:W-:Y:S01]  /*0b60*/  ISETP.GT.U32.AND P3, PT, R37, R13, PT ;  /* 0x0000000d2500720c */ /* 0x000fe20003f64070 */
[----:B--2---:R1:W-:Y:S01]  /*0b70*/  @!P1 STG.E.64 desc[UR4][R34.64], R28 ;  /* 0x0000001c22009986 */ /* 0x0043e2000c101b04 */
[-C--:B------:R-:W-:Y:S02]  /*0b80*/  ISETP.GT.AND.EX P1, PT, R24, R11.reuse, PT, P2 ;  /* 0x0000000b1800720c */ /* 0x080fe40003f24320 */
[----:B------:R-:W-:-:S11]  /*0b90*/  ISETP.GT.AND.EX P2, PT, R36, R11, PT, P3 ;  /* 0x0000000b2400720c */ /* 0x000fd60003f44330 */
[----:B-1----:R-:W-:Y:S05]  /*0ba0*/  @P1 BRA `(.L_x_406) ;  /* 0x0000000000281947 */ /* 0x002fea0003800000 */
[----:B------:R-:W-:Y:S02]  /*0bb0*/  IMAD R24, R24, UR14, RZ ;  /* 0x0000000e18187c24 */ /* 0x000fe4000f8e02ff */
[----:B------:R-:W-:Y:S02]  /*0bc0*/  IMAD.MOV.U32 R14, RZ, RZ, R20 ;  /* 0x000000ffff0e7224 */ /* 0x000fe400078e0014 */
[C---:B------:R-:W-:Y:S02]  /*0bd0*/  IMAD R31, R41.reuse, UR15, R24 ;  /* 0x0000000f291f7c24 */ /* 0x040fe4000f8e0218 */
[----:B------:R-:W-:-:S04]  /*0be0*/  IMAD.WIDE.U32 R28, R41, UR14, R14 ;  /* 0x0000000e291c7c25 */ /* 0x000fc8000f8e000e */
[----:B------:R-:W-:Y:S01]  /*0bf0*/  IMAD.IADD R29, R29, 0x1, R31 ;  /* 0x000000011d1d7824 */ /* 0x000fe200078e021f */
[----:B------:R-:W-:-:S04]  /*0c00*/  LEA R30, P1, R28, UR16, 0x3 ;  /* 0x000000101c1e7c11 */ /* 0x000fc8000f8218ff */
[----:B------:R-:W-:Y:S01]  /*0c10*/  LEA.HI.X R31, R28, UR17, R29, 0x3, P1 ;  /* 0x000000111c1f7c11 */ /* 0x000fe200088f1c1d */
[----:B------:R-:W-:Y:S02]  /*0c20*/  IMAD.MOV.U32 R28, RZ, RZ, 0x0 ;  /* 0x00000000ff1c7424 */ /* 0x000fe400078e00ff */
[----:B------:R-:W-:-:S05]  /*0c30*/  IMAD.MOV.U32 R29, RZ, RZ, -0x100000 ;  /* 0xfff00000ff1d7424 */ /* 0x000fca00078e00ff */
[----:B------:R1:W-:Y:S02]  /*0c40*/  STG.E.64 desc[UR4][R30.64], R28 ;  /* 0x0000001c1e007986 */ /* 0x0003e4000c101b04 */
.L_x_406:
[----:B------:R-:W-:Y:S05]  /*0c50*/  BSYNC.RECONVERGENT B1 ;  /* 0x0000000000017941 */ /* 0x000fea0003800200 */
.L_x_405:
[----:B------:R-:W-:Y:S04]  /*0c60*/  BSSY.RECONVERGENT B1, `(.L_x_407) ;  /* 0x000000c000017945 */ /* 0x000fe80003800200 */
[----:B------:R-:W-:Y:S05]  /*0c70*/  @P2 BRA `(.L_x_408) ;  /* 0x0000000000282947 */ /* 0x000fea0003800000 */
[----:B------:R-:W-:Y:S02]  /*0c80*/  IMAD R24, R36, UR14, RZ ;  /* 0x0000000e24187c24 */ /* 0x000fe4000f8e02ff */
[----:B------:R-:W-:Y:S02]  /*0c90*/  IMAD.MOV.U32 R14, RZ, RZ, R20 ;  /* 0x000000ffff0e7224 */ /* 0x000fe400078e0014 */
[C---:B-1----:R-:W-:Y:S02]  /*0ca0*/  IMAD R31, R37.reuse, UR15, R24 ;  /* 0x0000000f251f7c24 */ /* 0x042fe4000f8e0218 */
[----:B------:R-:W-:-:S05]  /*0cb0*/  IMAD.WIDE.U32 R28, R37, UR14, R14 ;  /* 0x0000000e251c7c25 */ /* 0x000fca000f8e000e */
[----:B------:R-:W-:Y:S02]  /*0cc0*/  IADD3 R29, PT, PT, R29, R31, RZ ;  /* 0x0000001f1d1d7210 */ /* 0x000fe40007ffe0ff */
[----:B------:R-:W-:-:S04]  /*0cd0*/  LEA R30, P1, R28, UR16, 0x3 ;  /* 0x000000101c1e7c11 */ /* 0x000fc8000f8218ff */
[----:B------:R-:W-:Y:S01]  /*0ce0*/  LEA.HI.X R31, R28, UR17, R29, 0x3, P1 ;  /* 0x000000111c1f7c11 */ /* 0x000fe200088f1c1d */
[----:B------:R-:W-:Y:S02]  /*0cf0*/  IMAD.MOV.U32 R28, RZ, RZ, 0x0 ;  /* 0x00000000ff1c7424 */ /* 0x000fe400078e00ff */
[----:B------:R-:W-:-:S05]  /*0d00*/  IMAD.MOV.U32 R29, RZ, RZ, -0x100000 ;  /* 0xfff00000ff1d7424 */ /* 0x000fca00078e00ff */
[----:B------:R2:W-:Y:S02]  /*0d10*/  STG.E.64 desc[UR4][R30.64], R28 ;  /* 0x0000001c1e007986 */ /* 0x0005e4000c101b04 */
.L_x_408:
[----:B------:R-:W-:Y:S05]  /*0d20*/  BSYNC.RECONVERGENT B1 ;  /* 0x0000000000017941 */ /* 0x000fea0003800200 */
.L_x_407:
[----:B------:R-:W-:-:S04]  /*0d30*/  LEA R0, P1, R10, R0, 0x2 ;  /* 0x000000000a007211 */ /* 0x000fc800078210ff */
[----:B------:R-:W-:Y:S01]  /*0d40*/  LEA.HI.X R5, R10, R5, RZ, 0x2, P1 ;  /* 0x000000050a057211 */ /* 0x000fe200008f14ff */
[----:B------:R-:W-:Y:S08]  /*0d50*/  @P0 BRA `(.L_x_409) ;  /* 0xfffffff800340947 */ /* 0x000ff0000383ffff */
.L_x_399:
[----:B------:R-:W-:Y:S05]  /*0d60*/  BSYNC.RECONVERGENT B0 ;  /* 0x0000000000007941 */ /* 0x000fea0003800200 */
.L_x_398:
[----:B------:R-:W-:Y:S01]  /*0d70*/  ISETP.NE.U32.AND P0, PT, R4, RZ, PT ;  /* 0x000000ff0400720c */ /* 0x000fe20003f05070 */
[----:B------:R-:W-:Y:S03]  /*0d80*/  BSSY.RECONVERGENT B0, `(.L_x_410) ;  /* 0x000003a000007945 */ /* 0x000fe60003800200 */
[----:B------:R-:W-:-:S13]  /*0d90*/  ISETP.NE.AND.EX P0, PT, RZ, RZ, PT, P0 ;  /* 0x000000ffff00720c */ /* 0x000fda0003f05300 */
[----:B------:R-:W-:Y:S05]  /*0da0*/  @!P0 BRA `(.L_x_411) ;  /* 0x0000000000dc8947 */ /* 0x000fea0003800000 */
[----:B-12---:R-:W-:-:S07]  /*0db0*/  CS2R R30, SRZ ;  /* 0x00000000001e7805 */ /* 0x006fce000001ff00 */
.L_x_417:
        /* <DEDUP_REMOVED lines=9> */
[----:B-12--5:R-:W-:Y:S05]  /*0e50*/  @!P1 BRA `(.L_x_413) ;  /* 0x0000000000609947 */ /* 0x026fea0003800000 */
[----:B------:R-:W-:Y:S01]  /*0e60*/  ISETP.NE.U32.AND P1, PT, R35, 0x1, PT ;  /* 0x000000012300780c */ /* 0x000fe20003f25070 */
[----:B------:R-:W-:Y:S01]  /*0e70*/  IMAD.MOV.U32 R6, RZ, RZ, 0x0 ;  /* 0x00000000ff067424 */ /* 0x000fe200078e00ff */
[----:B-----5:R-:W-:Y:S01]  /*0e80*/  ISETP.NE.U32.AND P2, PT, R18, RZ, PT ;  /* 0x000000ff1200720c */ /* 0x020fe20003f45070 */
[----:B------:R-:W-:Y:S01]  /*0e90*/  IMAD.MOV.U32 R7, RZ, RZ, -0x100000 ;  /* 0xfff00000ff077424 */ /* 0x000fe200078e00ff */
        /* <DEDUP_REMOVED lines=15> */
[----:B------:R-:W-:-:S05]  /*0f90*/  IMAD R29, R29, UR7, R14 ;  /* 0x000000071d1d7c24 */ /* 0x000fca000f8e020e */
[----:B------:R-:W-:-:S04]  /*0fa0*/  IADD3 R29, PT, PT, R25, R29, RZ ;  /* 0x0000001d191d7210 */ /* 0x000fc80007ffe0ff */
[----:B------:R-:W-:-:S05]  /*0fb0*/  LEA.HI.X R29, R24, UR9, R29, 0x3, P1 ;  /* 0x00000009181d7c11 */ /* 0x000fca00088f1c1d */
[----:B------:R1:W5:Y:S01]  /*0fc0*/  LDG.E.64 R6, desc[UR4][R28.64] ;  /* 0x000000041c067981 */ /* 0x000362000c1e1b00 */
[----:B------:R-:W-:Y:S05]  /*0fd0*/  BRA `(.L_x_414) ;  /* 0x0000000000047947 */ /* 0x000fea0003800000 */
.L_x_413:
[----:B------:R0:W5:Y:S02]  /*0fe0*/  LDG.E.64 R6, desc[UR4][R32.64] ;  /* 0x0000000420067981 */ /* 0x000164000c1e1b00 */
.L_x_414:
[----:B------:R-:W-:Y:S05]  /*0ff0*/  BSYNC.RECONVERGENT B1 ;  /* 0x0000000000017941 */ /* 0x000fea0003800200 */
.L_x_412:
[----:B------:R-:W-:Y:S01]  /*1000*/  ISETP.GT.U32.AND P1, PT, R35, R13, PT ;  /* 0x0000000d2300720c */ /* 0x000fe20003f24070 */
[----:B------:R-:W-:Y:S03]  /*1010*/  BSSY.RECONVERGENT B1, `(.L_x_415) ;  /* 0x000000d000017945 */ /* 0x000fe60003800200 */
[----:B------:R-:W-:-:S13]  /*1020*/  ISETP.GT.AND.EX P1, PT, R8, R11, PT, P1 ;  /* 0x0000000b0800720c */ /* 0x000fda0003f24310 */
[----:B------:R-:W-:Y:S05]  /*1030*/  @P1 BRA `(.L_x_416) ;  /* 0x0000000000281947 */ /* 0x000fea0003800000 */
[----:B------:R-:W2:Y:S01]  /*1040*/  LDCU.64 UR6, c[0x0][0x3e8] ;  /* 0x00007d00ff0677ac */ /* 0x000ea20008000a00 */
[----:B------:R-:W-:Y:S01]  /*1050*/  IMAD.MOV.U32 R14, RZ, RZ, R20 ;  /* 0x000000ffff0e7224 */ /* 0x000fe200078e0014 */
[----:B------:R-:W3:Y:S01]  /*1060*/  LDCU.64 UR8, c[0x0][0x380] ;  /* 0x00007000ff0877ac */ /* 0x000ee20008000a00 */
[----:B--2---:R-:W-:Y:S02]  /*1070*/  IMAD R8, R8, UR6, RZ ;  /* 0x0000000608087c24 */ /* 0x004fe4000f8e02ff */
[----:B------:R-:W-:-:S04]  /*1080*/  IMAD.WIDE.U32 R24, R35, UR6, R14 ;  /* 0x0000000623187c25 */ /* 0x000fc8000f8e000e */
[----:B-1----:R-:W-:Y:S01]  /*1090*/  IMAD R29, R35, UR7, R8 ;  /* 0x00000007231d7c24 */ /* 0x002fe2000f8e0208 */
[----:B---3--:R-:W-:-:S03]  /*10a0*/  LEA R28, P1, R24, UR8, 0x3 ;  /* 0x00000008181c7c11 */ /* 0x008fc6000f8218ff */
[----:B------:R-:W-:-:S05]  /*10b0*/  IMAD.IADD R25, R25, 0x1, R29 ;  /* 0x0000000119197824 */ /* 0x000fca00078e021d */
[----:B------:R-:W-:-:S05]  /*10c0*/  LEA.HI.X R29, R24, UR9, R25, 0x3, P1 ;  /* 0x00000009181d7c11 */ /* 0x000fca00088f1c19 */
[----:B-----5:R2:W-:Y:S02]  /*10d0*/  STG.E.64 desc[UR4][R28.64], R6 ;  /* 0x000000061c007986 */ /* 0x0205e4000c101b04 */
.L_x_416:
[----:B------:R-:W-:Y:S05]  /*10e0*/  BSYNC.RECONVERGENT B1 ;  /* 0x0000000000017941 */ /* 0x000fea0003800200 */
.L_x_415:
[----:B------:R-:W-:-:S05]  /*10f0*/  IADD3 R0, P1, PT, R10, R0, RZ ;  /* 0x000000000a007210 */ /* 0x000fca0007f3e0ff */
[----:B------:R-:W-:Y:S01]  /*1100*/  IMAD.X R5, RZ, RZ, R5, P1 ;  /* 0x000000ffff057224 */ /* 0x000fe200008e0605 */
[----:B------:R-:W-:Y:S07]  /*1110*/  @P0 BRA `(.L_x_417) ;  /* 0xfffffffc00280947 */ /* 0x000fee000383ffff */
.L_x_411:
[----:B------:R-:W-:Y:S05]  /*1120*/  BSYNC.RECONVERGENT B0 ;  /* 0x0000000000007941 */ /* 0x000fea0003800200 */
.L_x_410:
[----:B------:R-:W3:Y:S01]  /*1130*/  LDC.64 R24, c[0x0][0x3c0] ;  /* 0x0000f000ff187b82 */ /* 0x000ee20000000a00 */
[----:B-----5:R-:W-:Y:S02]  /*1140*/  IMAD.SHL.U32 R3, R18, 0x2, RZ ;  /* 0x0000000212037824 */ /* 0x020fe400078e00ff */
[----:B------:R-:W-:-:S05]  /*1150*/  IMAD.MOV.U32 R0, RZ, RZ, RZ ;  /* 0x000000ffff007224 */ /* 0x000fca00078e00ff */
[----:B------:R-:W4:Y:S08]  /*1160*/  LDC.64 R4, c[0x0][0x3e0] ;  /* 0x0000f800ff047b82 */ /* 0x000f300000000a00 */
[----:B-12---:R-:W1:Y:S01]  /*1170*/  LDC.64 R28, c[0x0][0x3e8] ;  /* 0x0000fa00ff1c7b82 */ /* 0x006e620000000a00 */
[----:B---3--:R-:W-:Y:S01]  /*1180*/  IADD3 R26, P0, PT, R2, R24, RZ ;  /* 0x00000018021a7210 */ /* 0x008fe20007f1e0ff */
[----:B------:R-:W-:Y:S01]  /*1190*/  IMAD.MOV.U32 R2, RZ, RZ, RZ ;  /* 0x000000ffff027224 */ /* 0x000fe200078e00ff */
[----:B------:R-:W-:-:S03]  /*11a0*/  SHF.L.U64.HI R14, R24, 0x3, R25 ;  /* 0x00000003180e7819 */ /* 0x000fc60000010219 */
[----:B------:R-:W-:Y:S01]  /*11b0*/  IMAD.X R27, R27, 0x1, R25, P0 ;  /* 0x000000011b1b7824 */ /* 0x000fe200000e0619 */
[C---:B----4-:R-:W-:Y:S01]  /*11c0*/  SHF.L.U64.HI R8, R4.reuse, 0x3, R5 ;  /* 0x0000000304087819 */ /* 0x050fe20000010205 */
[----:B------:R-:W-:Y:S01]  /*11d0*/  IMAD.SHL.U32 R7, R4, 0x8, RZ ;  /* 0x0000000804077824 */ /* 0x000fe200078e00ff */
[----:B------:R-:W-:Y:S02]  /*11e0*/  SHF.L.U64.HI R4, R18, 0x1, R19 ;  /* 0x0000000112047819 */ /* 0x000fe40000010213 */
[C---:B-1----:R-:W-:Y:S01]  /*11f0*/  SHF.L.U64.HI R6, R28.reuse, 0x3, R29 ;  /* 0x000000031c067819 */ /* 0x042fe2000001021d */
[----:B------:R-:W-:Y:S01]  /*1200*/  IMAD.SHL.U32 R5, R28, 0x8, RZ ;  /* 0x000000081c057824 */ /* 0x000fe200078e00ff */
[C---:B------:R-:W-:Y:S01]  /*1210*/  SHF.L.U64.HI R29, R20.reuse, 0x3, R15 ;  /* 0x00000003141d7819 */ /* 0x040fe2000001020f */
[----:B------:R-:W-:-:S07]  /*1220*/  IMAD.SHL.U32 R28, R20, 0x8, RZ ;  /* 0x00000008141c7824 */ /* 0x000fce00078e00ff */
.L_x_436:
[----:B0-----:R-:W-:Y:S01]  /*1230*/  IADD3 R62, P0, PT, R9, R2, RZ ;  /* 0x00000002093e7210 */ /* 0x001fe20007f1e0ff */
[----:B------:R-:W0:Y:S01]  /*1240*/  LDC R37, c[0x0][0x408] ;  /* 0x00010200ff257b82 */ /* 0x000e220000000800 */
[----:B------:R-:W-:Y:S01]  /*1250*/  ISETP.LT.U32.AND P2, PT, R18, 0x1, PT ;  /* 0x000000011200780c */ /* 0x000fe20003f41070 */
[----:B------:R-:W-:Y:S01]  /*1260*/  BSSY.RECONVERGENT B0, `(.L_x_418) ;  /* 0x0000032000007945 */ /* 0x000fe20003800200 */
[----:B------:R-:W-:Y:S02]  /*1270*/  ISETP.GT.U32.AND P1, PT, R62, R3, PT ;  /* 0x000000033e00720c */ /* 0x000fe40003f24070 */
[----:B------:R-:W-:Y:S02]  /*1280*/  IADD3.X R25, PT, PT, RZ, R0, RZ, P0, !PT ;  /* 0x00000000ff197210 */ /* 0x000fe400007fe4ff */
[----:B------:R-:W-:Y:S01]  /*1290*/  PLOP3.LUT P0, PT, PT, PT, PT, 0x80, 0x8 ;  /* 0x000000000008781c */ /* 0x000fe20003f0f070 */
[----:B-1----:R-:W1:Y:S01]  /*12a0*/  LDC R39, c[0x0][0x40c] ;  /* 0x00010300ff277b82 */ /* 0x002e620000000800 */
[----:B------:R-:W-:-:S04]  /*12b0*/  ISETP.GT.AND.EX P1, PT, R25, R4, PT, P1 ;  /* 0x000000041900720c */ /* 0x000fc80003f24310 */
        /* <DEDUP_REMOVED lines=13> */
.L_x_420:
[----:B------:R-:W2:Y:S01]  /*1390*/  LDC.64 R30, c[0x0][0x3f8] ;  /* 0x0000fe00ff1e7b82 */ /* 0x000ea20000000a00 */
[--C-:B------:R-:W-:Y:S02]  /*13a0*/  SHF.R.U32.HI R33, RZ, 0x1, R25.reuse ;  /* 0x00000001ff217819 */ /* 0x100fe40000011619 */
[----:B------:R-:W-:-:S03]  /*13b0*/  SHF.R.U64 R34, R62, 0x1, R25 ;  /* 0x000000013e227819 */ /* 0x000fc60000001219 */
[-C--:B--2---:R-:W-:Y:S02]  /*13c0*/  IMAD R35, R33, R30.reuse, RZ ;  /* 0x0000001e21237224 */ /* 0x084fe400078e02ff */
[----:B------:R-:W-:-:S04]  /*13d0*/  IMAD.WIDE.U32 R32, R34, R30, RZ ;  /* 0x0000001e22207225 */ /* 0x000fc800078e00ff */
[----:B------:R-:W-:Y:S01]  /*13e0*/  IMAD R35, R34, R31, R35 ;  /* 0x0000001f22237224 */ /* 0x000fe200078e0223 */
[----:B------:R-:W-:-:S03]  /*13f0*/  LEA R34, P2, R32, R22, 0x2 ;  /* 0x0000001620227211 */ /* 0x000fc600078410ff */
[----:B------:R-:W-:-:S05]  /*1400*/  IMAD.IADD R33, R33, 0x1, R35 ;  /* 0x0000000121217824 */ /* 0x000fca00078e0223 */
[----:B------:R-:W-:-:S05]  /*1410*/  LEA.HI.X R35, R32, R23, R33, 0x2, P2 ;  /* 0x0000001720237211 */ /* 0x000fca00010f1421 */
[----:B0-----:R-:W1:Y:S01]  /*1420*/  LDG.E.CONSTANT R37, desc[UR4][R34.64] ;  /* 0x0000000422257981 */ /* 0x001e62000c1e9900 */
[----:B------:R-:W-:-:S04]  /*1430*/  ISETP.GE.U32.AND P2, PT, R62, 0x2, PT ;  /* 0x000000023e00780c */ /* 0x000fc80003f46070 */
[----:B------:R-:W-:Y:S02]  /*1440*/  ISETP.GE.U32.AND.EX P2, PT, R25, RZ, PT, P2 ;  /* 0x000000ff1900720c */ /* 0x000fe40003f46120 */
[----:B-1----:R-:W-:-:S11]  /*1450*/  SHF.R.S32.HI R39, RZ, 0x1f, R37 ;  /* 0x0000001fff277819 */ /* 0x002fd60000011425 */
        /* <DEDUP_REMOVED lines=12> */
[----:B------:R-:W-:-:S05]  /*1520*/  LEA.HI.X R35, R32, R23, R31, 0x2, P0 ;  /* 0x0000001720237211 */ /* 0x000fca00000f141f */
[----:B------:R-:W2:Y:S02]  /*1530*/  LDG.E.CONSTANT R30, desc[UR4][R34.64] ;  /* 0x00000004221e7981 */ /* 0x000ea4000c1e9900 */
[----:B--2---:R-:W-:-:S07]  /*1540*/  SHF.R.S32.HI R31, RZ, 0x1f, R30 ;  /* 0x0000001fff1f7819 */ /* 0x004fce000001141e */
.L_x_421:
[----:B0-----:R-:W-:-:S04]  /*1550*/  ISETP.NE.U32.AND P0, PT, R30, R37, PT ;  /* 0x000000251e00720c */ /* 0x001fc80003f05070 */
[----:B-1----:R-:W-:-:S04]  /*1560*/  ISETP.NE.AND.EX P0, PT, R31, R39, PT, P0 ;  /* 0x000000271f00720c */ /* 0x002fc80003f05300 */
[----:B------:R-:W-:-:S13]  /*1570*/  PLOP3.LUT P0, PT, P0, PT, PT, 0x8, 0x80 ;  /* 0x000000000080781c */ /* 0x000fda000070e170 */
.L_x_419:
[----:B------:R-:W-:Y:S05]  /*1580*/  BSYNC.RECONVERGENT B0 ;  /* 0x0000000000007941 */ /* 0x000fea0003800200 */
.L_x_418:
[----:B------:R-:W2:Y:S02]  /*1590*/  LDCU.64 UR6, c[0x0][0x398] ;  /* 0x00007300ff0677ac */ /* 0x000ea40008000a00 */
[----:B--2---:R-:W-:-:S04]  /*15a0*/  UISETP.GE.U32.AND UP0, UPT, UR6, 0x2, UPT ;  /* 0x000000020600788c */ /* 0x004fc8000bf06070 */
[----:B------:R-:W-:-:S09]  /*15b0*/  UISETP.GE.AND.EX UP0, UPT, UR7, URZ, UPT, UP0 ;  /* 0x000000ff0700728c */ /* 0x000fd2000bf06300 */
[----:B------:R-:W-:Y:S05]  /*15c0*/  BRA.U !UP0, `(.L_x_422) ;  /* 0x0000002508f47547 */ /* 0x000fea000b800000 */
[----:B------:R-:W1:Y:S01]  /*15d0*/  LDCU.64 UR8, c[0x0][0x3d0] ;  /* 0x00007a00ff0877ac */ /* 0x000e620008000a00 */
[----:B------:R-:W-:Y:S02]  /*15e0*/  IMAD.MOV.U32 R31, RZ, RZ, R15 ;  /* 0x000000ffff1f7224 */ /* 0x000fe400078e000f */
[----:B------:R-:W-:Y:S01]  /*15f0*/  IMAD R34, R6, R62, RZ ;  /* 0x0000003e06227224 */ /* 0x000fe200078e02ff */
[----:B------:R-:W2:Y:S01]  /*1600*/  LDCU.64 UR12, c[0x0][0x3e8] ;  /* 0x00007d00ff0c77ac */ /* 0x000ea20008000a00 */
[----:B------:R-:W-:Y:S02]  /*1610*/  IMAD.MOV.U32 R71, RZ, RZ, 0x1 ;  /* 0x00000001ff477424 */ /* 0x000fe400078e00ff */
[----:B------:R-:W-:Y:S01]  /*1620*/  IMAD.MOV.U32 R73, RZ, RZ, RZ ;  /* 0x000000ffff497224 */ /* 0x000fe200078e00ff */
[----:B------:R-:W3:Y:S01]  /*1630*/  LDCU.64 UR10, c[0x0][0x388] ;  /* 0x00007100ff0a77ac */ /* 0x000ee20008000a00 */
[----:B------:R-:W4:Y:S01]  /*1640*/  LDCU.64 UR6, c[0x0][0x380] ;  /* 0x00007000ff0677ac */ /* 0x000f220008000a00 */
[----:B-1----:R-:W-:-:S02]  /*1650*/  IMAD R30, R39, UR8, RZ ;  /* 0x00000008271e7c24 */ /* 0x002fc4000f8e02ff */
[----:B0-----:R-:W-:-:S04]  /*1660*/  IMAD.WIDE.U32 R32, R37, UR8, R26 ;  /* 0x0000000825207c25 */ /* 0x001fc8000f8e001a */
[----:B------:R-:W-:Y:S02]  /*1670*/  IMAD R65, R37, UR9, R30 ;  /* 0x0000000925417c24 */ /* 0x000fe4000f8e021e */
[----:B--2---:R-:W-:Y:S01]  /*1680*/  IMAD R35, R25, UR12, RZ ;  /* 0x0000000c19237c24 */ /* 0x004fe2000f8e02ff */
[----:B---3--:R-:W-:Y:S01]  /*1690*/  LEA R63, P3, R32, UR10, 0x3 ;  /* 0x0000000a203f7c11 */ /* 0x008fe2000f8618ff */
[----:B------:R-:W-:Y:S02]  /*16a0*/  IMAD.MOV.U32 R30, RZ, RZ, R20 ;  /* 0x000000ffff1e7224 */ /* 0x000fe400078e0014 */
[C---:B------:R-:W-:Y:S02]  /*16b0*/  IMAD R35, R62.reuse, UR13, R35 ;  /* 0x0000000d3e237c24 */ /* 0x040fe4000f8e0223 */
[----:B------:R-:W-:Y:S01]  /*16c0*/  IMAD.WIDE.U32 R66, R62, UR12, R30 ;  /* 0x0000000c3e427c25 */ /* 0x000fe2000f8e001e */
[----:B------:R-:W-:-:S03]  /*16d0*/  IADD3 R30, P2, PT, R7, R28, RZ ;  /* 0x0000001c071e7210 */ /* 0x000fc60007f5e0ff */
[----:B------:R-:W-:Y:S01]  /*16e0*/  IMAD.IADD R65, R33, 0x1, R65 ;  /* 0x0000000121417824 */ /* 0x000fe200078e0241 */
[----:B------:R-:W-:Y:S01]  /*16f0*/  SHF.L.U32 R64, R66, 0x3, RZ ;  /* 0x0000000342407819 */ /* 0x000fe200000006ff */
[----:B------:R-:W-:Y:S02]  /*1700*/  IMAD.IADD R33, R67, 0x1, R35 ;  /* 0x0000000143217824 */ /* 0x000fe400078e0223 */
[----:B------:R-:W-:Y:S01]  /*1710*/  IMAD.X R31, R8, 0x1, R29, P2 ;  /* 0x00000001081f7824 */ /* 0x000fe200010e061d */
[----:B------:R-:W-:Y:S01]  /*1720*/  LEA.HI.X R65, R32, UR11, R65, 0x3, P3 ;  /* 0x0000000b20417c11 */ /* 0x000fe200098f1c41 */
[----:B----4-:R-:W-:Y:S01]  /*1730*/  IMAD.U32 R67, RZ, RZ, UR6 ;  /* 0x00000006ff437e24 */ /* 0x010fe2000f8e00ff */
[----:B------:R-:W-:Y:S01]  /*1740*/  SHF.L.U64.HI R66, R66, 0x3, R33 ;  /* 0x0000000342427819 */ /* 0x000fe20000010221 */
[-C--:B------:R-:W-:Y:S02]  /*1750*/  IMAD R33, R25, R5.reuse, R34 ;  /* 0x0000000519217224 */ /* 0x080fe400078e0222 */
[----:B------:R-:W-:-:S04]  /*1760*/  IMAD.WIDE.U32 R30, R62, R5, R30 ;  /* 0x000000053e1e7225 */ /* 0x000fc800078e001e */
[----:B------:R-:W-:Y:S02]  /*1770*/  IMAD.U32 R69, RZ, RZ, UR7 ;  /* 0x00000007ff457e24 */ /* 0x000fe4000f8e00ff */
[----:B------:R-:W-:-:S07]  /*1780*/  IMAD.IADD R68, R31, 0x1, R33 ;  /* 0x000000011f447824 */ /* 0x000fce00078e0221 */
.L_x_435:
[----:B------:R-:W-:Y:S01]  /*1790*/  ISETP.GE.U32.AND P2, PT, R71, R16, PT ;  /* 0x000000104700720c */ /* 0x000fe20003f46070 */
[----:B------:R-:W-:Y:S05]  /*17a0*/  WARPSYNC.ALL ;  /* 0x0000000000007948 */ /* 0x000fea0003800000 */
[----:B------:R-:W-:Y:S01]  /*17b0*/  BAR.SYNC.DEFER_BLOCKING 0x0 ;  /* 0x0000000000007b1d */ /* 0x000fe20000010000 */
[----:B------:R-:W-:-:S05]  /*17c0*/  ISETP.GE.OR.EX P2, PT, R73, R17, P1, P2 ;  /* 0x000000114900720c */ /* 0x000fca0000f46720 */
[----:B------:R-:W-:Y:S08]  /*17d0*/  BSSY.RECONVERGENT B0, `(.L_x_423) ;  /* 0x0000250000007945 */ /* 0x000ff00003800200 */
[----:B------:R-:W-:Y:S05]  /*17e0*/  @P2 BRA `(.L_x_424) ;  /* 0x00000024001c2947 */ /* 0x000fea0003800000 */
[----:B------:R-:W-:Y:S01]  /*17f0*/  ISETP.NE.U32.AND P2, PT, R62, RZ, PT ;  /* 0x000000ff3e00720c */ /* 0x000fe20003f45070 */
[----:B------:R-:W-:Y:S01]  /*1800*/  IMAD.MOV.U32 R36, RZ, RZ, 0x0 ;  /* 0x00000000ff247424 */ /* 0x000fe200078e00ff */
[----:B------:R-:W-:Y:S01]  /*1810*/  @!P0 IADD3 R39, P5, P6, R9, -0x2, R2 ;  /* 0xfffffffe09278810 */ /* 0x000fe20007ebe002 */
[----:B------:R-:W-:Y:S01]  /*1820*/  IMAD.MOV.U32 R37, RZ, RZ, -0x100000 ;  /* 0xfff00000ff257424 */ /* 0x000fe200078e00ff */
[----:B------:R-:W-:Y:S02]  /*1830*/  ISETP.NE.AND.EX P2, PT, R25, RZ, PT, P2 ;  /* 0x000000ff1900720c */ /* 0x000fe40003f45320 */
[----:B------:R-:W-:Y:S01]  /*1840*/  @!P0 IADD3.X R38, PT, PT, RZ, -0x1, R0, P5, P6 ;  /* 0xffffffffff268810 */ /* 0x000fe20002fec400 */
[----:B------:R-:W-:-:S04]  /*1850*/  @!P0 IMAD R42, R6, R39, RZ ;  /* 0x00000027062a8224 */ /* 0x000fc800078e02ff */
[----:B------:R-:W-:-:S06]  /*1860*/  @!P0 IMAD R38, R38, R5, R42 ;  /* 0x0000000526268224 */ /* 0x000fcc00078e022a */
[----:B------:R-:W-:-:S04]  /*1870*/  @P2 IADD3 R35, P3, P4, R9, -0x1, R2 ;  /* 0xffffffff09232810 */ /* 0x000fc80007c7e002 */
[----:B------:R-:W-:Y:S01]  /*1880*/  @P2 IADD3.X R34, PT, PT, RZ, -0x1, R0, P3, P4 ;  /* 0xffffffffff222810 */ /* 0x000fe20001fe8400 */
[----:B------:R-:W-:-:S04]  /*1890*/  @P2 IMAD.WIDE.U32 R32, R35, R5, R28 ;  /* 0x0000000523202225 */ /* 0x000fc800078e001c */
[----:B------:R-:W-:Y:S01]  /*18a0*/  @P2 IMAD R35, R6, R35, RZ ;  /* 0x0000002306232224 */ /* 0x000fe200078e02ff */
[C---:B------:R-:W-:Y:S01]  /*18b0*/  @P2 IADD3 R40, P4, PT, R67.reuse, R32, RZ ;  /* 0x0000002043282210 */ /* 0x040fe20007f9e0ff */
[----:B------:R-:W-:Y:S02]  /*18c0*/  @!P0 IMAD.MOV.U32 R32, RZ, RZ, R28 ;  /* 0x000000ffff208224 */ /* 0x000fe400078e001c */
[----:B------:R-:W-:Y:S01]  /*18d0*/  @P2 IMAD R35, R34, R5, R35 ;  /* 0x0000000522232224 */ /* 0x000fe200078e0223 */
[----:B------:R-:W-:-:S04]  /*18e0*/  IADD3 R34, P3, PT, R67, R64, RZ ;  /* 0x0000004043227210 */ /* 0x000fc80007f7e0ff */
[C---:B------:R-:W-:Y:S01]  /*18f0*/  @P2 IADD3.X R41, PT, PT, R69.reuse, R33, R35, P4, !PT ;  /* 0x0000002145292210 */ /* 0x040fe200027fe423 */
[----:B------:R-:W-:Y:S02]  /*1900*/  @!P0 IMAD.MOV.U32 R33, RZ, RZ, R29 ;  /* 0x000000ffff218224 */ /* 0x000fe400078e001d */
[----:B------:R-:W-:Y:S02]  /*1910*/  IMAD.X R35, R69, 0x1, R66, P3 ;  /* 0x0000000145237824 */ /* 0x000fe400018e0642 */
[----:B------:R-:W-:Y:S01]  /*1920*/  @!P0 IMAD.WIDE.U32 R32, R39, R5, R32 ;  /* 0x0000000527208225 */ /* 0x000fe200078e0020 */
[----:B------:R0:W2:Y:S04]  /*1930*/  @P2 LDG.E.64 R36, desc[UR4][R40.64] ;  /* 0x0000000428242981 */ /* 0x0000a8000c1e1b00 */
[----:B------:R-:W2:Y:S01]  /*1940*/  LDG.E.64 R34, desc[UR4][R34.64] ;  /* 0x0000000422227981 */ /* 0x000ea2000c1e1b00 */
[----:B------:R-:W-:Y:S01]  /*1950*/  IMAD.MOV.U32 R39, RZ, RZ, -0x100000 ;  /* 0xfff00000ff277424 */ /* 0x000fe200078e00ff */
[----:B0-----:R-:W-:-:S04]  /*1960*/  @!P0 IADD3 R40, P3, PT, R67, R32, RZ ;  /* 0x0000002043288210 */ /* 0x001fc80007f7e0ff */
[----:B------:R-:W-:Y:S01]  /*1970*/  @!P0 IADD3.X R41, PT, PT, R69, R33, R38, P3, !PT ;  /* 0x0000002145298210 */ /* 0x000fe20001ffe426 */
[----:B------:R-:W-:-:S06]  /*1980*/  HFMA2 R38, -RZ, RZ, 0, 0 ;  /* 0x00000000ff267431 */ /* 0x000fcc00000001ff */
[----:B------:R-:W3:Y:S01]  /*1990*/  @!P0 LDG.E.64 R38, desc[UR4][R40.64] ;  /* 0x0000000428268981 */ /* 0x000ee2000c1e1b00 */
[----:B------:R-:W-:Y:S02]  /*19a0*/  IMAD.MOV.U32 R44, RZ, RZ, 0x652b82fe ;  /* 0x652b82feff2c7424 */ /* 0x000fe400078e00ff */
[----:B------:R-:W-:Y:S01]  /*19b0*/  IMAD.MOV.U32 R45, RZ, RZ, 0x3ff71547 ;  /* 0x3ff71547ff2d7424 */ /* 0x000fe200078e00ff */
[----:B------:R-:W-:Y:S01]  /*19c0*/  MOV R51, 0x3c7abc9e ;  /* 0x3c7abc9e00337802 */ /* 0x000fe20000000f00 */
[----:B------:R-:W-:Y:S02]  /*19d0*/  IMAD.MOV.U32 R46, RZ, RZ, -0x105c611 ;  /* 0xfefa39efff2e7424 */ /* 0x000fe400078e00ff */
[----:B------:R-:W-:Y:S02]  /*19e0*/  IMAD.MOV.U32 R47, RZ, RZ, 0x3fe62e42 ;  /* 0x3fe62e42ff2f7424 */ /* 0x000fe400078e00ff */
[----:B------:R-:W-:Y:S01]  /*19f0*/  IMAD.MOV.U32 R50, RZ, RZ, 0x3b39803f ;  /* 0x3b39803fff327424 */ /* 0x000fe200078e00ff */
[----:B------:R-:W-:Y:S01]  /*1a00*/  BSSY.RECONVERGENT B1, `(.L_x_425) ;  /* 0x0000126000017945 */ /* 0x000fe20003800200 */
[----:B--2---:R-:W0:Y:S01]  /*1a10*/  @P2 DSETP.GT.AND P3, PT, R36, R34, PT ;  /* 0x000000222400222a */ /* 0x004e220003f64000 */
[----:B------:R-:W-:Y:S01]  /*1a20*/  IMAD.MOV.U32 R32, RZ, RZ, R34 ;  /* 0x000000ffff207224 */ /* 0x000fe200078e0022 */
[----:B0-----:R-:W-:Y:S01]  /*1a30*/  @P2 FSEL R32, R36, R34, P3 ;  /* 0x0000002224202208 */ /* 0x001fe20001800000 */
[----:B------:R-:W-:Y:S01]  /*1a40*/  IMAD.MOV.U32 R33, RZ, RZ, R35 ;  /* 0x000000ffff217224 */ /* 0x000fe200078e0023 */
[----:B------:R-:W-:-:S15]  /*1a50*/  @P2 FSEL R33, R37, R35, P3 ;  /* 0x0000002325212208 */ /* 0x000fde0001800000 */
[----:B------:R-:W-:-:S15]  /*1a60*/  NOP ;  /* 0x0000000000007918 */ /* 0x000fde0000000000 */
[----:B------:R-:W-:-:S15]  /*1a70*/  NOP ;  /* 0x0000000000007918 */ /* 0x000fde0000000000 */
[----:B------:R-:W-:-:S15]  /*1a80*/  NOP ;  /* 0x0000000000007918 */ /* 0x000fde0000000000 */
[----:B---3--:R-:W0:Y:S02]  /*1a90*/  @!P0 DSETP.GT.AND P2, PT, R38, R32, PT ;  /* 0x000000202600822a */ /* 0x008e240003f44000 */
[----:B0-----:R-:W-:Y:S02]  /*1aa0*/  @!P0 FSEL R42, R38, R32, P2 ;  /* 0x00000020262a8208 */ /* 0x001fe40001000000 */
[----:B------:R-:W-:-:S03]  /*1ab0*/  @!P0 FSEL R43, R39, R33, P2 ;  /* 0x00000021272b8208 */ /* 0x000fc60001000000 */
[----:B------:R-:W-:Y:S02]  /*1ac0*/  @!P0 IMAD.MOV.U32 R32, RZ, RZ, R42 ;  /* 0x000000ffff208224 */ /* 0x000fe400078e002a */
[----:B------:R-:W-:-:S15]  /*1ad0*/  @!P0 IMAD.MOV.U32 R33, RZ, RZ, R43 ;  /* 0x000000ffff218224 */ /* 0x000fde00078e002b */
        /* <DEDUP_REMOVED lines=15> */
[----:B------:R-:W0:-:S15]  /*1bd0*/  DADD R36, -R32, R36 ;  /* 0x0000000020247229 */ /* 0x000e1e0000000124 */
        /* <DEDUP_REMOVED lines=9> */
[----:B0-----:R-:W0:-:S15]  /*1c70*/  DFMA R42, R36, R44, 6.75539944105574400000e+15 ;  /* 0x43380000242a742b */ /* 0x001e1e000000002c */
        /* <DEDUP_REMOVED lines=14> */
[----:B-1----:R-:W1:-:S15]  /*1d60*/  DFMA R48, R60, -R46, R34 ;  /* 0x8000002e3c30722b */ /* 0x002e5e0000000022 */
        /* <DEDUP_REMOVED lines=9> */
[----:B-1----:R1:W-:Y:S02]  /*1e00*/  DFMA R48, R60, -R50, R48 ;  /* 0x800000323c30722b */ /* 0x0023e40000000030 */
[----:B-1----:R-:W-:Y:S02]  /*1e10*/  IMAD.MOV.U32 R60, RZ, RZ, 0x69ce2bdf ;  /* 0x69ce2bdfff3c7424 */ /* 0x002fe400078e00ff */
[----:B------:R-:W-:-:S15]  /*1e20*/  IMAD.MOV.U32 R61, RZ, RZ, 0x3e5ade15 ;  /* 0x3e5ade15ff3d7424 */ /* 0x000fde00078e00ff */
[----:B------:R-:W-:-:S15]  /*1e30*/  NOP ;  /* 0x0000000000007918 */ /* 0x000fde0000000000 */
[----:B------:R-:W-:-:S15]  /*1e40*/  NOP ;  /* 0x0000000000007918 */ /* 0x000fde0000000000 */
[----:B------:R-:W-:-:S15]  /*1e50*/  NOP ;  /* 0x0000000000007918 */ /* 0x000fde0000000000 */
[----:B0-----:R0:W-:Y:S02]  /*1e60*/  DFMA R52, R58, -R50, R52 ;  /* 0x800000323a34722b */ /* 0x0011e40000000034 */
[----:B0-----:R-:W-:Y:S02]  /*1e70*/  IMAD.MOV.U32 R58, RZ, RZ, -0x35dec16 ;  /* 0xfca213eaff3a7424 */ /* 0x001fe400078e00ff */
[----:B------:R-:W-:-:S15]  /*1e80*/  IMAD.MOV.U32 R59, RZ, RZ, 0x3e928af3 ;  /* 0x3e928af3ff3b7424 */ /* 0x000fde00078e00ff */
[----:B------:R-:W-:-:S15]  /*1e90*/  NOP ;  /* 0x0000000000007918 */ /* 0x000fde0000000000 */
[----:B------:R-:W-:-:S15]  /*1ea0*/  NOP ;  /* 0x0000000000007918 */ /* 0x000fde0000000000 */
[----:B------:R-:W-:-:S15]  /*1eb0*/  NOP ;  /* 0x0000000000007918 */ /* 0x000fde0000000000 */
[----:B------:R-:W0:-:S15]  /*1ec0*/  DADD R38, -R32, R38 ;  /* 0x0000000020267229 */ /* 0x000e1e0000000126 */
        /* <DEDUP_REMOVED lines=9> */
[----:B0-----:R-:W0:Y:S01]  /*1f60*/  DADD R56, R44, -6.75539944105574400000e+15 ;  /* 0xc33800002c387429 */ /* 0x001e220000000000 */
[----:B------:R-:W-:-:S15]  /*1f70*/  FSETP.GEU.FTZ.AND P4, PT, |R37|, 4.1917929649353027344, PT ;  /* 0x4086232b2500780b */ /* 0x000fde0003f9e200 */
[----:B------:R-:W-:-:S15]  /*1f80*/  NOP ;  /* 0x0000000000007918 */ /* 0x000fde0000000000 */
[----:B------:R-:W-:-:S15]  /*1f90*/  NOP ;  /* 0x0000000000007918 */ /* 0x000fde0000000000 */
[----:B------:R-:W-:-:S15]  /*1fa0*/  NOP ;  /* 0x0000000000007918 */ /* 0x000fde0000000000 */
[----:B------:R-:W-:-:S03]  /*1fb0*/  NOP ;  /* 0x0000000000007918 */ /* 0x000fc60000000000 */
        /* <DEDUP_REMOVED lines=10> */
[----:B------:R-:W1:-:S15]  /*2060*/  DFMA R54, R48, R60, R58 ;  /* 0x0000003c3036722b */ /* 0x000e5e000000003a */
[----:B------:R-:W-:-:S15]  /*2070*/  NOP ;  /* 0x0000000000007918 */ /* 0x000fde0000000000 */
[----:B------:R-:W-:-:S15]  /*2080*/  NOP ;  /* 0x0000000000007918 */ /* 0x000fde0000000000 */
[----:B------:R-:W-:-:S15]  /*2090*/  NOP ;  /* 0x0000000000007918 */ /* 0x000fde0000000000 */
[----:B------:R-:W-:-:S04]  /*20a0*/  NOP ;  /* 0x0000000000007918 */ /* 0x000fc80000000000 */
[----:B------:R-:W2:-:S15]  /*20b0*/  DFMA R56, R52, R60, R58 ;  /* 0x0000003c3438722b */ /* 0x000e9e000000003a */
[----:B------:R-:W-:-:S15]  /*20c0*/  NOP ;  /* 0x0000000000007918 */ /* 0x000fde0000000000 */
[----:B------:R-:W-:-:S15]  /*20d0*/  NOP ;  /* 0x0000000000007918 */ /* 0x000fde0000000000 */
[----:B------:R-:W-:-:S15]  /*20e0*/  NOP ;  /* 0x0000000000007918 */ /* 0x000fde0000000000 */
[----:B------:R-:W-:-:S04]  /*20f0*/  NOP ;  /* 0x0000000000007918 */ /* 0x000fc80000000000 */
[----:B0-----:R0:W3:Y:S02]  /*2100*/  DFMA R60, R50, R60, R58 ;  /* 0x0000003c323c722b */ /* 0x0010e4000000003a */
        /* <DEDUP_REMOVED lines=15> */
[----:B---3--:R2:W3:Y:S02]  /*2200*/  DFMA R60, R50, R60, R58 ;  /* 0x0000003c323c722b */ /* 0x0084e4000000003a */
[----:B--2---:R-:W-:Y:S02]  /*2210*/  IMAD.MOV.U32 R58, RZ, RZ, 0x7c89eb71 ;  /* 0x7c89eb71ff3a7424 */ /* 0x004fe400078e00ff */
        /* <DEDUP_REMOVED lines=9> */
[----:B-1----:R-:W1:-:S15]  /*22b0*/  DFMA R56, R52, R56, R58 ;  /* 0x000000383438722b */ /* 0x002e5e000000003a */
        /* <DEDUP_REMOVED lines=21> */
[----:B--2---:R-:W-:Y:S01]  /*2410*/  MOV R58, 0x1852b7af ;  /* 0x1852b7af003a7802 */ /* 0x004fe20000000f00 */
        /* <DEDUP_REMOVED lines=79> */
[----:B---3--:R-:W2:-:S15]  /*2910*/  DFMA R60, R50, R60, R58 ;  /* 0x0000003c323c722b */ /* 0x008e9e000000003a */
        /* <DEDUP_REMOVED lines=14> */
[----:B--2---:R-:W-:-:S15]  /*2a00*/  DFMA R60, R50, R60, 1 ;  /* 0x3ff00000323c742b */ /* 0x004fde000000003c */
        /* <DEDUP_REMOVED lines=10> */
[----:B------:R-:W0:-:S15]  /*2ab0*/  DFMA R56, R52, R56, 1 ;  /* 0x3ff000003438742b */ /* 0x000e1e0000000038 */
[----:B------:R-:W-:-:S15]  /*2ac0*/  NOP ;  /* 0x0000000000007918 */ /* 0x000fde0000000000 */
[----:B------:R-:W-:-:S15]  /*2ad0*/  NOP ;  /* 0x0000000000007918 */ /* 0x000fde0000000000 */
[----:B------:R-:W-:-:S15]  /*2ae0*/  NOP ;  /* 0x0000000000007918 */ /* 0x000fde0000000000 */
[----:B------:R-:W-:-:S04]  /*2af0*/  NOP ;  /* 0x0000000000007918 */ /* 0x000fc80000000000 */
[----:B------:R0:W1:Y:S02]  /*2b00*/  DFMA R60, R50, R60, 1 ;  /* 0x3ff00000323c742b */ /* 0x000064000000003c */
[----:B0-----:R-:W-:Y:S01]  /*2b10*/  LEA R51, R42, R57, 0x14 ;  /* 0x000000392a337211 */ /* 0x001fe200078ea0ff */
[----:B-1----:R-:W-:Y:S06]  /*2b20*/  @!P2 BRA `(.L_x_426) ;  /* 0x00000000004ca947 */ /* 0x002fec0003800000 */
        /* <DEDUP_REMOVED lines=19> */
.L_x_426:
[----:B------:R-:W-:Y:S05]  /*2c60*/  BSYNC.RECONVERGENT B1 ;  /* 0x0000000000017941 */ /* 0x000fea0003800200 */
.L_x_425:
[----:B------:R-:W-:Y:S01]  /*2c70*/  BSSY.RECONVERGENT B1, `(.L_x_427) ;  /* 0x0000017000017945 */ /* 0x000fe20003800200 */
[----:B0-----:R-:W-:Y:S02]  /*2c80*/  IMAD.MOV.U32 R34, RZ, RZ, R56 ;  /* 0x000000ffff227224 */ /* 0x001fe400078e0038 */
[----:B------:R-:W-:Y:S01]  /*2c90*/  IMAD.MOV.U32 R35, RZ, RZ, R51 ;  /* 0x000000ffff237224 */ /* 0x000fe200078e0033 */
[----:B------:R-:W-:Y:S06]  /*2ca0*/  @!P4 BRA `(.L_x_428) ;  /* 0x00000000004cc947 */ /* 0x000fec0003800000 */
[----:B------:R-:W-:Y:S01]  /*2cb0*/  FSETP.GEU.FTZ.AND P2, PT, |R37|, 4.2275390625, PT ;  /* 0x408748002500780b */ /* 0x000fe20003f5e200 */
[----:B------:R-:W-:-:S15]  /*2cc0*/  DSETP.GEU.AND P3, PT, R36, RZ, PT ;  /* 0x000000ff2400722a */ /* 0x000fde0003f6e000 */
[----:B------:R-:W-:-:S15]  /*2cd0*/  NOP ;  /* 0x0000000000007918 */ /* 0x000fde0000000000 */
[----:B------:R-:W-:-:S15]  /*2ce0*/  NOP ;  /* 0x0000000000007918 */ /* 0x000fde0000000000 */
[----:B------:R-:W-:-:S15]  /*2cf0*/  NOP ;  /* 0x0000000000007918 */ /* 0x000fde0000000000 */
[----:B------:R-:W-:-:S04]  /*2d00*/  NOP ;  /* 0x0000000000007918 */ /* 0x000fc80000000000 */
[----:B------:R0:W2:Y:S02]  /*2d10*/  DADD R34, R36, +INF ;  /* 0x7ff0000024227429 */ /* 0x0000a40000000000 */
[----:B0-----:R-:W-:Y:S02]  /*2d20*/  @!P2 LEA.HI R36, R42, R42, RZ, 0x1 ;  /* 0x0000002a2a24a211 */ /* 0x001fe400078f08ff */
[----:B--2---:R-:W-:Y:S02]  /*2d30*/  FSEL R34, R34, RZ, P3 ;  /* 0x000000ff22227208 */ /* 0x004fe40001800000 */
        /* <DEDUP_REMOVED lines=9> */
[----:B------:R0:W2:Y:S02]  /*2dd0*/  @!P2 DMUL R34, R56, R36 ;  /* 0x000000243822a228 */ /* 0x0000a40000000000 */
.L_x_428:
[----:B------:R-:W-:Y:S05]  /*2de0*/  BSYNC.RECONVERGENT B1 ;  /* 0x0000000000017941 */ /* 0x000fea0003800200 */
.L_x_427:
[----:B------:R-:W-:Y:S01]  /*2df0*/  FSETP.GEU.FTZ.AND P2, PT, |R39|, 4.1917929649353027344, PT ;  /* 0x4086232b2700780b */ /* 0x000fe20003f5e200 */
[----:B------:R-:W-:Y:S01]  /*2e00*/  BSSY.RECONVERGENT B1, `(.L_x_429) ;  /* 0x0000018000017945 */ /* 0x000fe20003800200 */
[----:B-12---:R1:W2:Y:S01]  /*2e10*/  DADD R34, R34, R48 ;  /* 0x0000000022227229 */ /* 0x0062a20000000030 */
[----:B0-----:R-:W-:Y:S01]  /*2e20*/  LEA R37, R44, R61, 0x14 ;  /* 0x0000003d2c257211 */ /* 0x001fe200078ea0ff */
[----:B------:R-:W-:-:S09]  /*2e30*/  IMAD.MOV.U32 R36, RZ, RZ, R60 ;  /* 0x000000ffff247224 */ /* 0x000fd200078e003c */
[----:B-12---:R-:W-:Y:S05]  /*2e40*/  @!P2 BRA `(.L_x_430) ;  /* 0x00000000004ca947 */ /* 0x006fea0003800000 */
        /* <DEDUP_REMOVED lines=19> */
.L_x_430:
[----:B------:R-:W-:Y:S05]  /*2f80*/  BSYNC.RECONVERGENT B1 ;  /* 0x0000000000017941 */ /* 0x000fea0003800200 */
.L_x_429:
[----:B-1----:R-:W1:Y:S01]  /*2f90*/  DADD R36, R34, R36 ;  /* 0x0000000022247229 */ /* 0x002e620000000024 */
[----:B------:R-:W-:Y:S01]  /*2fa0*/  BSSY.RECONVERGENT B1, `(.L_x_431) ;  /* 0x00000bf000017945 */ /* 0x000fe20003800200 */
[----:B-1----:R-:W-:Y:S01]  /*2fb0*/  ISETP.GT.AND P2, PT, R37, 0xfffff, PT ;  /* 0x000fffff2500780c */ /* 0x002fe20003f44270 */
[----:B------:R-:W-:Y:S01]  /*2fc0*/  IMAD.MOV.U32 R34, RZ, RZ, R36 ;  /* 0x000000ffff227224 */ /* 0x000fe200078e0024 */
[----:B0-----:R-:W-:Y:S01]  /*2fd0*/  MOV R39, 0xfffffc01 ;  /* 0xfffffc0100277802 */ /* 0x001fe20000000f00 */
[--C-:B------:R-:W-:Y:S02]  /*2fe0*/  IMAD.MOV.U32 R35, RZ, RZ, R37.reuse ;  /* 0x000000ffff237224 */ /* 0x100fe400078e0025 */
[----:B------:R-:W-:-:S08]  /*2ff0*/  IMAD.MOV.U32 R38, RZ, RZ, R37 ;  /* 0x000000ffff267224 */ /* 0x000fd000078e0025 */
        /* <DEDUP_REMOVED lines=11> */
[----:B------:R-:W-:Y:S01]  /*30b0*/  UMOV UR6, 0x80000000 ;  /* 0x8000000000067882 */ /* 0x000fe20000000000 */
[----:B------:R-:W-:Y:S01]  /*30c0*/  LEA.HI R38, R38, R39, RZ, 0xc ;  /* 0x0000002726267211 */ /* 0x000fe200078f60ff */
[----:B------:R-:W-:Y:S01]  /*30d0*/  IMAD.MOV.U32 R39, RZ, RZ, 0x43300000 ;  /* 0x43300000ff277424 */ /* 0x000fe200078e00ff */
[----:B------:R-:W-:Y:S01]  /*30e0*/  LOP3.LUT R37, R34, 0x3ff00000, RZ, 0xfc, !PT ;  /* 0x3ff0000022257812 */ /* 0x000fe200078efcff */
[----:B------:R-:W-:Y:S01]  /*30f0*/  IMAD.MOV.U32 R34, RZ, RZ, RZ ;  /* 0x000000ffff227224 */ /* 0x000fe200078e00ff */
[----:B------:R-:W-:Y:S02]  /*3100*/  UMOV UR7, 0x43300000 ;  /* 0x4330000000077882 */ /* 0x000fe40000000000 */
[----:B------:R-:W-:-:S13]  /*3110*/  ISETP.GE.U32.AND P2, PT, R37, 0x3ff6a09f, PT ;  /* 0x3ff6a09f2500780c */ /* 0x000fda0003f46070 */
        /* <DEDUP_REMOVED lines=161> */
.L_x_432:
[----:B------:R-:W-:Y:S01]  /*3b30*/  MOV R36, 0x0 ;  /* 0x0000000000247802 */ /* 0x000fe20000000f00 */
[----:B------:R-:W-:Y:S01]  /*3b40*/  IMAD.MOV.U32 R37, RZ, RZ, 0x7ff00000 ;  /* 0x7ff00000ff257424 */ /* 0x000fe200078e00ff */
[----:B------:R-:W-:-:S05]  /*3b50*/  LOP3.LUT P2, RZ, R35, 0x7fffffff, RZ, 0xc0, !PT ;  /* 0x7fffffff23ff7812 */ /* 0x000fca000784c0ff */
[----:B------:R-:W0:Y:S02]  /*3b60*/  DFMA R34, R34, R36, +INF ;  /* 0x7ff000002222742b */ /* 0x000e240000000024 */
[----:B0-----:R-:W-:Y:S02]  /*3b70*/  FSEL R36, R34, RZ, P2 ;  /* 0x000000ff22247208 */ /* 0x001fe40001000000 */
[----:B------:R-:W-:-:S07]  /*3b80*/  FSEL R37, R35, -QNAN , P2 ;  /* 0xfff0000023257808 */ /* 0x000fce0001000000 */
.L_x_433:
[----:B------:R-:W-:Y:S05]  /*3b90*/  BSYNC.RECONVERGENT B1 ;  /* 0x0000000000017941 */ /* 0x000fea0003800200 */
.L_x_431:
[----:B------:R-:W-:Y:S02]  /*3ba0*/  IMAD.MOV.U32 R38, RZ, RZ, R63 ;  /* 0x000000ffff267224 */ /* 0x000fe400078e003f */
[----:B------:R-:W-:-:S05]  /*3bb0*/  IMAD.MOV.U32 R39, RZ, RZ, R65 ;  /* 0x000000ffff277224 */ /* 0x000fca00078e0041 */
[----:B------:R-:W2:Y:S01]  /*3bc0*/  LDG.E.64 R34, desc[UR4][R38.64] ;  /* 0x0000000426227981 */ /* 0x000ea2000c1e1b00 */
[----:B------:R0:W2:Y:S02]  /*3bd0*/  DADD R36, R32, R36 ;  /* 0x0000000020247229 */ /* 0x0000a40000000024 */
[----:B0-----:R-:W-:-:S05]  /*3be0*/  IADD3 R32, P2, PT, R67, R30, RZ ;  /* 0x0000001e43207210 */ /* 0x001fca0007f5e0ff */
[----:B------:R-:W-:-:S15]  /*3bf0*/  IMAD.X R33, R69, 0x1, R68, P2 ;  /* 0x0000000145217824 */ /* 0x000fde00010e0644 */
[----:B------:R-:W-:-:S15]  /*3c00*/  NOP ;  /* 0x0000000000007918 */ /* 0x000fde0000000000 */
[----:B------:R-:W-:-:S15]  /*3c10*/  NOP ;  /* 0x0000000000007918 */ /* 0x000fde0000000000 */
[----:B------:R-:W-:-:S12]  /*3c20*/  NOP ;  /* 0x0000000000007918 */ /* 0x000fd80000000000 */
[----:B--2---:R-:W0:Y:S02]  /*3c30*/  DADD R34, R36, R34 ;  /* 0x0000000024227229 */ /* 0x004e240000000022 */
[----:B0-----:R0:W-:Y:S01]  /*3c40*/  STG.E.64 desc[UR4][R32.64], R34 ;  /* 0x0000002220007986 */ /* 0x0011e2000c101b04 */
[----:B------:R-:W-:Y:S05]  /*3c50*/  BRA `(.L_x_434) ;  /* 0x00000000001c7947 */ /* 0x000fea0003800000 */
.L_x_424:
[----:B------:R-:W-:-:S04]  /*3c60*/  ISETP.GT.U32.AND P2, PT, R62, R13, PT ;  /* 0x0000000d3e00720c */ /* 0x000fc80003f44070 */
[----:B------:R-:W-:-:S13]  /*3c70*/  ISETP.GT.AND.EX P2, PT, R25, R11, PT, P2 ;  /* 0x0000000b1900720c */ /* 0x000fda0003f44320 */
[----:B------:R-:W-:Y:S01]  /*3c80*/  @!P2 IADD3 R32, P3, PT, R67, R30, RZ ;  /* 0x0000001e4320a210 */ /* 0x000fe20007f7e0ff */
[----:B------:R-:W-:Y:S02]  /*3c90*/  @!P2 IMAD.MOV.U32 R34, RZ, RZ, 0x0 ;  /* 0x00000000ff22a424 */ /* 0x000fe400078e00ff */
[----:B------:R-:W-:Y:S02]  /*3ca0*/  @!P2 IMAD.MOV.U32 R35, RZ, RZ, -0x100000 ;  /* 0xfff00000ff23a424 */ /* 0x000fe400078e00ff */
[----:B------:R-:W-:-:S05]  /*3cb0*/  @!P2 IMAD.X R33, R69, 0x1, R68, P3 ;  /* 0x000000014521a824 */ /* 0x000fca00018e0644 */
[----:B------:R1:W-:Y:S03]  /*3cc0*/  @!P2 STG.E.64 desc[UR4][R32.64], R34 ;  /* 0x000000222000a986 */ /* 0x0003e6000c101b04 */
.L_x_434:
[----:B------:R-:W-:Y:S05]  /*3cd0*/  BSYNC.RECONVERGENT B0 ;  /* 0x0000000000007941 */ /* 0x000fea0003800200 */
.L_x_423:
[----:B------:R-:W0:Y:S01]  /*3ce0*/  LDCU.64 UR6, c[0x0][0x398] ;  /* 0x00007300ff0677ac */ /* 0x000e220008000a00 */
[----:B------:R-:W-:Y:S02]  /*3cf0*/  IADD3 R71, P2, PT, R71, 0x1, RZ ;  /* 0x0000000147477810 */ /* 0x000fe40007f5e0ff */
[----:B------:R-:W-:-:S03]  /*3d00*/  LEA R63, P4, R24, R63, 0x3 ;  /* 0x0000003f183f7211 */ /* 0x000fc600078818ff */
[----:B------:R-:W-:Y:S01]  /*3d10*/  IMAD.X R73, RZ, RZ, R73, P2 ;  /* 0x000000ffff497224 */ /* 0x000fe200010e0649 */
[----:B------:R-:W-:Y:S02]  /*3d20*/  IADD3.X R65, PT, PT, R65, R14, RZ, P4, !PT ;  /* 0x0000000e41417210 */ /* 0x000fe400027fe4ff */
[----:B01----:R-:W-:-:S04]  /*3d30*/  IADD3 R32, P3, PT, R71, -UR6, RZ ;  /* 0x8000000647207c10 */ /* 0x003fc8000ff7e0ff */
[----:B------:R-:W-:Y:S02]  /*3d40*/  ISETP.NE.U32.AND P2, PT, R32, RZ, PT ;  /* 0x000000ff2000720c */ /* 0x000fe40003f45070 */
[----:B------:R-:W-:Y:S02]  /*3d50*/  IADD3.X R32, PT, PT, R73, ~UR7, RZ, P3, !PT ;  /* 0x8000000749207c10 */ /* 0x000fe40009ffe4ff */
[----:B------:R-:W-:Y:S02]  /*3d60*/  IADD3 R67, P3, PT, R67, R7, RZ ;  /* 0x0000000743437210 */ /* 0x000fe40007f7e0ff */
[----:B------:R-:W-:-:S03]  /*3d70*/  ISETP.NE.AND.EX P2, PT, R32, RZ, PT, P2 ;  /* 0x000000ff2000720c */ /* 0x000fc60003f45320 */
[----:B------:R-:W-:-:S10]  /*3d80*/  IMAD.X R69, R69, 0x1, R8, P3 ;  /* 0x0000000145457824 */ /* 0x000fd400018e0608 */
[----:B------:R-:W-:Y:S05]  /*3d90*/  @P2 BRA `(.L_x_435) ;  /* 0xffffffd8007c2947 */ /* 0x000fea000383ffff */
.L_x_422:
[----:B------:R-:W-:-:S05]  /*3da0*/  IADD3 R2, P0, PT, R10, R2, RZ ;  /* 0x000000020a027210 */ /* 0x000fca0007f1e0ff */
[----:B------:R-:W-:Y:S01]  /*3db0*/  IMAD.X R0, RZ, RZ, R0, P0 ;  /* 0x000000ffff007224 */ /* 0x000fe200000e0600 */
[----:B------:R-:W-:-:S04]  /*3dc0*/  ISETP.GT.U32.AND P0, PT, R2, R13, PT ;  /* 0x0000000d0200720c */ /* 0x000fc80003f04070 */
[----:B------:R-:W-:-:S13]  /*3dd0*/  ISETP.GT.AND.EX P0, PT, R0, R11, PT, P0 ;  /* 0x0000000b0000720c */ /* 0x000fda0003f04300 */
[----:B------:R-:W-:Y:S05]  /*3de0*/  @!P0 BRA `(.L_x_436) ;  /* 0xffffffd400108947 */ /* 0x000fea000383ffff */
.L_x_395:
[----:B------:R-:W2:Y:S01]  /*3df0*/  S2R R0, SR_TID.X ;  /* 0x0000000000007919 */ /* 0x000ea20000002100 */
[----:B------:R-:W-:Y:S05]  /*3e00*/  WARPSYNC.ALL ;  /* 0x0000000000007948 */ /* 0x000fea0003800000 */
[----:B------:R-:W-:Y:S01]  /*3e10*/  BAR.SYNC.DEFER_BLOCKING 0x0 ;  /* 0x0000000000007b1d */ /* 0x000fe20000010000 */
[----:B--2---:R-:W-:-:S13]  /*3e20*/  ISETP.NE.AND P0, PT, R0, RZ, PT ;  /* 0x000000ff0000720c */ /* 0x004fda0003f05270 */
[----:B------:R-:W-:Y:S05]  /*3e30*/  @P0 EXIT ;  /* 0x000000000000094d */ /* 0x000fea0003800000 */
[----:B------:R-:W2:Y:S01]  /*3e40*/  LDCU.128 UR8, c[0x0][0x3e0] ;  /* 0x00007c00ff0877ac */ /* 0x000ea20008000c00 */
[----:B------:R-:W-:Y:S01]  /*3e50*/  IADD3 R5, P1, PT, R16, -0x1, RZ ;  /* 0xffffffff10057810 */ /* 0x000fe20007f3e0ff */
[----:B------:R-:W-:Y:S01]  /*3e60*/  IMAD.MOV.U32 R14, RZ, RZ, R20 ;  /* 0x000000ffff0e7224 */ /* 0x000fe200078e0014 */
[----:B-----5:R-:W-:Y:S01]  /*3e70*/  ISETP.GE.U32.AND P0, PT, R18, 0x1, PT ;  /* 0x000000011200780c */ /* 0x020fe20003f06070 */
[----:B------:R-:W3:Y:S01]  /*3e80*/  LDCU.64 UR6, c[0x0][0x380] ;  /* 0x00007000ff0677ac */ /* 0x000ee20008000a00 */
[----:B------:R-:W-:Y:S01]  /*3e90*/  IADD3.X R16, PT, PT, R17, -0x1, RZ, P1, !PT ;  /* 0xffffffff11107810 */ /* 0x000fe20000ffe4ff */
[----:B------:R-:W-:Y:S01]  /*3ea0*/  IMAD.MOV.U32 R4, RZ, RZ, 0x0 ;  /* 0x00000000ff047424 */ /* 0x000fe200078e00ff */
[C---:B------:R-:W-:Y:S01]  /*3eb0*/  ISETP.GE.AND.EX P0, PT, R19.reuse, RZ, PT, P0 ;  /* 0x000000ff1300720c */ /* 0x040fe20003f06300 */
[----:B--2---:R-:W-:Y:S02]  /*3ec0*/  IMAD R3, R19, UR10, RZ ;  /* 0x0000000a13037c24 */ /* 0x004fe4000f8e02ff */
[----:B------:R-:W-:-:S02]  /*3ed0*/  IMAD R16, R16, UR8, RZ ;  /* 0x0000000810107c24 */ /* 0x000fc4000f8e02ff */
[C---:B------:R-:W-:Y:S02]  /*3ee0*/  IMAD R7, R18.reuse, UR11, R3 ;  /* 0x0000000b12077c24 */ /* 0x040fe4000f8e0203 */
[----:B------:R-:W-:-:S04]  /*3ef0*/  IMAD.WIDE.U32 R18, R18, UR10, RZ ;  /* 0x0000000a12127c25 */ /* 0x000fc8000f8e00ff */
[----:B------:R-:W-:-:S04]  /*3f00*/  IMAD.WIDE.U32 R2, R5, UR8, R14 ;  /* 0x0000000805027c25 */ /* 0x000fc8000f8e000e */
[----:B------:R-:W-:Y:S02]  /*3f10*/  IMAD R9, R5, UR9, R16 ;  /* 0x0000000905097c24 */ /* 0x000fe4000f8e0210 */
[----:B------:R-:W-:Y:S02]  /*3f20*/  IMAD.IADD R7, R19, 0x1, R7 ;  /* 0x0000000113077824 */ /* 0x000fe400078e0207 */
[C---:B------:R-:W-:Y:S02]  /*3f30*/  IMAD.SHL.U32 R5, R18.reuse, 0x2, RZ ;  /* 0x0000000212057824 */ /* 0x040fe400078e00ff */
[----:B------:R-:W-:Y:S01]  /*3f40*/  IMAD.IADD R3, R3, 0x1, R9 ;  /* 0x0000000103037824 */ /* 0x000fe200078e0209 */
[----:B------:R-:W-:Y:S02]  /*3f50*/  SHF.L.U64.HI R18, R18, 0x1, R7 ;  /* 0x0000000112127819 */ /* 0x000fe40000010207 */
[----:B------:R-:W-:Y:S02]  /*3f60*/  IADD3 R0, P1, PT, R5, R2, RZ ;  /* 0x0000000205007210 */ /* 0x000fe40007f3e0ff */
[----:B------:R-:W-:-:S02]  /*3f70*/  @P0 IADD3 R2, P3, P4, R2, -UR10, R5 ;  /* 0x8000000a02020c10 */ /* 0x000fc4000fc7e005 */
[----:B---3--:R-:W-:Y:S01]  /*3f80*/  LEA R8, P2, R0, UR6, 0x3 ;  /* 0x0000000600087c11 */ /* 0x008fe2000f8418ff */
[----:B------:R-:W-:Y:S01]  /*3f90*/  IMAD.X R5, R18, 0x1, R3, P1 ;  /* 0x0000000112057824 */ /* 0x000fe200008e0603 */
[----:B------:R-:W-:Y:S02]  /*3fa0*/  @P0 IADD3.X R3, PT, PT, R3, ~UR11, R18, P3, P4 ;  /* 0x8000000b03030c10 */ /* 0x000fe40009fe8412 */
[----:B------:R-:W-:Y:S02]  /*3fb0*/  @P0 LEA R10, P1, R2, UR6, 0x3 ;  /* 0x00000006020a0c11 */ /* 0x000fe4000f8218ff */
[----:B------:R-:W-:Y:S01]  /*3fc0*/  LEA.HI.X R9, R0, UR7, R5, 0x3, P2 ;  /* 0x0000000700097c11 */ /* 0x000fe200090f1c05 */
[----:B------:R-:W-:Y:S01]  /*3fd0*/  IMAD.MOV.U32 R5, RZ, RZ, -0x100000 ;  /* 0xfff00000ff057424 */ /* 0x000fe200078e00ff */
[----:B------:R-:W-:-:S03]  /*3fe0*/  @P0 LEA.HI.X R11, R2, UR7, R3, 0x3, P1 ;  /* 0x00000007020b0c11 */ /* 0x000fc600088f1c03 */
[----:B------:R-:W2:Y:S04]  /*3ff0*/  LDG.E.64 R6, desc[UR4][R8.64] ;  /* 0x0000000408067981 */ /* 0x000ea8000c1e1b00 */
[----:B------:R-:W2:Y:S01]  /*4000*/  @P0 LDG.E.64 R4, desc[UR4][R10.64] ;  /* 0x000000040a040981 */ /* 0x000ea2000c1e1b00 */
[----:B------:R-:W-:Y:S01]  /*4010*/  IMAD.MOV.U32 R14, RZ, RZ, 0x652b82fe ;  /* 0x652b82feff0e7424 */ /* 0x000fe200078e00ff */
[----:B------:R-:W-:Y:S01]  /*4020*/  MOV R15, 0x3ff71547 ;  /* 0x3ff71547000f7802 */ /* 0x000fe20000000f00 */
[----:B------:R-:W-:Y:S01]  /*4030*/  UMOV UR8, 0xfefa39ef ;  /* 0xfefa39ef00087882 */ /* 0x000fe20000000000 */
        /* <DEDUP_REMOVED lines=21> */
[----:B------:R-:W-:Y:S01]  /*4190*/  BSSY.RECONVERGENT B0, `(.L_x_437) ;  /* 0x00000c3000007945 */ /* 0x000fe20003800200 */
[----:B--2---:R-:W2:Y:S02]  /*41a0*/  DSETP.GT.AND P0, PT, R6, R4, PT ;  /* 0x000000040600722a */ /* 0x004ea40003f04000 */
[----:B--2---:R-:W-:-:S02]  /*41b0*/  FSEL R2, R6, R4, P0 ;  /* 0x0000000406027208 */ /* 0x004fc40000000000 */
[----:B------:R-:W-:-:S15]  /*41c0*/  FSEL R3, R7, R5, P0 ;  /* 0x0000000507037208 */ /* 0x000fde0000000000 */
[----:B------:R-:W-:-:S15]  /*41d0*/  NOP ;  /* 0x0000000000007918 */ /* 0x000fde0000000000 */
[----:B------:R-:W-:-:S15]  /*41e0*/  NOP ;  /* 0x0000000000007918 */ /* 0x000fde0000000000 */
[----:B------:R-:W-:-:S15]  /*41f0*/  NOP ;  /* 0x0000000000007918 */ /* 0x000fde0000000000 */
[----:B------:R-:W2:Y:S02]  /*4200*/  DSETP.NEU.AND P0, PT, R2, -INF , PT ;  /* 0xfff000000200742a */ /* 0x000ea40003f0d000 */
[----:B--2---:R-:W-:Y:S02]  /*4210*/  FSEL R2, R2, RZ, P0 ;  /* 0x000000ff02027208 */ /* 0x004fe40000000000 */
[----:B------:R-:W-:-:S15]  /*4220*/  FSEL R3, R3, RZ, P0 ;  /* 0x000000ff03037208 */ /* 0x000fde0000000000 */
[----:B------:R-:W-:-:S15]  /*4230*/  NOP ;  /* 0x0000000000007918 */ /* 0x000fde0000000000 */
[----:B------:R-:W-:-:S15]  /*4240*/  NOP ;  /* 0x0000000000007918 */ /* 0x000fde0000000000 */
[----:B------:R-:W-:-:S15]  /*4250*/  NOP ;  /* 0x0000000000007918 */ /* 0x000fde0000000000 */
[----:B------:R-:W2:Y:S02]  /*4260*/  DADD R4, -R2, R4 ;  /* 0x0000000002047229 */ /* 0x000ea40000000104 */
        /* <DEDUP_REMOVED lines=15> */
[----:B--2---:R-:W2:-:S15]  /*4360*/  DFMA R20, R18, -UR8, R4 ;  /* 0x8000000812147c2b */ /* 0x004e9e0008000004 */
[----:B------:R-:W-:-:S15]  /*4370*/  NOP ;  /* 0x0000000000007918 */ /* 0x000fde0000000000 */
[----:B------:R-:W-:-:S15]  /*4380*/  NOP ;  /* 0x0000000000007918 */ /* 0x000fde0000000000 */
[----:B------:R-:W-:-:S15]  /*4390*/  NOP ;  /* 0x0000000000007918 */ /* 0x000fde0000000000 */
[----:B------:R-:W-:-:S04]  /*43a0*/  NOP ;  /* 0x0000000000007918 */ /* 0x000fc80000000000 */
[----:B--2---:R2:W-:Y:S02]  /*43b0*/  DFMA R20, R18, -UR6, R20 ;  /* 0x8000000612147c2b */ /* 0x0045e40008000014 */
[----:B--2---:R-:W-:Y:S02]  /*43c0*/  IMAD.MOV.U32 R18, RZ, RZ, -0x35dec16 ;  /* 0xfca213eaff127424 */ /* 0x004fe400078e00ff */
[----:B------:R-:W-:-:S15]  /*43d0*/  IMAD.MOV.U32 R19, RZ, RZ, 0x3e928af3 ;  /* 0x3e928af3ff137424 */ /* 0x000fde00078e00ff */
[----:B------:R-:W-:-:S15]  /*43e0*/  NOP ;  /* 0x0000000000007918 */ /* 0x000fde0000000000 */
[----:B------:R-:W-:-:S15]  /*43f0*/  NOP ;  /* 0x0000000000007918 */ /* 0x000fde0000000000 */
[----:B------:R-:W-:-:S15]  /*4400*/  NOP ;  /* 0x0000000000007918 */ /* 0x000fde0000000000 */
[----:B------:R-:W2:Y:S02]  /*4410*/  DADD R6, R6, -R2 ;  /* 0x0000000006067229 */ /* 0x000ea40000000802 */
        /* <DEDUP_REMOVED lines=25> */
[----:B--2---:R-:W2:-:S15]  /*45b0*/  DFMA R14, R16, UR10, R18 ;  /* 0x0000000a100e7c2b */ /* 0x004e9e0008000012 */
[----:B------:R-:W-:-:S15]  /*45c0*/  NOP ;  /* 0x0000000000007918 */ /* 0x000fde0000000000 */
[----:B------:R-:W-:-:S15]  /*45d0*/  NOP ;  /* 0x0000000000007918 */ /* 0x000fde0000000000 */
[----:B------:R-:W-:-:S15]  /*45e0*/  NOP ;  /* 0x0000000000007918 */ /* 0x000fde0000000000 */
[----:B------:R-:W-:-:S04]  /*45f0*/  NOP ;  /* 0x0000000000007918 */ /* 0x000fc80000000000 */
[----:B------:R-:W3:-:S15]  /*4600*/  DFMA R18, R20, UR10, R18 ;  /* 0x0000000a14127c2b */ /* 0x000ede0008000012 */
[----:B------:R-:W-:-:S15]  /*4610*/  NOP ;  /* 0x0000000000007918 */ /* 0x000fde0000000000 */
[----:B------:R-:W-:-:S15]  /*4620*/  NOP ;  /* 0x0000000000007918 */ /* 0x000fde0000000000 */
[----:B------:R-:W-:-:S15]  /*4630*/  NOP ;  /* 0x0000000000007918 */ /* 0x000fde0000000000 */
[----:B------:R-:W-:-:S04]  /*4640*/  NOP ;  /* 0x0000000000007918 */ /* 0x000fc80000000000 */
[----:B--2---:R-:W2:-:S15]  /*4650*/  DFMA R14, R16, R14, UR12 ;  /* 0x0000000c100e7e2b */ /* 0x004e9e000800000e */
[----:B------:R-:W-:-:S15]  /*4660*/  NOP ;  /* 0x0000000000007918 */ /* 0x000fde0000000000 */
[----:B------:R-:W-:-:S15]  /*4670*/  NOP ;  /* 0x0000000000007918 */ /* 0x000fde0000000000 */
[----:B------:R-:W-:-:S15]  /*4680*/  NOP ;  /* 0x0000000000007918 */ /* 0x000fde0000000000 */
[----:B------:R-:W-:-:S04]  /*4690*/  NOP ;  /* 0x0000000000007918 */ /* 0x000fc80000000000 */
[----:B---3--:R-:W3:-:S15]  /*46a0*/  DFMA R18, R20, R18, UR12 ;  /* 0x0000000c14127e2b */ /* 0x008ede0008000012 */
        /* <DEDUP_REMOVED lines=79> */
[----:B---3--:R-:W-:-:S15]  /*4ba0*/  DFMA R18, R20, R18, 1 ;  /* 0x3ff000001412742b */ /* 0x008fde0000000012 */
[----:B------:R-:W-:-:S15]  /*4bb0*/  NOP ;  /* 0x0000000000007918 */ /* 0x000fde0000000000 */
[----:B------:R-:W-:-:S15]  /*4bc0*/  NOP ;  /* 0x0000000000007918 */ /* 0x000fde0000000000 */
[----:B------:R-:W-:-:S15]  /*4bd0*/  NOP ;  /* 0x0000000000007918 */ /* 0x000fde0000000000 */
[----:B------:R-:W-:-:S04]  /*4be0*/  NOP ;  /* 0x0000000000007918 */ /* 0x000fc80000000000 */
[----:B--2---:R-:W2:Y:S02]  /*4bf0*/  DFMA R22, R16, R14, 1 ;  /* 0x3ff000001016742b */ /* 0x004ea4000000000e */
[----:B--2---:R-:W-:Y:S02]  /*4c00*/  IMAD R15, R10, 0x100000, R23 ;  /* 0x001000000a0f7824 */ /* 0x004fe400078e0217 */
[----:B------:R-:W-:-:S15]  /*4c10*/  IMAD.MOV.U32 R14, RZ, RZ, R22 ;  /* 0x000000ffff0e7224 */ /* 0x000fde00078e0016 */
[----:B------:R-:W-:-:S15]  /*4c20*/  NOP ;  /* 0x0000000000007918 */ /* 0x000fde0000000000 */
[----:B------:R-:W-:-:S15]  /*4c30*/  NOP ;  /* 0x0000000000007918 */ /* 0x000fde0000000000 */
[----:B------:R-:W-:-:S15]  /*4c40*/  NOP ;  /* 0x0000000000007918 */ /* 0x000fde0000000000 */
[----:B------:R-:W2:Y:S02]  /*4c50*/  DFMA R18, R20, R18, 1 ;  /* 0x3ff000001412742b */ /* 0x000ea40000000012 */
[----:B--2---:R-:W-:Y:S02]  /*4c60*/  IMAD R17, R8, 0x100000, R19 ;  /* 0x0010000008117824 */ /* 0x004fe400078e0213 */
[----:B------:R-:W-:Y:S01]  /*4c70*/  IMAD.MOV.U32 R16, RZ, RZ, R18 ;  /* 0x000000ffff107224 */ /* 0x000fe200078e0012 */
[----:B------:R-:W-:Y:S06]  /*4c80*/  @!P0 BRA `(.L_x_438) ;  /* 0x00000000004c8947 */ /* 0x000fec0003800000 */
[----:B------:R-:W-:Y:S01]  /*4c90*/  FSETP.GEU.FTZ.AND P0, PT, |R7|, 4.2275390625, PT ;  /* 0x408748000700780b */ /* 0x000fe20003f1e200 */
[----:B------:R-:W-:-:S12]  /*4ca0*/  DSETP.GEU.AND P1, PT, R6, RZ, PT ;  /* 0x000000ff0600722a */ /* 0x000fd80003f2e000 */
[----:B------:R-:W-:-:S15]  /*4cb0*/  @!P0 LEA.HI R0, R10, R10, RZ, 0x1 ;  /* 0x0000000a0a008211 */ /* 0x000fde00078f08ff */
[----:B------:R-:W-:-:S15]  /*4cc0*/  NOP ;  /* 0x0000000000007918 */ /* 0x000fde0000000000 */
[----:B------:R-:W-:-:S15]  /*4cd0*/  NOP ;  /* 0x0000000000007918 */ /* 0x000fde0000000000 */
[----:B------:R-:W-:-:S07]  /*4ce0*/  NOP ;  /* 0x0000000000007918 */ /* 0x000fce0000000000 */
[----:B------:R2:W3:Y:S02]  /*4cf0*/  DADD R14, R6, +INF ;  /* 0x7ff00000060e7429 */ /* 0x0004e40000000000 */
[----:B--2---:R-:W-:Y:S01]  /*4d00*/  @!P0 SHF.R.S32.HI R7, RZ, 0x1, R0 ;  /* 0x00000001ff078819 */ /* 0x004fe20000011400 */
[----:B------:R-:W-:Y:S01]  /*4d10*/  @!P0 IMAD.MOV.U32 R6, RZ, RZ, R22 ;  /* 0x000000ffff068224 */ /* 0x000fe200078e0016 */
[----:B---3--:R-:W-:Y:S02]  /*4d20*/  FSEL R14, R14, RZ, P1 ;  /* 0x000000ff0e0e7208 */ /* 0x008fe40000800000 */
[----:B------:R-:W-:Y:S01]  /*4d30*/  FSEL R15, R15, RZ, P1 ;  /* 0x000000ff0f0f7208 */ /* 0x000fe20000800000 */
[----:B------:R-:W-:Y:S02]  /*4d40*/  @!P0 IMAD.IADD R10, R10, 0x1, -R7 ;  /* 0x000000010a0a8824 */ /* 0x000fe400078e0a07 */
[----:B------:R-:W-:-:S03]  /*4d50*/  @!P0 IMAD R7, R7, 0x100000, R23 ;  /* 0x0010000007078824 */ /* 0x000fc600078e0217 */
[----:B------:R-:W-:Y:S02]  /*4d60*/  @!P0 LEA R11, R10, 0x3ff00000, 0x14 ;  /* 0x3ff000000a0b8811 */ /* 0x000fe400078ea0ff */
[----:B------:R-:W-:-:S15]  /*4d70*/  @!P0 MOV R10, RZ ;  /* 0x000000ff000a8202 */ /* 0x000fde0000000f00 */
[----:B------:R-:W-:-:S15]  /*4d80*/  NOP ;  /* 0x0000000000007918 */ /* 0x000fde0000000000 */
[----:B------:R-:W-:-:S15]  /*4d90*/  NOP ;  /* 0x0000000000007918 */ /* 0x000fde0000000000 */
[----:B------:R-:W-:-:S05]  /*4da0*/  NOP ;  /* 0x0000000000007918 */ /* 0x000fca0000000000 */
[----:B------:R2:W3:Y:S02]  /*4db0*/  @!P0 DMUL R14, R6, R10 ;  /* 0x0000000a060e8228 */ /* 0x0004e40000000000 */
.L_x_438:
[----:B------:R-:W-:Y:S05]  /*4dc0*/  BSYNC.RECONVERGENT B0 ;  /* 0x0000000000007941 */ /* 0x000fea0003800200 */
.L_x_437:
[----:B------:R-:W-:Y:S04]  /*4dd0*/  BSSY.RECONVERGENT B0, `(.L_x_439) ;  /* 0x0000015000007945 */ /* 0x000fe80003800200 */
[----:B------:R-:W-:Y:S05]  /*4de0*/  @!P2 BRA `(.L_x_440) ;  /* 0x00000000004ca947 */ /* 0x000fea0003800000 */
[----:B------:R-:W-:Y:S01]  /*4df0*/  FSETP.GEU.FTZ.AND P0, PT, |R5|, 4.2275390625, PT ;  /* 0x408748000500780b */ /* 0x000fe20003f1e200 */
[----:B------:R-:W-:-:S12]  /*4e00*/  DSETP.GEU.AND P1, PT, R4, RZ, PT ;  /* 0x000000ff0400722a */ /* 0x000fd80003f2e000 */
[----:B------:R-:W-:-:S15]  /*4e10*/  @!P0 LEA.HI R0, R8, R8, RZ, 0x1 ;  /* 0x0000000808008211 */ /* 0x000fde00078f08ff */
[----:B------:R-:W-:-:S15]  /*4e20*/  NOP ;  /* 0x0000000000007918 */ /* 0x000fde0000000000 */
[----:B------:R-:W-:-:S15]  /*4e30*/  NOP ;  /* 0x0000000000007918 */ /* 0x000fde0000000000 */
[----:B------:R-:W-:-:S07]  /*4e40*/  NOP ;  /* 0x0000000000007918 */ /* 0x000fce0000000000 */
[----:B--2---:R2:W4:Y:S02]  /*4e50*/  DADD R10, R4, +INF ;  /* 0x7ff00000040a7429 */ /* 0x0045240000000000 */
[----:B--2---:R-:W-:Y:S01]  /*4e60*/  @!P0 SHF.R.S32.HI R5, RZ, 0x1, R0 ;  /* 0x00000001ff058819 */ /* 0x004fe20000011400 */
[----:B------:R-:W-:Y:S01]  /*4e70*/  @!P0 IMAD.MOV.U32 R4, RZ, RZ, R18 ;  /* 0x000000ffff048224 */ /* 0x000fe200078e0012 */
[----:B----4-:R-:W-:Y:S02]  /*4e80*/  FSEL R16, R10, RZ, P1 ;  /* 0x000000ff0a107208 */ /* 0x010fe40000800000 */
[----:B------:R-:W-:Y:S01]  /*4e90*/  FSEL R17, R11, RZ, P1 ;  /* 0x000000ff0b117208 */ /* 0x000fe20000800000 */
[----:B------:R-:W-:Y:S02]  /*4ea0*/  @!P0 IMAD.IADD R6, R8, 0x1, -R5 ;  /* 0x0000000108068824 */ /* 0x000fe400078e0a05 */
[----:B------:R-:W-:-:S03]  /*4eb0*/  @!P0 IMAD R5, R5, 0x100000, R19 ;  /* 0x0010000005058824 */ /* 0x000fc600078e0213 */
[----:B------:R-:W-:Y:S01]  /*4ec0*/  @!P0 LEA R7, R6, 0x3ff00000, 0x14 ;  /* 0x3ff0000006078811 */ /* 0x000fe200078ea0ff */
[----:B------:R-:W-:-:S15]  /*4ed0*/  @!P0 IMAD.MOV.U32 R6, RZ, RZ, RZ ;  /* 0x000000ffff068224 */ /* 0x000fde00078e00ff */
[----:B------:R-:W-:-:S15]  /*4ee0*/  NOP ;  /* 0x0000000000007918 */ /* 0x000fde0000000000 */
[----:B------:R-:W-:-:S15]  /*4ef0*/  NOP ;  /* 0x0000000000007918 */ /* 0x000fde0000000000 */
[----:B------:R-:W-:-:S06]  /*4f00*/  NOP ;  /* 0x0000000000007918 */ /* 0x000fcc0000000000 */
[----:B------:R4:W2:Y:S02]  /*4f10*/  @!P0 DMUL R16, R4, R6 ;  /* 0x0000000604108228 */ /* 0x0008a40000000000 */
.L_x_440:
[----:B------:R-:W-:Y:S05]  /*4f20*/  BSYNC.RECONVERGENT B0 ;  /* 0x0000000000007941 */ /* 0x000fea0003800200 */
.L_x_439:
[----:B--23--:R-:W2:Y:S01]  /*4f30*/  DADD R14, R16, R14 ;  /* 0x00000000100e7229 */ /* 0x00cea2000000000e */
[----:B------:R-:W-:Y:S01]  /*4f40*/  BSSY.RECONVERGENT B0, `(.L_x_441) ;  /* 0x00000be000007945 */ /* 0x000fe20003800200 */
[----:B--2---:R-:W-:Y:S01]  /*4f50*/  ISETP.GT.AND P0, PT, R15, 0xfffff, PT ;  /* 0x000fffff0f00780c */ /* 0x004fe20003f04270 */
[----:B----4-:R-:W-:Y:S02]  /*4f60*/  IMAD.MOV.U32 R4, RZ, RZ, R14 ;  /* 0x000000ffff047224 */ /* 0x010fe400078e000e */
[----:B------:R-:W-:-:S15]  /*4f70*/  IMAD.MOV.U32 R5, RZ, RZ, R15 ;  /* 0x000000ffff057224 */ /* 0x000fde00078e000f */
[----:B------:R-:W-:-:S15]  /*4f80*/  NOP ;  /* 0x0000000000007918 */ /* 0x000fde0000000000 */
[----:B------:R-:W-:-:S15]  /*4f90*/  NOP ;  /* 0x0000000000007918 */ /* 0x000fde0000000000 */
[----:B------:R-:W-:-:S14]  /*4fa0*/  NOP ;  /* 0x0000000000007918 */ /* 0x000fdc0000000000 */
[----:B------:R-:W2:Y:S02]  /*4fb0*/  @!P0 DMUL R4, R4, 1.80143985094819840000e+16 ;  /* 0x4350000004048828 */ /* 0x000ea40000000000 */
[----:B--2---:R-:W-:Y:S02]  /*4fc0*/  @!P0 IMAD.MOV.U32 R15, RZ, RZ, R5 ;  /* 0x000000ffff0f8224 */ /* 0x004fe400078e0005 */
[----:B------:R-:W-:Y:S02]  /*4fd0*/  @!P0 IMAD.MOV.U32 R14, RZ, RZ, R4 ;  /* 0x000000ffff0e8224 */ /* 0x000fe400078e0004 */
[----:B------:R-:W-:-:S05]  /*4fe0*/  VIADD R0, R15, 0xffffffff ;  /* 0xffffffff0f007836 */ /* 0x000fca0000000000 */
[----:B------:R-:W-:Y:S01]  /*4ff0*/  ISETP.GT.U32.AND P1, PT, R0, 0x7feffffe, PT ;  /* 0x7feffffe0000780c */ /* 0x000fe20003f24070 */
[----:B------:R-:W-:Y:S01]  /*5000*/  IMAD.MOV.U32 R0, RZ, RZ, -0x3ff ;  /* 0xfffffc01ff007424 */ /* 0x000fe200078e00ff */
[----:B------:R-:W-:-:S11]  /*5010*/  @!P0 MOV R0, 0xfffffbcb ;  /* 0xfffffbcb00008802 */ /* 0x000fd60000000f00 */
[----:B------:R-:W-:Y:S05]  /*5020*/  @P1 BRA `(.L_x_442) ;  /* 0x0000000800a41947 */ /* 0x000fea0003800000 */
[C---:B------:R-:W-:Y:S01]  /*5030*/  LOP3.LUT R4, R15.reuse, 0xfffff, RZ, 0xc0, !PT ;  /* 0x000fffff0f047812 */ /* 0x040fe200078ec0ff */
[----:B------:R-:W-:Y:S01]  /*5040*/  IMAD.MOV.U32 R9, RZ, RZ, 0x43300000 ;  /* 0x43300000ff097424 */ /* 0x000fe200078e00ff */
[----:B------:R-:W-:Y:S01]  /*5050*/  LEA.HI R0, R15, R0, RZ, 0xc ;  /* 0x000000000f007211 */ /* 0x000fe200078f60ff */
[----:B------:R-:W-:Y:S01]  /*5060*/  UMOV UR6, 0x80000000 ;  /* 0x8000000000067882 */ /* 0x000fe20000000000 */
[----:B------:R-:W-:Y:S01]  /*5070*/  LOP3.LUT R5, R4, 0x3ff00000, RZ, 0xfc, !PT ;  /* 0x3ff0000004057812 */ /* 0x000fe200078efcff */
[----:B------:R-:W-:Y:S01]  /*5080*/  IMAD.MOV.U32 R4, RZ, RZ, R14 ;  /* 0x000000ffff047224 */ /* 0x000fe200078e000e */
        /* <DEDUP_REMOVED lines=11> */
[----:B------:R-:W2:-:S15]  /*5140*/  DADD R4, R4, 1 ;  /* 0x3ff0000004047429 */ /* 0x000e9e0000000000 */
[----:B------:R-:W-:-:S15]  /*5150*/  NOP ;  /* 0x0000000000007918 */ /* 0x000fde0000000000 */
[----:B------:R-:W-:-:S15]  /*5160*/  NOP ;  /* 0x0000000000007918 */ /* 0x000fde0000000000 */
[----:B------:R-:W-:-:S15]  /*5170*/  NOP ;  /* 0x0000000000007918 */ /* 0x000fde0000000000 */
[----:B------:R-:W-:-:S04]  /*5180*/  NOP ;  /* 0x0000000000007918 */ /* 0x000fc80000000000 */
[----:B------:R2:W-:Y:S01]  /*5190*/  DADD R18, R8, -UR6 ;  /* 0x8000000608127e29 */ /* 0x0005e20008000000 */
[----:B------:R-:W-:Y:S01]  /*51a0*/  UMOV UR6, 0xfefa39ef ;  /* 0xfefa39ef00067882 */ /* 0x000fe20000000000 */
[----:B--2---:R-:W2:Y:S01]  /*51b0*/  MUFU.RCP64H R9, R5 ;  /* 0x0000000500097308 */ /* 0x004ea20000001800 */
[----:B------:R-:W-:Y:S01]  /*51c0*/  IMAD.MOV.U32 R8, RZ, RZ, RZ ;  /* 0x000000ffff087224 */ /* 0x000fe200078e00ff */
[----:B------:R-:W-:-:S15]  /*51d0*/  UMOV UR7, 0x3fe62e42 ;  /* 0x3fe62e4200077882 */ /* 0x000fde0000000000 */
[----:B------:R-:W-:-:S15]  /*51e0*/  NOP ;  /* 0x0000000000007918 */ /* 0x000fde0000000000 */
[----:B------:R-:W-:-:S15]  /*51f0*/  NOP ;  /* 0x0000000000007918 */ /* 0x000fde0000000000 */
[----:B------:R-:W-:-:S15]  /*5200*/  NOP ;  /* 0x0000000000007918 */ /* 0x000fde0000000000 */
[----:B--2---:R2:W3:Y:S02]  /*5210*/  DFMA R10, -R4, R8, 1 ;  /* 0x3ff00000040a742b */ /* 0x0044e40000000108 */
[----:B--2---:R-:W-:Y:S02]  /*5220*/  IMAD.MOV.U32 R4, RZ, RZ, -0x748574fc ;  /* 0x8b7a8b04ff047424 */ /* 0x004fe400078e00ff */
[----:B------:R-:W-:-:S15]  /*5230*/  IMAD.MOV.U32 R5, RZ, RZ, 0x3ed0ee25 ;  /* 0x3ed0ee25ff057424 */ /* 0x000fde00078e00ff */
[----:B------:R-:W-:-:S15]  /*5240*/  NOP ;  /* 0x0000000000007918 */ /* 0x000fde0000000000 */
[----:B------:R-:W-:-:S15]  /*5250*/  NOP ;  /* 0x0000000000007918 */ /* 0x000fde0000000000 */
[----:B------:R-:W-:-:S15]  /*5260*/  NOP ;  /* 0x0000000000007918 */ /* 0x000fde0000000000 */
[----:B---3--:R-:W2:-:S15]  /*5270*/  DFMA R10, R10, R10, R10 ;  /* 0x0000000a0a0a722b */ /* 0x008e9e000000000a */
        /* <DEDUP_REMOVED lines=9> */
[----:B--2---:R-:W2:-:S15]  /*5310*/  DMUL R8, R6, R10 ;  /* 0x0000000a06087228 */ /* 0x004e9e0000000000 */
        /* <DEDUP_REMOVED lines=9> */
[----:B--2---:R-:W-:Y:S01]  /*53b0*/  DFMA R20, R18, UR6, R8 ;  /* 0x0000000612147c2b */ /* 0x004fe20008000008 */
[----:B------:R-:W-:Y:S01]  /*53c0*/  UMOV UR6, 0x3ae80f1e ;  /* 0x3ae80f1e00067882 */ /* 0x000fe20000000000 */
[----:B------:R-:W-:-:S15]  /*53d0*/  UMOV UR7, 0x3eb1380b ;  /* 0x3eb1380b00077882 */ /* 0x000fde0000000000 */
[----:B------:R-:W-:-:S15]  /*53e0*/  NOP ;  /* 0x0000000000007918 */ /* 0x000fde0000000000 */
[----:B------:R-:W-:-:S15]  /*53f0*/  NOP ;  /* 0x0000000000007918 */ /* 0x000fde0000000000 */
[----:B------:R-:W-:-:S15]  /*5400*/  NOP ;  /* 0x0000000000007918 */ /* 0x000fde0000000000 */
[----:B------:R-:W-:-:S02]  /*5410*/  NOP ;  /* 0x0000000000007918 */ /* 0x000fc40000000000 */
[----:B------:R-:W2:-:S15]  /*5420*/  DMUL R14, R8, R8 ;  /* 0x00000008080e7228 */ /* 0x000e9e0000000000 */
[----:B------:R-:W-:-:S15]  /*5430*/  NOP ;  /* 0x0000000000007918 */ /* 0x000fde0000000000 */
[----:B------:R-:W-:-:S15]  /*5440*/  NOP ;  /* 0x0000000000007918 */ /* 0x000fde0000000000 */
[----:B------:R-:W-:-:S15]  /*5450*/  NOP ;  /* 0x0000000000007918 */ /* 0x000fde0000000000 */
[----:B------:R-:W-:-:S04]  /*5460*/  NOP ;  /* 0x0000000000007918 */ /* 0x000fc80000000000 */
[----:B--2---:R-:W2:Y:S01]  /*5470*/  DFMA R4, R14, UR6, R4 ;  /* 0x000000060e047c2b */ /* 0x004ea20008000004 */
[----:B------:R-:W-:Y:S01]  /*5480*/  UMOV UR6, 0x9f02676f ;  /* 0x9f02676f00067882 */ /* 0x000fe20000000000 */
[----:B------:R-:W-:-:S15]  /*5490*/  UMOV UR7, 0x3ef3b266 ;  /* 0x3ef3b26600077882 */ /* 0x000fde0000000000 */
[----:B------:R-:W-:-:S15]  /*54a0*/  NOP ;  /* 0x0000000000007918 */ /* 0x000fde0000000000 */
[----:B------:R-:W-:-:S15]  /*54b0*/  NOP ;  /* 0x0000000000007918 */ /* 0x000fde0000000000 */
[----:B------:R-:W-:-:S15]  /*54c0*/  NOP ;  /* 0x0000000000007918 */ /* 0x000fde0000000000 */
[----:B------:R-:W-:-:S02]  /*54d0*/  NOP ;  /* 0x0000000000007918 */ /* 0x000fc40000000000 */
[----:B--2---:R-:W2:Y:S01]  /*54e0*/  DFMA R4, R14, R4, UR6 ;  /* 0x000000060e047e2b */ /* 0x004ea20008000004 */
        /* <DEDUP_REMOVED lines=27> */
[----:B--2---:R-:W-:Y:S01]  /*56a0*/  DFMA R4, R14, R4, UR6 ;  /* 0x000000060e047e2b */ /* 0x004fe20008000004 */
[----:B------:R-:W-:Y:S01]  /*56b0*/  UMOV UR6, 0x55555554 ;  /* 0x5555555400067882 */ /* 0x000fe20000000000 */
[----:B------:R-:W-:-:S15]  /*56c0*/  UMOV UR7, 0x3fb55555 ;  /* 0x3fb5555500077882 */ /* 0x000fde0000000000 */
[----:B------:R-:W-:-:S15]  /*56d0*/  NOP ;  /* 0x0000000000007918 */ /* 0x000fde0000000000 */
[----:B------:R-:W-:-:S15]  /*56e0*/  NOP ;  /* 0x0000000000007918 */ /* 0x000fde0000000000 */
[----:B------:R-:W-:-:S15]  /*56f0*/  NOP ;  /* 0x0000000000007918 */ /* 0x000fde0000000000 */
[----:B------:R-:W-:-:S02]  /*5700*/  NOP ;  /* 0x0000000000007918 */ /* 0x000fc40000000000 */
[----:B------:R-:W2:-:S15]  /*5710*/  DADD R16, R6, -R8 ;  /* 0x0000000006107229 */ /* 0x000e9e0000000808 */
[----:B------:R-:W-:-:S15]  /*5720*/  NOP ;  /* 0x0000000000007918 */ /* 0x000fde0000000000 */
[----:B------:R-:W-:-:S15]  /*5730*/  NOP ;  /* 0x0000000000007918 */ /* 0x000fde0000000000 */
[----:B------:R-:W-:-:S15]  /*5740*/  NOP ;  /* 0x0000000000007918 */ /* 0x000fde0000000000 */
[----:B------:R-:W-:-:S04]  /*5750*/  NOP ;  /* 0x0000000000007918 */ /* 0x000fc80000000000 */
[----:B--2---:R-:W2:-:S15]  /*5760*/  DADD R16, R16, R16 ;  /* 0x0000000010107229 */ /* 0x004e9e0000000010 */
        /* <DEDUP_REMOVED lines=9> */
[----:B------:R-:W3:Y:S01]  /*5800*/  DFMA R4, R14, R4, UR6 ;  /* 0x000000060e047e2b */ /* 0x000ee20008000004 */
[----:B------:R-:W-:Y:S01]  /*5810*/  UMOV UR6, 0x3b39803f ;  /* 0x3b39803f00067882 */ /* 0x000fe20000000000 */
[----:B------:R-:W-:-:S15]  /*5820*/  UMOV UR7, 0x3c7abc9e ;  /* 0x3c7abc9e00077882 */ /* 0x000fde0000000000 */
[----:B------:R-:W-:-:S15]  /*5830*/  NOP ;  /* 0x0000000000007918 */ /* 0x000fde0000000000 */
[----:B------:R-:W-:-:S15]  /*5840*/  NOP ;  /* 0x0000000000007918 */ /* 0x000fde0000000000 */
[----:B------:R-:W-:-:S15]  /*5850*/  NOP ;  /* 0x0000000000007918 */ /* 0x000fde0000000000 */
[----:B------:R-:W-:-:S02]  /*5860*/  NOP ;  /* 0x0000000000007918 */ /* 0x000fc40000000000 */
[----:B------:R-:W4:-:S15]  /*5870*/  DFMA R22, R18, -UR8, R20 ;  /* 0x8000000812167c2b */ /* 0x000f1e0008000014 */
[----:B------:R-:W-:-:S15]  /*5880*/  NOP ;  /* 0x0000000000007918 */ /* 0x000fde0000000000 */
[----:B------:R-:W-:-:S15]  /*5890*/  NOP ;  /* 0x0000000000007918 */ /* 0x000fde0000000000 */
[----:B------:R-:W-:-:S15]  /*58a0*/  NOP ;  /* 0x0000000000007918 */ /* 0x000fde0000000000 */
[----:B------:R-:W-:-:S04]  /*58b0*/  NOP ;  /* 0x0000000000007918 */ /* 0x000fc80000000000 */
[----:B--2---:R-:W-:-:S15]  /*58c0*/  DMUL R16, R10, R16 ;  /* 0x000000100a107228 */ /* 0x004fde0000000000 */
[----:B------:R-:W-:-:S15]  /*58d0*/  NOP ;  /* 0x0000000000007918 */ /* 0x000fde0000000000 */
[----:B------:R-:W-:-:S15]  /*58e0*/  NOP ;  /* 0x0000000000007918 */ /* 0x000fde0000000000 */
[----:B------:R-:W-:-:S15]  /*58f0*/  NOP ;  /* 0x0000000000007918 */ /* 0x000fde0000000000 */
[----:B------:R-:W-:-:S04]  /*5900*/  NOP ;  /* 0x0000000000007918 */ /* 0x000fc80000000000 */
[----:B---3--:R-:W2:-:S15]  /*5910*/  DMUL R4, R14, R4 ;  /* 0x000000040e047228 */ /* 0x008e9e0000000000 */
[----:B------:R-:W-:-:S15]  /*5920*/  NOP ;  /* 0x0000000000007918 */ /* 0x000fde0000000000 */
[----:B------:R-:W-:-:S15]  /*5930*/  NOP ;  /* 0x0000000000007918 */ /* 0x000fde0000000000 */
[----:B------:R-:W-:-:S15]  /*5940*/  NOP ;  /* 0x0000000000007918 */ /* 0x000fde0000000000 */
[----:B------:R-:W-:-:S04]  /*5950*/  NOP ;  /* 0x0000000000007918 */ /* 0x000fc80000000000 */
[----:B----4-:R-:W-:-:S15]  /*5960*/  DADD R22, -R8, R22 ;  /* 0x0000000008167229 */ /* 0x010fde0000000116 */
        /* <DEDUP_REMOVED lines=9> */
[----:B--2---:R-:W2:-:S15]  /*5a00*/  DADD R4, R4, -R22 ;  /* 0x0000000004047229 */ /* 0x004e9e0000000816 */
        /* <DEDUP_REMOVED lines=9> */
[----:B--2---:R2:W3:Y:S02]  /*5aa0*/  DADD R4, R20, R4 ;  /* 0x0000000014047229 */ /* 0x0044e40000000004 */
[----:B--23--:R-:W-:Y:S05]  /*5ab0*/  BRA `(.L_x_443) ;  /* 0x0000000000187947 */ /* 0x00cfea0003800000 */
.L_x_442:
[----:B------:R-:W-:Y:S01]  /*5ac0*/  MOV R6, 0x0 ;  /* 0x0000000000067802 */ /* 0x000fe20000000f00 */
[----:B------:R-:W-:Y:S01]  /*5ad0*/  IMAD.MOV.U32 R7, RZ, RZ, 0x7ff00000 ;  /* 0x7ff00000ff077424 */ /* 0x000fe200078e00ff */
[----:B------:R-:W-:-:S05]  /*5ae0*/  LOP3.LUT P0, RZ, R5, 0x7fffffff, RZ, 0xc0, !PT ;  /* 0x7fffffff05ff7812 */ /* 0x000fca000780c0ff */
[----:B------:R-:W2:Y:S02]  /*5af0*/  DFMA R4, R4, R6, +INF ;  /* 0x7ff000000404742b */ /* 0x000ea40000000006 */
[----:B--2---:R-:W-:Y:S02]  /*5b00*/  FSEL R4, R4, RZ, P0 ;  /* 0x000000ff04047208 */ /* 0x004fe40000000000 */
[----:B------:R-:W-:-:S07]  /*5b10*/  FSEL R5, R5, -QNAN , P0 ;  /* 0xfff0000005057808 */ /* 0x000fce0000000000 */
.L_x_443:
[----:B------:R-:W-:Y:S05]  /*5b20*/  BSYNC.RECONVERGENT B0 ;  /* 0x0000000000007941 */ /* 0x000fea0003800200 */
.L_x_441:
[----:B------:R-:W2:Y:S01]  /*5b30*/  LDCU.64 UR6, c[0x0][0x3b8] ;  /* 0x00007700ff0677ac */ /* 0x000ea20008000a00 */
[----:B------:R2:W3:Y:S02]  /*5b40*/  DADD R4, R2, R4 ;  /* 0x0000000002047229 */ /* 0x0004e40000000004 */
[----:B--2---:R-:W-:-:S04]  /*5b50*/  LEA R2, P0, R12, UR6, 0x3 ;  /* 0x000000060c027c11 */ /* 0x004fc8000f8018ff */
[----:B------:R-:W-:-:S15]  /*5b60*/  LEA.HI.X R3, R12, UR7, RZ, 0x3, P0 ;  /* 0x000000070c037c11 */ /* 0x000fde00080f1cff */
[----:B------:R-:W-:-:S15]  /*5b70*/  NOP ;  /* 0x0000000000007918 */ /* 0x000fde0000000000 */
[----:B------:R-:W-:-:S15]  /*5b80*/  NOP ;  /* 0x0000000000007918 */ /* 0x000fde0000000000 */
[----:B------:R-:W-:-:S13]  /*5b90*/  NOP ;  /* 0x0000000000007918 */ /* 0x000fda0000000000 */
[----:B---3--:R-:W2:Y:S02]  /*5ba0*/  DADD R4, -RZ, -R4 ;  /* 0x00000000ff047229 */ /* 0x008ea40000000904 */
[----:B--2---:R-:W-:Y:S01]  /*5bb0*/  STG.E.64 desc[UR4][R2.64], R4 ;  /* 0x0000000402007986 */ /* 0x004fe2000c101b04 */
[----:B------:R-:W-:Y:S05]  /*5bc0*/  EXIT ;  /* 0x000000000000794d */ /* 0x000fea0003800000 */
.L_x_394:
[----:B------:R-:W0:Y:S02]  /*5bd0*/  S2R R0, SR_TID.X ;  /* 0x0000000000007919 */ /* 0x000e240000002100 */
[----:B0-----:R-:W-:-:S13]  /*5be0*/  ISETP.NE.AND P0, PT, R0, RZ, PT ;  /* 0x000000ff0000720c */ /* 0x001fda0003f05270 */
[----:B------:R-:W-:Y:S05]  /*5bf0*/  @P0 EXIT ;  /* 0x000000000000094d */ /* 0x000fea0003800000 */
[----:B------:R-:W0:Y:S01]  /*5c00*/  LDCU.64 UR6, c[0x0][0x3b8] ;  /* 0x00007700ff0677ac */ /* 0x000e220008000a00 */
[----:B-----5:R-:W-:Y:S01]  /*5c10*/  ISETP.NE.U32.AND P0, PT, R18, RZ, PT ;  /* 0x000000ff1200720c */ /* 0x020fe20003f05070 */
[----:B------:R-:W-:-:S03]  /*5c20*/  IMAD.MOV.U32 R2, RZ, RZ, RZ ;  /* 0x000000ffff027224 */ /* 0x000fc600078e00ff */
[----:B------:R-:W-:-:S04]  /*5c30*/  ISETP.NE.AND.EX P0, PT, R19, RZ, PT, P0 ;  /* 0x000000ff1300720c */ /* 0x000fc80003f05300 */
[----:B------:R-:W-:Y:S02]  /*5c40*/  FSEL R3, -RZ, +QNAN , !P0 ;  /* 0x7ff00000ff037808 */ /* 0x000fe40004000100 */
[----:B0-----:R-:W-:-:S04]  /*5c50*/  LEA R4, P1, R12, UR6, 0x3 ;  /* 0x000000060c047c11 */ /* 0x001fc8000f8218ff */
[----:B------:R-:W-:-:S05]  /*5c60*/  LEA.HI.X R5, R12, UR7, RZ, 0x3, P1 ;  /* 0x000000070c057c11 */ /* 0x000fca00088f1cff */
[----:B------:R-:W-:Y:S01]  /*5c70*/  STG.E.64 desc[UR4][R4.64], R2 ;  /* 0x0000000204007986 */ /* 0x000fe2000c101b04 */
[----:B------:R-:W-:Y:S05]  /*5c80*/  EXIT ;  /* 0x000000000000794d */ /* 0x000fea0003800000 */
        .weak           $__internal_10_$__cuda_sm20_div_u64
        .type           $__internal_10_$__cuda_sm20_div_u64,@function
        .size           $__internal_10_$__cuda_sm20_div_u64,(.L_x_522 - $__internal_10_$__cuda_sm20_div_u64)
$__internal_10_$__cuda_sm20_div_u64:
        /* <DEDUP_REMOVED lines=65> */
[----:B------:R-:W-:Y:S01]  /*60a0*/  SEL R7, R7, R4, P0 ;  /* 0x0000000407077207 */ /* 0x000fe20000000000 */
[----:B------:R-:W-:Y:S01]  /*60b0*/  IMAD.MOV.U32 R4, RZ, RZ, R0 ;  /* 0x000000ffff047224 */ /* 0x000fe200078e0000 */
[----:B------:R-:W-:Y:S02]  /*60c0*/  SEL R6, R6, 0xffffffff, P1 ;  /* 0xffffffff06067807 */ /* 0x000fe40000800000 */
[----:B------:R-:W-:Y:S01]  /*60d0*/  SEL R7, R7, 0xffffffff, P1 ;  /* 0xffffffff07077807 */ /* 0x000fe20000800000 */
[----:B------:R-:W-:Y:S06]  /*60e0*/  RET.REL.NODEC R4 `(_ZN2at6native43_GLOBAL__N__c95f0927_10_LossCTC_cu_88d8892b29ctc_loss_log_alpha_gpu_kernelIdiEEvPT_PKS3_PKllPKT0_S8_lS4_llllllS8_lll) ;  /* 0xffffff9c04c47950 */ /* 0x000fec0003c3ffff */
.L_x_444:
        /* <DEDUP_REMOVED lines=9> */
.L_x_522:


//--------------------- .text._ZN2at6native43_GLOBAL__N__c95f0927_10_LossCTC_cu_88d8892b29ctc_loss_log_alpha_gpu_kernelIdlEEvPT_PKS3_PKllPKT0_S8_lS4_llllllS8_lll --------------------------
	.section	.text._ZN2at6native43_GLOBAL__N__c95f0927_10_LossCTC_cu_88d8892b29ctc_loss_log_alpha_gpu_kernelIdlEEvPT_PKS3_PKllPKT0_S8_lS4_llllllS8_lll,"ax",@progbits
	.align	128
.text._ZN2at6native43_GLOBAL__N__c95f0927_10_LossCTC_cu_88d8892b29ctc_loss_log_alpha_gpu_kernelIdlEEvPT_PKS3_PKllPKT0_S8_lS4_llllllS8_lll:
        .type           _ZN2at6native43_GLOBAL__N__c95f0927_10_LossCTC_cu_88d8892b29ctc_loss_log_alpha_gpu_kernelIdlEEvPT_PKS3_PKllPKT0_S8_lS4_llllllS8_lll,@function
        .size           _ZN2at6native43_GLOBAL__N__c95f0927_10_LossCTC_cu_88d8892b29ctc_loss_log_alpha_gpu_kernelIdlEEvPT_PKS3_PKllPKT0_S8_lS4_llllllS8_lll,(.L_x_524 - _ZN2at6native43_GLOBAL__N__c95f0927_10_LossCTC_cu_88d8892b29ctc_loss_log_alpha_gpu_kernelIdlEEvPT_PKS3_PKllPKT0_S8_lS4_llllllS8_lll)
        .other          _ZN2at6native43_GLOBAL__N__c95f0927_10_LossCTC_cu_88d8892b29ctc_loss_log_alpha_gpu_kernelIdlEEvPT_PKS3_PKllPKT0_S8_lS4_llllllS8_lll,@"STO_CUDA_ENTRY STV_DEFAULT"
_ZN2at6native43_GLOBAL__N__c95f0927_10_LossCTC_cu_88d8892b29ctc_loss_log_alpha_gpu_kernelIdlEEvPT_PKS3_PKllPKT0_S8_lS4_llllllS8_lll:
        /* <DEDUP_REMOVED lines=75> */
[----:B------:R-:W-:Y:S01]  /*04b0*/  @P0 IMAD.IADD R5, R5, 0x1, -R10 ;  /* 0x0000000105050824 */ /* 0x000fe200078e0a0a */
[----:B------:R-:W-:-:S04]  /*04c0*/  @P0 IADD3 R4, PT, PT, R4, 0x1, RZ ;  /* 0x0000000104040810 */ /* 0x000fc80007ffe0ff */
[----:B------:R-:W-:-:S13]  /*04d0*/  ISETP.GE.U32.AND P1, PT, R5, R10, PT ;  /* 0x0000000a0500720c */ /* 0x000fda0003f26070 */
[----:B------:R-:W-:Y:S01]  /*04e0*/  @P1 VIADD R4, R4, 0x1 ;  /* 0x0000000104041836 */ /* 0x000fe20000000000 */
[----:B------:R-:W-:-:S05]  /*04f0*/  @!P2 LOP3.LUT R4, RZ, R10, RZ, 0x33, !PT ;  /* 0x0000000aff04a212 */ /* 0x000fca00078e33ff */
[----:B------:R-:W-:Y:S01]  /*0500*/  IMAD.MOV.U32 R6, RZ, RZ, R4 ;  /* 0x000000ffff067224 */ /* 0x000fe200078e0004 */
[----:B------:R-:W-:Y:S06]  /*0510*/  BRA `(.L_x_448) ;  /* 0x0000000000087947 */ /* 0x000fec0003800000 */
.L_x_447:
[----:B------:R-:W-:-:S07]  /*0520*/  MOV R0, 0x540 ;  /* 0x0000054000007802 */ /* 0x000fce0000000f00 */
[----:B-----5:R-:W-:Y:S05]  /*0530*/  CALL.REL.NOINC `($__internal_11_$__cuda_sm20_div_u64) ;  /* 0x0000005400c47944 */ /* 0x020fea0003c00000 */
.L_x_448:
        /* <DEDUP_REMOVED lines=10> */
[----:B------:R-:W-:Y:S01]  /*05e0*/  HFMA2 R25, -RZ, RZ, 0, 0 ;  /* 0x00000000ff197431 */ /* 0x000fe200000001ff */
[----:B------:R-:W-:Y:S01]  /*05f0*/  LOP3.LUT R7, R8, 0xfffffffc, RZ, 0xc0, !PT ;  /* 0xfffffffc08077812 */ /* 0x000fe200078ec0ff */
[----:B------:R-:W-:Y:S02]  /*0600*/  IMAD.MOV.U32 R0, RZ, RZ, RZ ;  /* 0x000000ffff007224 */ /* 0x000fe400078e00ff */
[----:B------:R-:W-:Y:S02]  /*0610*/  IMAD.MOV.U32 R5, RZ, RZ, RZ ;  /* 0x000000ffff057224 */ /* 0x000fe400078e00ff */
[----:B------:R-:W-:-:S07]  /*0620*/  IMAD.MOV.U32 R8, RZ, RZ, RZ ;  /* 0x000000ffff087224 */ /* 0x000fce00078e00ff */
.L_x_460:
[----:B0-----:R-:W-:Y:S01]  /*0630*/  IADD3 R37, P2, PT, R9, R0, RZ ;  /* 0x0000000009257210 */ /* 0x001fe20007f5e0ff */
[----:B------:R-:W-:Y:S01]  /*0640*/  BSSY.RECONVERGENT B1, `(.L_x_451) ;  /* 0x000001d000017945 */ /* 0x000fe20003800200 */
[----:B------:R-:W-:Y:S01]  /*0650*/  IADD3 R8, P0, PT, R8, 0x4, RZ ;  /* 0x0000000408087810 */ /* 0x000fe20007f1e0ff */
[----:B-12---:R-:W-:Y:S01]  /*0660*/  IMAD.MOV.U32 R30, RZ, RZ, 0x0 ;  /* 0x00000000ff1e7424 */ /* 0x006fe200078e00ff */
        /* <DEDUP_REMOVED lines=13> */
.L_x_452:
        /* <DEDUP_REMOVED lines=12> */
[----:B------:R1:W5:Y:S02]  /*0800*/  LDG.E.64 R30, desc[UR4][R28.64] ;  /* 0x000000041c1e7981 */ /* 0x000364000c1e1b00 */
.L_x_453:
[----:B------:R-:W-:Y:S05]  /*0810*/  BSYNC.RECONVERGENT B1 ;  /* 0x0000000000017941 */ /* 0x000fea0003800200 */
.L_x_451:
[----:B------:R-:W-:Y:S02]  /*0820*/  IADD3 R41, P3, PT, R10, R37, RZ ;  /* 0x000000250a297210 */ /* 0x000fe40007f7e0ff */
[----:B-----5:R-:W-:-:S03]  /*0830*/  ISETP.NE.U32.AND P1, PT, R18, RZ, PT ;  /* 0x000000ff1200720c */ /* 0x020fc60003f25070 */
[----:B------:R-:W-:Y:S01]  /*0840*/  IMAD.X R40, RZ, RZ, R24, P3 ;  /* 0x000000ffff287224 */ /* 0x000fe200018e0618 */
[----:B------:R-:W-:Y:S02]  /*0850*/  ISETP.NE.AND.EX P2, PT, R19, RZ, PT, P1 ;  /* 0x000000ff1300720c */ /* 0x000fe40003f45310 */
[----:B------:R-:W-:-:S04]  /*0860*/  ISETP.NE.U32.AND P1, PT, R41, 0x1, PT ;  /* 0x000000012900780c */ /* 0x000fc80003f25070 */
[----:B------:R-:W-:-:S13]  /*0870*/  ISETP.NE.OR.EX P1, PT, R40, RZ, !P2, P1 ;  /* 0x000000ff2800720c */ /* 0x000fda0005725710 */
[----:B-1----:R-:W2:Y:S01]  /*0880*/  @!P1 LDG.E.64.CONSTANT R28, desc[UR4][R22.64] ;  /* 0x00000004161c9981 */ /* 0x002ea2000c1e9b00 */
[----:B------:R-:W2:Y:S01]  /*0890*/  @!P1 LDC.64 R38, c[0x0][0x3d0] ;  /* 0x0000f400ff269b82 */ /* 0x000ea20000000a00 */
[----:B------:R-:W-:Y:S01]  /*08a0*/  ISETP.GT.U32.AND P2, PT, R37, R13, PT ;  /* 0x0000000d2500720c */ /* 0x000fe20003f44070 */
[----:B------:R-:W-:Y:S01]  /*08b0*/  @!P1 IMAD.MOV.U32 R34, RZ, RZ, R2 ;  /* 0x000000ffff229224 */ /* 0x000fe200078e0002 */
[----:B------:R-:W-:Y:S01]  /*08c0*/  @!P1 MOV R35, R27 ;  /* 0x0000001b00239202 */ /* 0x000fe20000000f00 */
[----:B------:R-:W-:Y:S01]  /*08d0*/  BSSY.RECONVERGENT B1, `(.L_x_454) ;  /* 0x0000014000017945 */ /* 0x000fe20003800200 */
[----:B------:R-:W-:-:S03]  /*08e0*/  ISETP.GT.AND.EX P2, PT, R24, R11, PT, P2 ;  /* 0x0000000b1800720c */ /* 0x000fc60003f44320 */
[----:B------:R-:W1:Y:S01]  /*08f0*/  @!P1 LDC.64 R42, c[0x0][0x388] ;  /* 0x0000e200ff2a9b82 */ /* 0x000e620000000a00 */
[-C--:B--2---:R-:W-:Y:S02]  /*0900*/  @!P1 IMAD R14, R29, R38.reuse, RZ ;  /* 0x000000261d0e9224 */ /* 0x084fe400078e02ff */
[----:B------:R-:W-:-:S04]  /*0910*/  @!P1 IMAD.WIDE.U32 R34, R28, R38, R34 ;  /* 0x000000261c229225 */ /* 0x000fc800078e0022 */
[----:B------:R-:W-:Y:S01]  /*0920*/  @!P1 IMAD R39, R28, R39, R14 ;  /* 0x000000271c279224 */ /* 0x000fe200078e020e */
[----:B-1----:R-:W-:Y:S01]  /*0930*/  @!P1 LEA R38, P3, R34, R42, 0x3 ;  /* 0x0000002a22269211 */ /* 0x002fe200078618ff */
[----:B------:R-:W-:Y:S02]  /*0940*/  IMAD.MOV.U32 R28, RZ, RZ, 0x0 ;  /* 0x00000000ff1c7424 */ /* 0x000fe400078e00ff */
[----:B------:R-:W-:Y:S02]  /*0950*/  @!P1 IMAD.IADD R39, R35, 0x1, R39 ;  /* 0x0000000123279824 */ /* 0x000fe400078e0227 */
[----:B------:R-:W-:-:S03]  /*0960*/  IMAD.MOV.U32 R29, RZ, RZ, -0x100000 ;  /* 0xfff00000ff1d7424 */ /* 0x000fc600078e00ff */
[----:B------:R-:W-:Y:S01]  /*0970*/  @!P1 LEA.HI.X R39, R34, R43, R39, 0x3, P3 ;  /* 0x0000002b22279211 */ /* 0x000fe200018f1c27 */
[----:B------:R-:W-:Y:S06]  /*0980*/  @P2 BRA `(.L_x_455) ;  /* 0x0000000000202947 */ /* 0x000fec0003800000 */
[----:B------:R-:W-:Y:S02]  /*0990*/  IMAD.MOV.U32 R14, RZ, RZ, R20 ;  /* 0x000000ffff0e7224 */ /* 0x000fe400078e0014 */
[----:B------:R-:W-:Y:S02]  /*09a0*/  IMAD R24, R24, UR14, RZ ;  /* 0x0000000e18187c24 */ /* 0x000fe4000f8e02ff */
[----:B------:R-:W-:-:S04]  /*09b0*/  IMAD.WIDE.U32 R34, R37, UR14, R14 ;  /* 0x0000000e25227c25 */ /* 0x000fc8000f8e000e */
[----:B------:R-:W-:Y:S01]  /*09c0*/  IMAD R37, R37, UR15, R24 ;  /* 0x0000000f25257c24 */ /* 0x000fe2000f8e0218 */
[----:B------:R-:W-:-:S03]  /*09d0*/  LEA R36, P2, R34, UR16, 0x3 ;  /* 0x0000001022247c11 */ /* 0x000fc6000f8418ff */
[----:B------:R-:W-:-:S05]  /*09e0*/  IMAD.IADD R35, R35, 0x1, R37 ;  /* 0x0000000123237824 */ /* 0x000fca00078e0225 */
[----:B------:R-:W-:-:S05]  /*09f0*/  LEA.HI.X R37, R34, UR17, R35, 0x3, P2 ;  /* 0x0000001122257c11 */ /* 0x000fca00090f1c23 */
[----:B------:R1:W-:Y:S02]  /*0a00*/  STG.E.64 desc[UR4][R36.64], R30 ;  /* 0x0000001e24007986 */ /* 0x0003e4000c101b04 */
.L_x_455:
[----:B------:R-:W-:Y:S05]  /*0a10*/  BSYNC.RECONVERGENT B1 ;  /* 0x0000000000017941 */ /* 0x000fea0003800200 */
.L_x_454:
        /* <DEDUP_REMOVED lines=23> */
[----:B------:R-:W-:Y:S01]  /*0b90*/  MOV R14, R20 ;  /* 0x00000014000e7202 */ /* 0x000fe20000000f00 */
[----:B------:R-:W-:-:S04]  /*0ba0*/  IMAD R24, R24, UR14, RZ ;  /* 0x0000000e18187c24 */ /* 0x000fc8000f8e02ff */
[----:B------:R-:W-:-:S04]  /*0bb0*/  IMAD.WIDE.U32 R28, R41, UR14, R14 ;  /* 0x0000000e291c7c25 */ /* 0x000fc8000f8e000e */
[----:B------:R-:W-:Y:S01]  /*0bc0*/  IMAD R31, R41, UR15, R24 ;  /* 0x0000000f291f7c24 */ /* 0x000fe2000f8e0218 */
[----:B------:R-:W-:-:S03]  /*0bd0*/  LEA R30, P1, R28, UR16, 0x3 ;  /* 0x000000101c1e7c11 */ /* 0x000fc6000f8218ff */
[----:B------:R-:W-:-:S05]  /*0be0*/  IMAD.IADD R29, R29, 0x1, R31 ;  /* 0x000000011d1d7824 */ /* 0x000fca00078e021f */
[----:B------:R-:W-:Y:S01]  /*0bf0*/  LEA.HI.X R31, R28, UR17, R29, 0x3, P1 ;  /* 0x000000111c1f7c11 */ /* 0x000fe200088f1c1d */
[----:B------:R-:W-:Y:S02]  /*0c00*/  IMAD.MOV.U32 R28, RZ, RZ, 0x0 ;  /* 0x00000000ff1c7424 */ /* 0x000fe400078e00ff */
[----:B------:R-:W-:-:S05]  /*0c10*/  IMAD.MOV.U32 R29, RZ, RZ, -0x100000 ;  /* 0xfff00000ff1d7424 */ /* 0x000fca00078e00ff */
[----:B------:R1:W-:Y:S02]  /*0c20*/  STG.E.64 desc[UR4][R30.64], R28 ;  /* 0x0000001c1e007986 */ /* 0x0003e4000c101b04 */
.L_x_457:
[----:B------:R-:W-:Y:S05]  /*0c30*/  BSYNC.RECONVERGENT B1 ;  /* 0x0000000000017941 */ /* 0x000fea0003800200 */
.L_x_456:
[----:B------:R-:W-:Y:S04]  /*0c40*/  BSSY.RECONVERGENT B1, `(.L_x_458) ;  /* 0x000000c000017945 */ /* 0x000fe80003800200 */
[----:B------:R-:W-:Y:S05]  /*0c50*/  @P2 BRA `(.L_x_459) ;  /* 0x0000000000282947 */ /* 0x000fea0003800000 */
[----:B------:R-:W-:Y:S02]  /*0c60*/  IMAD R24, R36, UR14, RZ ;  /* 0x0000000e24187c24 */ /* 0x000fe4000f8e02ff */
[----:B------:R-:W-:Y:S02]  /*0c70*/  IMAD.MOV.U32 R14, RZ, RZ, R20 ;  /* 0x000000ffff0e7224 */ /* 0x000fe400078e0014 */
[C---:B-1----:R-:W-:Y:S02]  /*0c80*/  IMAD R31, R37.reuse, UR15, R24 ;  /* 0x0000000f251f7c24 */ /* 0x042fe4000f8e0218 */
[----:B------:R-:W-:-:S04]  /*0c90*/  IMAD.WIDE.U32 R28, R37, UR14, R14 ;  /* 0x0000000e251c7c25 */ /* 0x000fc8000f8e000e */
[----:B------:R-:W-:Y:S01]  /*0ca0*/  IMAD.IADD R29, R29, 0x1, R31 ;  /* 0x000000011d1d7824 */ /* 0x000fe200078e021f */
[----:B------:R-:W-:-:S04]  /*0cb0*/  LEA R30, P1, R28, UR16, 0x3 ;  /* 0x000000101c1e7c11 */ /* 0x000fc8000f8218ff */
[----:B------:R-:W-:Y:S01]  /*0cc0*/  LEA.HI.X R31, R28, UR17, R29, 0x3, P1 ;  /* 0x000000111c1f7c11 */ /* 0x000fe200088f1c1d */
[----:B------:R-:W-:Y:S02]  /*0cd0*/  IMAD.MOV.U32 R28, RZ, RZ, 0x0 ;  /* 0x00000000ff1c7424 */ /* 0x000fe400078e00ff */
[----:B------:R-:W-:-:S05]  /*0ce0*/  IMAD.MOV.U32 R29, RZ, RZ, -0x100000 ;  /* 0xfff00000ff1d7424 */ /* 0x000fca00078e00ff */
[----:B------:R2:W-:Y:S02]  /*0cf0*/  STG.E.64 desc[UR4][R30.64], R28 ;  /* 0x0000001c1e007986 */ /* 0x0005e4000c101b04 */
.L_x_459:
[----:B------:R-:W-:Y:S05]  /*0d00*/  BSYNC.RECONVERGENT B1 ;  /* 0x0000000000017941 */ /* 0x000fea0003800200 */
.L_x_458:
[----:B------:R-:W-:-:S04]  /*0d10*/  LEA R0, P1, R10, R0, 0x2 ;  /* 0x000000000a007211 */ /* 0x000fc800078210ff */
[----:B------:R-:W-:Y:S01]  /*0d20*/  LEA.HI.X R5, R10, R5, RZ, 0x2, P1 ;  /* 0x000000050a057211 */ /* 0x000fe200008f14ff */
[----:B------:R-:W-:Y:S08]  /*0d30*/  @P0 BRA `(.L_x_460) ;  /* 0xfffffff8003c0947 */ /* 0x000ff0000383ffff */
.L_x_450:
[----:B------:R-:W-:Y:S05]  /*0d40*/  BSYNC.RECONVERGENT B0 ;  /* 0x0000000000007941 */ /* 0x000fea0003800200 */
.L_x_449:
[----:B------:R-:W-:Y:S01]  /*0d50*/  ISETP.NE.U32.AND P0, PT, R4, RZ, PT ;  /* 0x000000ff0400720c */ /* 0x000fe20003f05070 */
[----:B------:R-:W-:Y:S03]  /*0d60*/  BSSY.RECONVERGENT B0, `(.L_x_461) ;  /* 0x0000037000007945 */ /* 0x000fe60003800200 */
[----:B------:R-:W-:-:S13]  /*0d70*/  ISETP.NE.AND.EX P0, PT, RZ, RZ, PT, P0 ;  /* 0x000000ffff00720c */ /* 0x000fda0003f05300 */
[----:B------:R-:W-:Y:S05]  /*0d80*/  @!P0 BRA `(.L_x_462) ;  /* 0x0000000000d08947 */ /* 0x000fea0003800000 */
[----:B-12---:R-:W-:-:S07]  /*0d90*/  CS2R R30, SRZ ;  /* 0x00000000001e7805 */ /* 0x006fce000001ff00 */
.L_x_468:
[----:B01----:R-:W-:Y:S01]  /*0da0*/  IADD3 R29, P2, PT, R9, R0, RZ ;  /* 0x00000000091d7210 */ /* 0x003fe20007f5e0ff */
        /* <DEDUP_REMOVED lines=8> */
[----:B-----5:R-:W-:Y:S05]  /*0e30*/  @!P1 BRA `(.L_x_464) ;  /* 0x0000000000549947 */ /* 0x020fea0003800000 */
[----:B------:R-:W-:Y:S01]  /*0e40*/  ISETP.NE.U32.AND P1, PT, R29, 0x1, PT ;  /* 0x000000011d00780c */ /* 0x000fe20003f25070 */
[----:B------:R-:W-:Y:S01]  /*0e50*/  HFMA2 R6, -RZ, RZ, 0, 0 ;  /* 0x00000000ff067431 */ /* 0x000fe200000001ff */
[----:B-----5:R-:W-:Y:S01]  /*0e60*/  ISETP.NE.U32.AND P2, PT, R18, RZ, PT ;  /* 0x000000ff1200720c */ /* 0x020fe20003f45070 */
[----:B------:R-:W-:Y:S01]  /*0e70*/  IMAD.MOV.U32 R7, RZ, RZ, -0x100000 ;  /* 0xfff00000ff077424 */ /* 0x000fe200078e00ff */
[----:B------:R-:W-:Y:S02]  /*0e80*/  ISETP.NE.AND.EX P1, PT, R8, RZ, PT, P1 ;  /* 0x000000ff0800720c */ /* 0x000fe40003f25310 */
[----:B------:R-:W-:-:S04]  /*0e90*/  ISETP.NE.AND.EX P2, PT, R19, RZ, PT, P2 ;  /* 0x000000ff1300720c */ /* 0x000fc80003f45320 */
[----:B------:R-:W-:-:S13]  /*0ea0*/  PLOP3.LUT P1, PT, P1, P2, PT, 0xf2, 0x2f ;  /* 0x00000000002f781c */ /* 0x000fda0000f25e72 */
[----:B------:R-:W-:Y:S05]  /*0eb0*/  @P1 BRA `(.L_x_465) ;  /* 0x0000000000381947 */ /* 0x000fea0003800000 */
[----:B------:R-:W2:Y:S01]  /*0ec0*/  LDG.E.64.CONSTANT R6, desc[UR4][R22.64] ;  /* 0x0000000416067981 */ /* 0x000ea2000c1e9b00 */
[----:B------:R-:W2:Y:S01]  /*0ed0*/  LDCU.64 UR6, c[0x0][0x3d0] ;  /* 0x00007a00ff0677ac */ /* 0x000ea20008000a00 */
[----:B------:R-:W-:Y:S02]  /*0ee0*/  IMAD.MOV.U32 R24, RZ, RZ, R2 ;  /* 0x000000ffff187224 */ /* 0x000fe400078e0002 */
[----:B------:R-:W-:Y:S01]  /*0ef0*/  IMAD.MOV.U32 R25, RZ, RZ, R27 ;  /* 0x000000ffff197224 */ /* 0x000fe200078e001b */
[----:B------:R-:W0:Y:S01]  /*0f00*/  LDCU.64 UR8, c[0x0][0x388] ;  /* 0x00007100ff0877ac */ /* 0x000e220008000a00 */
[----:B--2---:R-:W-:Y:S02]  /*0f10*/  IMAD R7, R7, UR6, RZ ;  /* 0x0000000607077c24 */ /* 0x004fe4000f8e02ff */
[----:B------:R-:W-:-:S04]  /*0f20*/  IMAD.WIDE.U32 R24, R6, UR6, R24 ;  /* 0x0000000606187c25 */ /* 0x000fc8000f8e0018 */
[----:B------:R-:W-:Y:S01]  /*0f30*/  IMAD R7, R6, UR7, R7 ;  /* 0x0000000706077c24 */ /* 0x000fe2000f8e0207 */
[----:B0-----:R-:W-:-:S03]  /*0f40*/  LEA R6, P1, R24, UR8, 0x3 ;  /* 0x0000000818067c11 */ /* 0x001fc6000f8218ff */
[----:B------:R-:W-:-:S05]  /*0f50*/  IMAD.IADD R7, R25, 0x1, R7 ;  /* 0x0000000119077824 */ /* 0x000fca00078e0207 */
[----:B------:R-:W-:-:S06]  /*0f60*/  LEA.HI.X R7, R24, UR9, R7, 0x3, P1 ;  /* 0x0000000918077c11 */ /* 0x000fcc00088f1c07 */
[----:B------:R-:W5:Y:S01]  /*0f70*/  LDG.E.64 R6, desc[UR4][R6.64] ;  /* 0x0000000406067981 */ /* 0x000f62000c1e1b00 */
[----:B------:R-:W-:Y:S05]  /*0f80*/  BRA `(.L_x_465) ;  /* 0x0000000000047947 */ /* 0x000fea0003800000 */
.L_x_464:
[----:B------:R0:W5:Y:S02]  /*0f90*/  LDG.E.64 R6, desc[UR4][R32.64] ;  /* 0x0000000420067981 */ /* 0x000164000c1e1b00 */
.L_x_465:
[----:B------:R-:W-:Y:S05]  /*0fa0*/  BSYNC.RECONVERGENT B1 ;  /* 0x0000000000017941 */ /* 0x000fea0003800200 */
.L_x_463:
[----:B------:R-:W-:Y:S01]  /*0fb0*/  ISETP.GT.U32.AND P1, PT, R29, R13, PT ;  /* 0x0000000d1d00720c */ /* 0x000fe20003f24070 */
[----:B------:R-:W-:Y:S03]  /*0fc0*/  BSSY.RECONVERGENT B1, `(.L_x_466) ;  /* 0x000000d000017945 */ /* 0x000fe60003800200 */
[----:B------:R-:W-:-:S13]  /*0fd0*/  ISETP.GT.AND.EX P1, PT, R8, R11, PT, P1 ;  /* 0x0000000b0800720c */ /* 0x000fda0003f24310 */
[----:B------:R-:W-:Y:S05]  /*0fe0*/  @P1 BRA `(.L_x_467) ;  /* 0x0000000000281947 */ /* 0x000fea0003800000 */
[----:B------:R-:W1:Y:S01]  /*0ff0*/  LDCU.64 UR6, c[0x0][0x3e8] ;  /* 0x00007d00ff0677ac */ /* 0x000e620008000a00 */
[----:B------:R-:W-:Y:S01]  /*1000*/  IMAD.MOV.U32 R14, RZ, RZ, R20 ;  /* 0x000000ffff0e7224 */ /* 0x000fe200078e0014 */
[----:B------:R-:W2:Y:S01]  /*1010*/  LDCU.64 UR8, c[0x0][0x380] ;  /* 0x00007000ff0877ac */ /* 0x000ea20008000a00 */
[----:B-1----:R-:W-:Y:S02]  /*1020*/  IMAD R8, R8, UR6, RZ ;  /* 0x0000000608087c24 */ /* 0x002fe4000f8e02ff */
[----:B------:R-:W-:-:S04]  /*1030*/  IMAD.WIDE.U32 R24, R29, UR6, R14 ;  /* 0x000000061d187c25 */ /* 0x000fc8000f8e000e */
[----:B------:R-:W-:Y:S01]  /*1040*/  IMAD R29, R29, UR7, R8 ;  /* 0x000000071d1d7c24 */ /* 0x000fe2000f8e0208 */
[----:B--2---:R-:W-:-:S03]  /*1050*/  LEA R28, P1, R24, UR8, 0x3 ;  /* 0x00000008181c7c11 */ /* 0x004fc6000f8218ff */
[----:B------:R-:W-:-:S05]  /*1060*/  IMAD.IADD R25, R25, 0x1, R29 ;  /* 0x0000000119197824 */ /* 0x000fca00078e021d */
[----:B------:R-:W-:-:S05]  /*1070*/  LEA.HI.X R29, R24, UR9, R25, 0x3, P1 ;  /* 0x00000009181d7c11 */ /* 0x000fca00088f1c19 */
[----:B-----5:R1:W-:Y:S02]  /*1080*/  STG.E.64 desc[UR4][R28.64], R6 ;  /* 0x000000061c007986 */ /* 0x0203e4000c101b04 */
.L_x_467:
[----:B------:R-:W-:Y:S05]  /*1090*/  BSYNC.RECONVERGENT B1 ;  /* 0x0000000000017941 */ /* 0x000fea0003800200 */
.L_x_466:
[----:B------:R-:W-:-:S05]  /*10a0*/  IADD3 R0, P1, PT, R10, R0, RZ ;  /* 0x000000000a007210 */ /* 0x000fca0007f3e0ff */
[----:B------:R-:W-:Y:S01]  /*10b0*/  IMAD.X R5, RZ, RZ, R5, P1 ;  /* 0x000000ffff057224 */ /* 0x000fe200008e0605 */
[----:B------:R-:W-:Y:S07]  /*10c0*/  @P0 BRA `(.L_x_468) ;  /* 0xfffffffc00340947 */ /* 0x000fee000383ffff */
.L_x_462:
[----:B------:R-:W-:Y:S05]  /*10d0*/  BSYNC.RECONVERGENT B0 ;  /* 0x0000000000007941 */ /* 0x000fea0003800200 */
.L_x_461:
[----:B------:R-:W3:Y:S01]  /*10e0*/  LDC.64 R24, c[0x0][0x3c0] ;  /* 0x0000f000ff187b82 */ /* 0x000ee20000000a00 */
[----:B-----5:R-:W-:Y:S01]  /*10f0*/  SHF.L.U32 R3, R18, 0x1, RZ ;  /* 0x0000000112037819 */ /* 0x020fe200000006ff */
[----:B------:R-:W-:-:S06]  /*1100*/  IMAD.MOV.U32 R0, RZ, RZ, RZ ;  /* 0x000000ffff007224 */ /* 0x000fcc00078e00ff */
        /* <DEDUP_REMOVED lines=13> */
.L_x_487:
[----:B0-----:R-:W-:Y:S01]  /*11e0*/  IADD3 R62, P0, PT, R9, R2, RZ ;  /* 0x00000002093e7210 */ /* 0x001fe20007f1e0ff */
[----:B-----5:R-:W0:Y:S01]  /*11f0*/  LDC R32, c[0x0][0x408] ;  /* 0x00010200ff207b82 */ /* 0x020e220000000800 */
[----:B------:R-:W-:Y:S01]  /*1200*/  ISETP.LT.U32.AND P2, PT, R18, 0x1, PT ;  /* 0x000000011200780c */ /* 0x000fe20003f41070 */
[----:B------:R-:W-:Y:S01]  /*1210*/  BSSY.RECONVERGENT B0, `(.L_x_469) ;  /* 0x0000030000007945 */ /* 0x000fe20003800200 */
[----:B------:R-:W-:Y:S01]  /*1220*/  ISETP.GT.U32.AND P1, PT, R62, R3, PT ;  /* 0x000000033e00720c */ /* 0x000fe20003f24070 */
[----:B------:R-:W-:Y:S01]  /*1230*/  IMAD.X R25, RZ, RZ, R0, P0 ;  /* 0x000000ffff197224 */ /* 0x000fe200000e0600 */
[----:B------:R-:W-:-:S03]  /*1240*/  PLOP3.LUT P0, PT, PT, PT, PT, 0x80, 0x8 ;  /* 0x000000000008781c */ /* 0x000fc60003f0f070 */
        /* <DEDUP_REMOVED lines=15> */
.L_x_471:
[----:B------:R-:W2:Y:S01]  /*1340*/  LDC.64 R30, c[0x0][0x3f8] ;  /* 0x0000fe00ff1e7b82 */ /* 0x000ea20000000a00 */
[--C-:B-1----:R-:W-:Y:S02]  /*1350*/  SHF.R.U32.HI R33, RZ, 0x1, R25.reuse ;  /* 0x00000001ff217819 */ /* 0x102fe40000011619 */
[----:B------:R-:W-:-:S03]  /*1360*/  SHF.R.U64 R34, R62, 0x1, R25 ;  /* 0x000000013e227819 */ /* 0x000fc60000001219 */
[-C--:B--2---:R-:W-:Y:S02]  /*1370*/  IMAD R35, R33, R30.reuse, RZ ;  /* 0x0000001e21237224 */ /* 0x084fe400078e02ff */
[----:B0-----:R-:W-:-:S04]  /*1380*/  IMAD.WIDE.U32 R32, R34, R30, RZ ;  /* 0x0000001e22207225 */ /* 0x001fc800078e00ff */
[----:B------:R-:W-:Y:S01]  /*1390*/  IMAD R35, R34, R31, R35 ;  /* 0x0000001f22237224 */ /* 0x000fe200078e0223 */
[----:B------:R-:W-:-:S03]  /*13a0*/  LEA R34, P2, R32, R22, 0x3 ;  /* 0x0000001620227211 */ /* 0x000fc600078418ff */
[----:B------:R-:W-:-:S05]  /*13b0*/  IMAD.IADD R33, R33, 0x1, R35 ;  /* 0x0000000121217824 */ /* 0x000fca00078e0223 */
[----:B------:R-:W-:-:S05]  /*13c0*/  LEA.HI.X R35, R32, R23, R33, 0x3, P2 ;  /* 0x0000001720237211 */ /* 0x000fca00010f1c21 */
[----:B------:R2:W5:Y:S01]  /*13d0*/  LDG.E.64.CONSTANT R32, desc[UR4][R34.64] ;  /* 0x0000000422207981 */ /* 0x000562000c1e9b00 */
[----:B------:R-:W-:-:S04]  /*13e0*/  ISETP.GE.U32.AND P2, PT, R62, 0x2, PT ;  /* 0x000000023e00780c */ /* 0x000fc80003f46070 */
[----:B------:R-:W-:-:S13]  /*13f0*/  ISETP.GE.U32.AND.EX P2, PT, R25, RZ, PT, P2 ;  /* 0x000000ff1900720c */ /* 0x000fda0003f46120 */
[----:B--2---:R-:W-:Y:S05]  /*1400*/  @!P2 BRA `(.L_x_470) ;  /* 0x000000000040a947 */ /* 0x004fea0003800000 */
        /* <DEDUP_REMOVED lines=11> */
[----:B------:R-:W-:-:S06]  /*14c0*/  LEA.HI.X R31, R34, R23, R31, 0x3, P0 ;  /* 0x00000017221f7211 */ /* 0x000fcc00000f1c1f */
[----:B------:R-:W5:Y:S02]  /*14d0*/  LDG.E.64.CONSTANT R30, desc[UR4][R30.64] ;  /* 0x000000041e1e7981 */ /* 0x000f64000c1e9b00 */
.L_x_472:
[----:B0----5:R-:W-:-:S04]  /*14e0*/  ISETP.NE.U32.AND P0, PT, R30, R32, PT ;  /* 0x000000201e00720c */ /* 0x021fc80003f05070 */
[----:B-1----:R-:W-:-:S04]  /*14f0*/  ISETP.NE.AND.EX P0, PT, R31, R33, PT, P0 ;  /* 0x000000211f00720c */ /* 0x002fc80003f05300 */
[----:B------:R-:W-:-:S13]  /*1500*/  PLOP3.LUT P0, PT, P0, PT, PT, 0x8, 0x80 ;  /* 0x000000000080781c */ /* 0x000fda000070e170 */
.L_x_470:
[----:B------:R-:W-:Y:S05]  /*1510*/  BSYNC.RECONVERGENT B0 ;  /* 0x0000000000007941 */ /* 0x000fea0003800200 */
.L_x_469:
[----:B------:R-:W2:Y:S02]  /*1520*/  LDCU.64 UR6, c[0x0][0x398] ;  /* 0x00007300ff0677ac */ /* 0x000ea40008000a00 */
[----:B--2---:R-:W-:-:S04]  /*1530*/  UISETP.GE.U32.AND UP0, UPT, UR6, 0x2, UPT ;  /* 0x000000020600788c */ /* 0x004fc8000bf06070 */
[----:B------:R-:W-:-:S09]  /*1540*/  UISETP.GE.AND.EX UP0, UPT, UR7, URZ, UPT, UP0 ;  /* 0x000000ff0700728c */ /* 0x000fd2000bf06300 */
[----:B------:R-:W-:Y:S05]  /*1550*/  BRA.U !UP0, `(.L_x_473) ;  /* 0x0000002508fc7547 */ /* 0x000fea000b800000 */
[----:B------:R-:W1:Y:S01]  /*1560*/  LDCU.64 UR8, c[0x0][0x3d0] ;  /* 0x00007a00ff0877ac */ /* 0x000e620008000a00 */
[----:B------:R-:W-:Y:S02]  /*1570*/  IMAD.MOV.U32 R30, RZ, RZ, R20 ;  /* 0x000000ffff1e7224 */ /* 0x000fe400078e0014 */
[----:B------:R-:W-:Y:S02]  /*1580*/  HFMA2 R73, -RZ, RZ, 0, 0 ;  /* 0x00000000ff497431 */ /* 0x000fe400000001ff */
[----:B------:R-:W-:Y:S01]  /*1590*/  IMAD.MOV.U32 R31, RZ, RZ, R15 ;  /* 0x000000ffff1f7224 */ /* 0x000fe200078e000f */
[----:B------:R-:W2:Y:S01]  /*15a0*/  LDCU.64 UR12, c[0x0][0x3e8] ;  /* 0x00007d00ff0c77ac */ /* 0x000ea20008000a00 */
[----:B------:R-:W-:Y:S01]  /*15b0*/  IMAD.MOV.U32 R71, RZ, RZ, 0x1 ;  /* 0x00000001ff477424 */ /* 0x000fe200078e00ff */
[----:B------:R-:W3:Y:S01]  /*15c0*/  LDCU.64 UR10, c[0x0][0x388] ;  /* 0x00007100ff0a77ac */ /* 0x000ee20008000a00 */
[----:B------:R-:W4:Y:S01]  /*15d0*/  LDCU.64 UR6, c[0x0][0x380] ;  /* 0x00007000ff0677ac */ /* 0x000f220008000a00 */
[----:B-1---5:R-:W-:-:S02]  /*15e0*/  IMAD R33, R33, UR8, RZ ;  /* 0x0000000821217c24 */ /* 0x022fc4000f8e02ff */
[----:B0-----:R-:W-:-:S04]  /*15f0*/  IMAD.WIDE.U32 R34, R32, UR8, R26 ;  /* 0x0000000820227c25 */ /* 0x001fc8000f8e001a */
[----:B--2---:R-:W-:Y:S02]  /*1600*/  IMAD R37, R25, UR12, RZ ;  /* 0x0000000c19257c24 */ /* 0x004fe4000f8e02ff */
[----:B------:R-:W-:Y:S01]  /*1610*/  IMAD R33, R32, UR9, R33 ;  /* 0x0000000920217c24 */ /* 0x000fe2000f8e0221 */
[----:B---3--:R-:W-:Y:S01]  /*1620*/  LEA R63, P3, R34, UR10, 0x3 ;  /* 0x0000000a223f7c11 */ /* 0x008fe2000f8618ff */
[----:B------:R-:W-:Y:S01]  /*1630*/  IMAD.WIDE.U32 R66, R62, UR12, R30 ;  /* 0x0000000c3e427c25 */ /* 0x000fe2000f8e001e */
[----:B------:R-:W-:-:S03]  /*1640*/  IADD3 R30, P2, PT, R7, R28, RZ ;  /* 0x0000001c071e7210 */ /* 0x000fc60007f5e0ff */
[----:B------:R-:W-:Y:S02]  /*1650*/  IMAD R37, R62, UR13, R37 ;  /* 0x0000000d3e257c24 */ /* 0x000fe4000f8e0225 */
[----:B------:R-:W-:Y:S02]  /*1660*/  IMAD.IADD R65, R35, 0x1, R33 ;  /* 0x0000000123417824 */ /* 0x000fe400078e0221 */
[----:B------:R-:W-:Y:S02]  /*1670*/  IMAD.IADD R33, R67, 0x1, R37 ;  /* 0x0000000143217824 */ /* 0x000fe400078e0225 */
[----:B------:R-:W-:Y:S01]  /*1680*/  IMAD R32, R6, R62, RZ ;  /* 0x0000003e06207224 */ /* 0x000fe200078e02ff */
[----:B------:R-:W-:Y:S01]  /*1690*/  LEA.HI.X R65, R34, UR11, R65, 0x3, P3 ;  /* 0x0000000b22417c11 */ /* 0x000fe200098f1c41 */
[----:B------:R-:W-:Y:S02]  /*16a0*/  IMAD.X R31, R8, 0x1, R29, P2 ;  /* 0x00000001081f7824 */ /* 0x000fe400010e061d */
[C---:B------:R-:W-:Y:S01]  /*16b0*/  IMAD.SHL.U32 R64, R66.reuse, 0x8, RZ ;  /* 0x0000000842407824 */ /* 0x040fe200078e00ff */
[----:B------:R-:W-:Y:S01]  /*16c0*/  SHF.L.U64.HI R66, R66, 0x3, R33 ;  /* 0x0000000342427819 */ /* 0x000fe20000010221 */
[----:B------:R-:W-:-:S02]  /*16d0*/  IMAD R33, R25, R5, R32 ;  /* 0x0000000519217224 */ /* 0x000fc400078e0220 */
[----:B------:R-:W-:-:S04]  /*16e0*/  IMAD.WIDE.U32 R30, R62, R5, R30 ;  /* 0x000000053e1e7225 */ /* 0x000fc800078e001e */
[----:B----4-:R-:W-:Y:S02]  /*16f0*/  IMAD.U32 R67, RZ, RZ, UR6 ;  /* 0x00000006ff437e24 */ /* 0x010fe4000f8e00ff */
[----:B------:R-:W-:Y:S02]  /*1700*/  IMAD.U32 R69, RZ, RZ, UR7 ;  /* 0x00000007ff457e24 */ /* 0x000fe4000f8e00ff */
[----:B------:R-:W-:-:S07]  /*1710*/  IMAD.IADD R68, R31, 0x1, R33 ;  /* 0x000000011f447824 */ /* 0x000fce00078e0221 */
.L_x_486:
        /* <DEDUP_REMOVED lines=31> */
[----:B------:R-:W-:-:S06]  /*1910*/  IMAD.MOV.U32 R38, RZ, RZ, 0x0 ;  /* 0x00000000ff267424 */ /* 0x000fcc00078e00ff */
[----:B------:R-:W3:Y:S01]  /*1920*/  @!P0 LDG.E.64 R38, desc[UR4][R40.64] ;  /* 0x0000000428268981 */ /* 0x000ee2000c1e1b00 */
[----:B------:R-:W-:Y:S02]  /*1930*/  IMAD.MOV.U32 R44, RZ, RZ, 0x652b82fe ;  /* 0x652b82feff2c7424 */ /* 0x000fe400078e00ff */
[----:B------:R-:W-:Y:S02]  /*1940*/  IMAD.MOV.U32 R45, RZ, RZ, 0x3ff71547 ;  /* 0x3ff71547ff2d7424 */ /* 0x000fe400078e00ff */
[----:B------:R-:W-:Y:S02]  /*1950*/  IMAD.MOV.U32 R46, RZ, RZ, -0x105c611 ;  /* 0xfefa39efff2e7424 */ /* 0x000fe400078e00ff */
[----:B------:R-:W-:Y:S02]  /*1960*/  IMAD.MOV.U32 R47, RZ, RZ, 0x3fe62e42 ;  /* 0x3fe62e42ff2f7424 */ /* 0x000fe400078e00ff */
[----:B------:R-:W-:Y:S02]  /*1970*/  IMAD.MOV.U32 R50, RZ, RZ, 0x3b39803f ;  /* 0x3b39803fff327424 */ /* 0x000fe400078e00ff */
[----:B------:R-:W-:Y:S01]  /*1980*/  IMAD.MOV.U32 R51, RZ, RZ, 0x3c7abc9e ;  /* 0x3c7abc9eff337424 */ /* 0x000fe200078e00ff */
[----:B------:R-:W-:Y:S01]  /*1990*/  BSSY.RECONVERGENT B1, `(.L_x_476) ;  /* 0x0000127000017945 */ /* 0x000fe20003800200 */
[----:B--2---:R-:W0:Y:S01]  /*19a0*/  @P2 DSETP.GT.AND P3, PT, R36, R34, PT ;  /* 0x000000222400222a */ /* 0x004e220003f64000 */
[----:B------:R-:W-:Y:S01]  /*19b0*/  IMAD.MOV.U32 R32, RZ, RZ, R34 ;  /* 0x000000ffff207224 */ /* 0x000fe200078e0022 */
[----:B------:R-:W-:-:S02]  /*19c0*/  MOV R33, R35 ;  /* 0x0000002300217202 */ /* 0x000fc40000000f00 */
[----:B0-----:R-:W-:Y:S02]  /*19d0*/  @P2 FSEL R32, R36, R34, P3 ;  /* 0x0000002224202208 */ /* 0x001fe40001800000 */
[----:B------:R-:W-:-:S15]  /*19e0*/  @P2 FSEL R33, R37, R35, P3 ;  /* 0x0000002325212208 */ /* 0x000fde0001800000 */
[----:B------:R-:W-:-:S15]  /*19f0*/  NOP ;  /* 0x0000000000007918 */ /* 0x000fde0000000000 */
[----:B------:R-:W-:-:S15]  /*1a00*/  NOP ;  /* 0x0000000000007918 */ /* 0x000fde0000000000 */
[----:B------:R-:W-:-:S13]  /*1a10*/  NOP ;  /* 0x0000000000007918 */ /* 0x000fda0000000000 */
        /* <DEDUP_REMOVED lines=56> */
[----:B-1----:R-:W-:Y:S01]  /*1da0*/  IMAD.MOV.U32 R60, RZ, RZ, 0x69ce2bdf ;  /* 0x69ce2bdfff3c7424 */ /* 0x002fe200078e00ff */
[----:B------:R-:W-:-:S15]  /*1db0*/  MOV R61, 0x3e5ade15 ;  /* 0x3e5ade15003d7802 */ /* 0x000fde0000000f00 */
[----:B------:R-:W-:-:S15]  /*1dc0*/  NOP ;  /* 0x0000000000007918 */ /* 0x000fde0000000000 */
[----:B------:R-:W-:-:S15]  /*1dd0*/  NOP ;  /* 0x0000000000007918 */ /* 0x000fde0000000000 */
[----:B------:R-:W-:-:S15]  /*1de0*/  NOP ;  /* 0x0000000000007918 */ /* 0x000fde0000000000 */
[----:B------:R-:W-:-:S01]  /*1df0*/  NOP ;  /* 0x0000000000007918 */ /* 0x000fc20000000000 */
        /* <DEDUP_REMOVED lines=91> */
[----:B--2---:R-:W-:Y:S01]  /*23b0*/  IMAD.MOV.U32 R58, RZ, RZ, 0x1852b7af ;  /* 0x1852b7afff3a7424 */ /* 0x004fe200078e00ff */
        /* <DEDUP_REMOVED lines=132> */
.L_x_477:
[----:B------:R-:W-:Y:S05]  /*2c00*/  BSYNC.RECONVERGENT B1 ;  /* 0x0000000000017941 */ /* 0x000fea0003800200 */
.L_x_476:
        /* <DEDUP_REMOVED lines=23> */
.L_x_479:
[----:B------:R-:W-:Y:S05]  /*2d80*/  BSYNC.RECONVERGENT B1 ;  /* 0x0000000000017941 */ /* 0x000fea0003800200 */
.L_x_478:
        /* <DEDUP_REMOVED lines=25> */
.L_x_481:
[----:B------:R-:W-:Y:S05]  /*2f20*/  BSYNC.RECONVERGENT B1 ;  /* 0x0000000000017941 */ /* 0x000fea0003800200 */
.L_x_480:
[----:B-1----:R-:W1:Y:S01]  /*2f30*/  DADD R36, R34, R36 ;  /* 0x0000000022247229 */ /* 0x002e620000000024 */
[----:B------:R-:W-:Y:S01]  /*2f40*/  BSSY.RECONVERGENT B1, `(.L_x_482) ;  /* 0x00000c0000017945 */ /* 0x000fe20003800200 */
[----:B-1----:R-:W-:Y:S01]  /*2f50*/  ISETP.GT.AND P2, PT, R37, 0xfffff, PT ;  /* 0x000fffff2500780c */ /* 0x002fe20003f44270 */
[----:B------:R-:W-:Y:S02]  /*2f60*/  IMAD.MOV.U32 R34, RZ, RZ, R36 ;  /* 0x000000ffff227224 */ /* 0x000fe400078e0024 */
[--C-:B------:R-:W-:Y:S02]  /*2f70*/  IMAD.MOV.U32 R35, RZ, RZ, R37.reuse ;  /* 0x000000ffff237224 */ /* 0x100fe400078e0025 */
[----:B0-----:R-:W-:Y:S02]  /*2f80*/  IMAD.MOV.U32 R38, RZ, RZ, R37 ;  /* 0x000000ffff267224 */ /* 0x001fe400078e0025 */
[----:B------:R-:W-:-:S06]  /*2f90*/  IMAD.MOV.U32 R39, RZ, RZ, -0x3ff ;  /* 0xfffffc01ff277424 */ /* 0x000fcc00078e00ff */
[----:B------:R-:W-:-:S15]  /*2fa0*/  @!P2 IMAD.MOV.U32 R39, RZ, RZ, -0x435 ;  /* 0xfffffbcbff27a424 */ /* 0x000fde00078e00ff */
[----:B------:R-:W-:-:S15]  /*2fb0*/  NOP ;  /* 0x0000000000007918 */ /* 0x000fde0000000000 */
[----:B------:R-:W-:-:S15]  /*2fc0*/  NOP ;  /* 0x0000000000007918 */ /* 0x000fde0000000000 */
[----:B------:R-:W-:-:S04]  /*2fd0*/  NOP ;  /* 0x0000000000007918 */ /* 0x000fc80000000000 */
[----:B------:R-:W0:Y:S02]  /*2fe0*/  @!P2 DMUL R34, R34, 1.80143985094819840000e+16 ;  /* 0x435000002222a828 */ /* 0x000e240000000000 */
[----:B0-----:R-:W-:Y:S02]  /*2ff0*/  @!P2 IMAD.MOV.U32 R38, RZ, RZ, R35 ;  /* 0x000000ffff26a224 */ /* 0x001fe400078e0023 */
[----:B------:R-:W-:-:S03]  /*3000*/  @!P2 IMAD.MOV.U32 R36, RZ, RZ, R34 ;  /* 0x000000ffff24a224 */ /* 0x000fc600078e0022 */
[----:B------:R-:W-:-:S04]  /*3010*/  IADD3 R37, PT, PT, R38, -0x1, RZ ;  /* 0xffffffff26257810 */ /* 0x000fc80007ffe0ff */
        /* <DEDUP_REMOVED lines=26> */
[----:B0-----:R-:W-:Y:S01]  /*31c0*/  MOV R36, 0x8b7a8b04 ;  /* 0x8b7a8b0400247802 */ /* 0x001fe20000000f00 */
[----:B------:R-:W-:-:S15]  /*31d0*/  IMAD.MOV.U32 R37, RZ, RZ, 0x3ed0ee25 ;  /* 0x3ed0ee25ff257424 */ /* 0x000fde00078e00ff */
        /* <DEDUP_REMOVED lines=144> */
.L_x_483:
[----:B------:R-:W-:Y:S01]  /*3ae0*/  IMAD.MOV.U32 R36, RZ, RZ, 0x0 ;  /* 0x00000000ff247424 */ /* 0x000fe200078e00ff */
[----:B------:R-:W-:Y:S01]  /*3af0*/  LOP3.LUT P2, RZ, R35, 0x7fffffff, RZ, 0xc0, !PT ;  /* 0x7fffffff23ff7812 */ /* 0x000fe2000784c0ff */
[----:B------:R-:W-:-:S06]  /*3b00*/  IMAD.MOV.U32 R37, RZ, RZ, 0x7ff00000 ;  /* 0x7ff00000ff257424 */ /* 0x000fcc00078e00ff */
[----:B------:R-:W0:Y:S02]  /*3b10*/  DFMA R34, R34, R36, +INF ;  /* 0x7ff000002222742b */ /* 0x000e240000000024 */
[----:B0-----:R-:W-:Y:S02]  /*3b20*/  FSEL R36, R34, RZ, P2 ;  /* 0x000000ff22247208 */ /* 0x001fe40001000000 */
[----:B------:R-:W-:-:S07]  /*3b30*/  FSEL R37, R35, -QNAN , P2 ;  /* 0xfff0000023257808 */ /* 0x000fce0001000000 */
.L_x_484:
[----:B------:R-:W-:Y:S05]  /*3b40*/  BSYNC.RECONVERGENT B1 ;  /* 0x0000000000017941 */ /* 0x000fea0003800200 */
.L_x_482:
        /* <DEDUP_REMOVED lines=12> */
.L_x_475:
[----:B------:R-:W-:-:S04]  /*3c10*/  ISETP.GT.U32.AND P2, PT, R62, R13, PT ;  /* 0x0000000d3e00720c */ /* 0x000fc80003f44070 */
[----:B------:R-:W-:-:S13]  /*3c20*/  ISETP.GT.AND.EX P2, PT, R25, R11, PT, P2 ;  /* 0x0000000b1900720c */ /* 0x000fda0003f44320 */
[----:B------:R-:W-:Y:S01]  /*3c30*/  @!P2 IADD3 R32, P3, PT, R67, R30, RZ ;  /* 0x0000001e4320a210 */ /* 0x000fe20007f7e0ff */
[----:B------:R-:W-:Y:S01]  /*3c40*/  @!P2 IMAD.MOV.U32 R34, RZ, RZ, 0x0 ;  /* 0x00000000ff22a424 */ /* 0x000fe200078e00ff */
[----:B------:R-:W-:-:S03]  /*3c50*/  @!P2 MOV R35, 0xfff00000 ;  /* 0xfff000000023a802 */ /* 0x000fc60000000f00 */
[----:B------:R-:W-:-:S05]  /*3c60*/  @!P2 IMAD.X R33, R69, 0x1, R68, P3 ;  /* 0x000000014521a824 */ /* 0x000fca00018e0644 */
[----:B------:R1:W-:Y:S03]  /*3c70*/  @!P2 STG.E.64 desc[UR4][R32.64], R34 ;  /* 0x000000222000a986 */ /* 0x0003e6000c101b04 */
.L_x_485:
[----:B------:R-:W-:Y:S05]  /*3c80*/  BSYNC.RECONVERGENT B0 ;  /* 0x0000000000007941 */ /* 0x000fea0003800200 */
.L_x_474:
[----:B------:R-:W0:Y:S01]  /*3c90*/  LDCU.64 UR6, c[0x0][0x398] ;  /* 0x00007300ff0677ac */ /* 0x000e220008000a00 */
[----:B------:R-:W-:Y:S02]  /*3ca0*/  IADD3 R71, P2, PT, R71, 0x1, RZ ;  /* 0x0000000147477810 */ /* 0x000fe40007f5e0ff */
[----:B------:R-:W-:-:S03]  /*3cb0*/  LEA R63, P4, R24, R63, 0x3 ;  /* 0x0000003f183f7211 */ /* 0x000fc600078818ff */
[----:B------:R-:W-:Y:S02]  /*3cc0*/  IMAD.X R73, RZ, RZ, R73, P2 ;  /* 0x000000ffff497224 */ /* 0x000fe400010e0649 */
[----:B------:R-:W-:Y:S01]  /*3cd0*/  IMAD.X R65, R65, 0x1, R14, P4 ;  /* 0x0000000141417824 */ /* 0x000fe200020e060e */
[----:B01----:R-:W-:-:S04]  /*3ce0*/  IADD3 R32, P3, PT, R71, -UR6, RZ ;  /* 0x8000000647207c10 */ /* 0x003fc8000ff7e0ff */
[----:B------:R-:W-:Y:S02]  /*3cf0*/  ISETP.NE.U32.AND P2, PT, R32, RZ, PT ;  /* 0x000000ff2000720c */ /* 0x000fe40003f45070 */
[----:B------:R-:W-:Y:S02]  /*3d00*/  IADD3.X R32, PT, PT, R73, ~UR7, RZ, P3, !PT ;  /* 0x8000000749207c10 */ /* 0x000fe40009ffe4ff */
[----:B------:R-:W-:Y:S02]  /*3d10*/  IADD3 R67, P3, PT, R67, R7, RZ ;  /* 0x0000000743437210 */ /* 0x000fe40007f7e0ff */
[----:B------:R-:W-:-:S03]  /*3d20*/  ISETP.NE.AND.EX P2, PT, R32, RZ, PT, P2 ;  /* 0x000000ff2000720c */ /* 0x000fc60003f45320 */
[----:B------:R-:W-:-:S10]  /*3d30*/  IMAD.X R69, R69, 0x1, R8, P3 ;  /* 0x0000000145457824 */ /* 0x000fd400018e0608 */
[----:B------:R-:W-:Y:S05]  /*3d40*/  @P2 BRA `(.L_x_486) ;  /* 0xffffffd800742947 */ /* 0x000fea000383ffff */
.L_x_473:
[----:B------:R-:W-:-:S05]  /*3d50*/  IADD3 R2, P0, PT, R10, R2, RZ ;  /* 0x000000020a027210 */ /* 0x000fca0007f1e0ff */
[----:B------:R-:W-:Y:S01]  /*3d60*/  IMAD.X R0, RZ, RZ, R0, P0 ;  /* 0x000000ffff007224 */ /* 0x000fe200000e0600 */
[----:B------:R-:W-:-:S04]  /*3d70*/  ISETP.GT.U32.AND P0, PT, R2, R13, PT ;  /* 0x0000000d0200720c */ /* 0x000fc80003f04070 */
[----:B------:R-:W-:-:S13]  /*3d80*/  ISETP.GT.AND.EX P0, PT, R0, R11, PT, P0 ;  /* 0x0000000b0000720c */ /* 0x000fda0003f04300 */
[----:B------:R-:W-:Y:S05]  /*3d90*/  @!P0 BRA `(.L_x_487) ;  /* 0xffffffd400108947 */ /* 0x000fea000383ffff */
.L_x_446:
        /* <DEDUP_REMOVED lines=25> */
[----:B---3--:R-:W-:Y:S02]  /*3f30*/  LEA R8, P2, R0, UR6, 0x3 ;  /* 0x0000000600087c11 */ /* 0x008fe4000f8418ff */
[----:B------:R-:W-:Y:S02]  /*3f40*/  IADD3.X R5, PT, PT, R18, R3, RZ, P1, !PT ;  /* 0x0000000312057210 */ /* 0x000fe40000ffe4ff */
[----:B------:R-:W-:Y:S02]  /*3f50*/  @P0 IADD3.X R3, PT, PT, R3, ~UR11, R18, P3, P4 ;  /* 0x8000000b03030c10 */ /* 0x000fe40009fe8412 */
[----:B------:R-:W-:Y:S02]  /*3f60*/  @P0 LEA R10, P1, R2, UR6, 0x3 ;  /* 0x00000006020a0c11 */ /* 0x000fe4000f8218ff */
[----:B------:R-:W-:Y:S01]  /*3f70*/  LEA.HI.X R9, R0, UR7, R5, 0x3, P2 ;  /* 0x0000000700097c11 */ /* 0x000fe200090f1c05 */
[----:B------:R-:W-:Y:S01]  /*3f80*/  IMAD.MOV.U32 R5, RZ, RZ, -0x100000 ;  /* 0xfff00000ff057424 */ /* 0x000fe200078e00ff */
[----:B------:R-:W-:-:S03]  /*3f90*/  @P0 LEA.HI.X R11, R2, UR7, R3, 0x3, P1 ;  /* 0x00000007020b0c11 */ /* 0x000fc600088f1c03 */
[----:B------:R-:W2:Y:S04]  /*3fa0*/  LDG.E.64 R6, desc[UR4][R8.64] ;  /* 0x0000000408067981 */ /* 0x000ea8000c1e1b00 */
[----:B------:R-:W2:Y:S01]  /*3fb0*/  @P0 LDG.E.64 R4, desc[UR4][R10.64] ;  /* 0x000000040a040981 */ /* 0x000ea2000c1e1b00 */
[----:B------:R-:W-:Y:S02]  /*3fc0*/  IMAD.MOV.U32 R14, RZ, RZ, 0x652b82fe ;  /* 0x652b82feff0e7424 */ /* 0x000fe400078e00ff */
[----:B------:R-:W-:Y:S01]  /*3fd0*/  IMAD.MOV.U32 R15, RZ, RZ, 0x3ff71547 ;  /* 0x3ff71547ff0f7424 */ /* 0x000fe200078e00ff */
        /* <DEDUP_REMOVED lines=189> */
[----:B--2---:R-:W-:Y:S01]  /*4bb0*/  IMAD R15, R10, 0x100000, R23 ;  /* 0x001000000a0f7824 */ /* 0x004fe200078e0217 */
[----:B------:R-:W-:-:S15]  /*4bc0*/  MOV R14, R22 ;  /* 0x00000016000e7202 */ /* 0x000fde0000000f00 */
[----:B------:R-:W-:-:S15]  /*4bd0*/  NOP ;  /* 0x0000000000007918 */ /* 0x000fde0000000000 */
[----:B------:R-:W-:-:S15]  /*4be0*/  NOP ;  /* 0x0000000000007918 */ /* 0x000fde0000000000 */
[----:B------:R-:W-:-:S15]  /*4bf0*/  NOP ;  /* 0x0000000000007918 */ /* 0x000fde0000000000 */
[----:B------:R-:W-:-:S01]  /*4c00*/  NOP ;  /* 0x0000000000007918 */ /* 0x000fc20000000000 */
        /* <DEDUP_REMOVED lines=22> */
[----:B------:R2:W3:Y:S02]  /*4d70*/  @!P0 DMUL R14, R6, R10 ;  /* 0x0000000a060e8228 */ /* 0x0004e40000000000 */
.L_x_489:
[----:B------:R-:W-:Y:S05]  /*4d80*/  BSYNC.RECONVERGENT B0 ;  /* 0x0000000000007941 */ /* 0x000fea0003800200 */
.L_x_488:
        /* <DEDUP_REMOVED lines=20> */
[----:B------:R4:W2:Y:S02]  /*4ed0*/  @!P0 DMUL R16, R4, R6 ;  /* 0x0000000604108228 */ /* 0x0008a40000000000 */
.L_x_491:
[----:B------:R-:W-:Y:S05]  /*4ee0*/  BSYNC.RECONVERGENT B0 ;  /* 0x0000000000007941 */ /* 0x000fea0003800200 */
.L_x_490:
        /* <DEDUP_REMOVED lines=13> */
[----:B------:R-:W-:Y:S02]  /*4fc0*/  IMAD.MOV.U32 R0, RZ, RZ, -0x3ff ;  /* 0xfffffc01ff007424 */ /* 0x000fe400078e00ff */
[----:B------:R-:W-:-:S10]  /*4fd0*/  @!P0 IMAD.MOV.U32 R0, RZ, RZ, -0x435 ;  /* 0xfffffbcbff008424 */ /* 0x000fd400078e00ff */
        /* <DEDUP_REMOVED lines=9> */
[----:B------:R-:W-:Y:S01]  /*5070*/  @P0 IADD3 R7, PT, PT, R5, -0x100000, RZ ;  /* 0xfff0000005070810 */ /* 0x000fe20007ffe0ff */
[----:B------:R-:W-:-:S04]  /*5080*/  @P0 VIADD R0, R0, 0x1 ;  /* 0x0000000100000836 */ /* 0x000fc80000000000 */
[----:B------:R-:W-:Y:S01]  /*5090*/  @P0 IMAD.MOV.U32 R5, RZ, RZ, R7 ;  /* 0x000000ffff050224 */ /* 0x000fe200078e0007 */
[----:B------:R-:W-:-:S05]  /*50a0*/  LOP3.LUT R8, R0, 0x80000000, RZ, 0x3c, !PT ;  /* 0x8000000000087812 */ /* 0x000fca00078e3cff */
        /* <DEDUP_REMOVED lines=157> */
.L_x_493:
[----:B------:R-:W-:Y:S01]  /*5a80*/  IMAD.MOV.U32 R6, RZ, RZ, 0x0 ;  /* 0x00000000ff067424 */ /* 0x000fe200078e00ff */
[----:B------:R-:W-:Y:S01]  /*5a90*/  LOP3.LUT P0, RZ, R5, 0x7fffffff, RZ, 0xc0, !PT ;  /* 0x7fffffff05ff7812 */ /* 0x000fe2000780c0ff */
[----:B------:R-:W-:-:S06]  /*5aa0*/  IMAD.MOV.U32 R7, RZ, RZ, 0x7ff00000 ;  /* 0x7ff00000ff077424 */ /* 0x000fcc00078e00ff */
[----:B------:R-:W2:Y:S02]  /*5ab0*/  DFMA R4, R4, R6, +INF ;  /* 0x7ff000000404742b */ /* 0x000ea40000000006 */
[----:B--2---:R-:W-:Y:S02]  /*5ac0*/  FSEL R4, R4, RZ, P0 ;  /* 0x000000ff04047208 */ /* 0x004fe40000000000 */
[----:B------:R-:W-:-:S07]  /*5ad0*/  FSEL R5, R5, -QNAN , P0 ;  /* 0xfff0000005057808 */ /* 0x000fce0000000000 */
.L_x_494:
[----:B------:R-:W-:Y:S05]  /*5ae0*/  BSYNC.RECONVERGENT B0 ;  /* 0x0000000000007941 */ /* 0x000fea0003800200 */
.L_x_492:
        /* <DEDUP_REMOVED lines=10> */
.L_x_445:
[----:B------:R-:W0:Y:S02]  /*5b90*/  S2R R0, SR_TID.X ;  /* 0x0000000000007919 */ /* 0x000e240000002100 */
[----:B0-----:R-:W-:-:S13]  /*5ba0*/  ISETP.NE.AND P0, PT, R0, RZ, PT ;  /* 0x000000ff0000720c */ /* 0x001fda0003f05270 */
[----:B------:R-:W-:Y:S05]  /*5bb0*/  @P0 EXIT ;  /* 0x000000000000094d */ /* 0x000fea0003800000 */
[----:B------:R-:W0:Y:S01]  /*5bc0*/  LDCU.64 UR6, c[0x0][0x3b8] ;  /* 0x00007700ff0677ac */ /* 0x000e220008000a00 */
[----:B-----5:R-:W-:Y:S02]  /*5bd0*/  ISETP.NE.U32.AND P0, PT, R18, RZ, PT ;  /* 0x000000ff1200720c */ /* 0x020fe40003f05070 */
[----:B------:R-:W-:Y:S02]  /*5be0*/  MOV R2, RZ ;  /* 0x000000ff00027202 */ /* 0x000fe40000000f00 */
[----:B------:R-:W-:-:S04]  /*5bf0*/  ISETP.NE.AND.EX P0, PT, R19, RZ, PT, P0 ;  /* 0x000000ff1300720c */ /* 0x000fc80003f05300 */
[----:B------:R-:W-:Y:S02]  /*5c00*/  FSEL R3, -RZ, +QNAN , !P0 ;  /* 0x7ff00000ff037808 */ /* 0x000fe40004000100 */
[----:B0-----:R-:W-:-:S04]  /*5c10*/  LEA R4, P1, R12, UR6, 0x3 ;  /* 0x000000060c047c11 */ /* 0x001fc8000f8218ff */
[----:B------:R-:W-:-:S05]  /*5c20*/  LEA.HI.X R5, R12, UR7, RZ, 0x3, P1 ;  /* 0x000000070c057c11 */ /* 0x000fca00088f1cff */
[----:B------:R-:W-:Y:S01]  /*5c30*/  STG.E.64 desc[UR4][R4.64], R2 ;  /* 0x0000000204007986 */ /* 0x000fe2000c101b04 */
[----:B------:R-:W-:Y:S05]  /*5c40*/  EXIT ;  /* 0x000000000000794d */ /* 0x000fea0003800000 */
        .weak           $__internal_11_$__cuda_sm20_div_u64
        .type           $__internal_11_$__cuda_sm20_div_u64,@function
        .size           $__internal_11_$__cuda_sm20_div_u64,(.L_x_524 - $__internal_11_$__cuda_sm20_div_u64)
$__internal_11_$__cuda_sm20_div_u64:
        /* <DEDUP_REMOVED lines=25> */
[----:B------:R-:W-:Y:S02]  /*5de0*/  HFMA2 R7, -RZ, RZ, 0, 0 ;  /* 0x00000000ff077431 */ /* 0x000fe400000001ff */
        /* <DEDUP_REMOVED lines=43> */
[----:B------:R-:W-:Y:S06]  /*60a0*/  RET.REL.NODEC R4 `(_ZN2at6native43_GLOBAL__N__c95f0927_10_LossCTC_cu_88d8892b29ctc_loss_log_alpha_gpu_kernelIdlEEvPT_PKS3_PKllPKT0_S8_lS4_llllllS8_lll) ;  /* 0xffffff9c04d47950 */ /* 0x000fec0003c3ffff */
.L_x_495:
        /* <DEDUP_REMOVED lines=13> */
.L_x_524:


//--------------------- .nv.shared.reserved.0     --------------------------
	.section	.nv.shared.reserved.0,"aw",@nobits
	.weak		__nv_reservedSMEM_offset_0_alias
	.size		__nv_reservedSMEM_offset_0_alias, 0, 64
	.other		__nv_reservedSMEM_offset_0_alias,@"STO_CUDA_RESERVED_SHARED STV_DEFAULT"
__nv_reservedSMEM_offset_0_alias:
	.zero		0
	.zero		64


//--------------------- .nv.global                --------------------------
	.section	.nv.global,"aw",@nobits
.nv.global:
	.type		_ZN41_INTERNAL_c95f0927_10_LossCTC_cu_88d8892b4cuda3std3__48in_placeE,@object
	.size		_ZN41_INTERNAL_c95f0927_10_LossCTC_cu_88d8892b4cuda3std3__48in_placeE,(_ZN41_INTERNAL_c95f0927_10_LossCTC_cu_88d8892b4cuda3std6ranges3__45__cpo8distanceE - _ZN41_INTERNAL_c95f0927_10_LossCTC_cu_88d8892b4cuda3std3__48in_placeE)
_ZN41_INTERNAL_c95f0927_10_LossCTC_cu_88d8892b4cuda3std3__48in_placeE:
	.zero		1
	.type		_ZN41_INTERNAL_c95f0927_10_LossCTC_cu_88d8892b4cuda3std6ranges3__45__cpo8distanceE,@object
	.size		_ZN41_INTERNAL_c95f0927_10_LossCTC_cu_88d8892b4cuda3std6ranges3__45__cpo8distanceE,(_ZN41_INTERNAL_c95f0927_10_LossCTC_cu_88d8892b4cuda3std3__45__cpo6cbeginE - _ZN41_INTERNAL_c95f0927_10_LossCTC_cu_88d8892b4cuda3std6ranges3__45__cpo8distanceE)
_ZN41_INTERNAL_c95f0927_10_LossCTC_cu_88d8892b4cuda3std6ranges3__45__cpo8distanceE:
	.zero		1
	.type		_ZN41_INTERNAL_c95f0927_10_LossCTC_cu_88d8892b4cuda3std3__45__cpo6cbeginE,@object
	.size		_ZN41_INTERNAL_c95f0927_10_LossCTC_cu_88d8892b4cuda3std3__45__cpo6cbeginE,(_ZN41_INTERNAL_c95f0927_10_LossCTC_cu_88d8892b4cuda3std6ranges3__45__cpo7advanceE - _ZN41_INTERNAL_c95f0927_10_LossCTC_cu_88d8892b4cuda3std3__45__cpo6cbeginE)
_ZN41_INTERNAL_c95f0927_10_LossCTC_cu_88d8892b4cuda3std3__45__cpo6cbeginE:
	.zero		1
	.type		_ZN41_INTERNAL_c95f0927_10_LossCTC_cu_88d8892b4cuda3std6ranges3__45__cpo7advanceE,@object
	.size		_ZN41_INTERNAL_c95f0927_10_LossCTC_cu_88d8892b4cuda3std6ranges3__45__cpo7advanceE,(_ZN41_INTERNAL_c95f0927_10_LossCTC_cu_88d8892b4cuda3std3__45__cpo7crbeginE - _ZN41_INTERNAL_c95f0927_10_LossCTC_cu_88d8892b4cuda3std6ranges3__45__cpo7advanceE)
_ZN41_INTERNAL_c95f0927_10_LossCTC_cu_88d8892b4cuda3std6ranges3__45__cpo7advanceE:
	.zero		1
	.type		_ZN41_INTERNAL_c95f0927_10_LossCTC_cu_88d8892b4cuda3std3__45__cpo7crbeginE,@object
	.size		_ZN41_INTERNAL_c95f0927_10_LossCTC_cu_88d8892b4cuda3std3__45__cpo7crbeginE,(_ZN41_INTERNAL_c95f0927_10_LossCTC_cu_88d8892b4cuda3std6ranges3__45__cpo4dataE - _ZN41_INTERNAL_c95f0927_10_LossCTC_cu_88d8892b4cuda3std3__45__cpo7crbeginE)
_ZN41_INTERNAL_c95f0927_10_LossCTC_cu_88d8892b4cuda3std3__45__cpo7crbeginE:
	.zero		1
	.type		_ZN41_INTERNAL_c95f0927_10_LossCTC_cu_88d8892b4cuda3std6ranges3__45__cpo4dataE,@object
	.size		_ZN41_INTERNAL_c95f0927_10_LossCTC_cu_88d8892b4cuda3std6ranges3__45__cpo4dataE,(_ZN41_INTERNAL_c95f0927_10_LossCTC_cu_88d8892b4cuda3std6ranges3__45__cpo5beginE - _ZN41_INTERNAL_c95f0927_10_LossCTC_cu_88d8892b4cuda3std6ranges3__45__cpo4dataE)
_ZN41_INTERNAL_c95f0927_10_LossCTC_cu_88d8892b4cuda3std6ranges3__45__cpo4dataE:
	.zero		1
	.type		_ZN41_INTERNAL_c95f0927_10_LossCTC_cu_88d8892b4cuda3std6ranges3__45__cpo5beginE,@object
	.size		_ZN41_INTERNAL_c95f0927_10_LossCTC_cu_88d8892b4cuda3std6ranges3__45__cpo5beginE,(_ZN41_INTERNAL_c95f0927_10_LossCTC_cu_88d8892b4cuda3std3__443_GLOBAL__N__c95f0927_10_LossCTC_cu_88d8892b6ignoreE - _ZN41_INTERNAL_c95f0927_10_LossCTC_cu_88d8892b4cuda3std6ranges3__45__cpo5beginE)
_ZN41_INTERNAL_c95f0927_10_LossCTC_cu_88d8892b4cuda3std6ranges3__45__cpo5beginE:
	.zero		1
	.type		_ZN41_INTERNAL_c95f0927_10_LossCTC_cu_88d8892b4cuda3std3__443_GLOBAL__N__c95f0927_10_LossCTC_cu_88d8892b6ignoreE,@object
	.size		_ZN41_INTERNAL_c95f0927_10_LossCTC_cu_88d8892b4cuda3std3__443_GLOBAL__N__c95f0927_10_LossCTC_cu_88d8892b6ignoreE,(_ZN41_INTERNAL_c95f0927_10_LossCTC_cu_88d8892b4cuda3std6ranges3__45__cpo4sizeE - _ZN41_INTERNAL_c95f0927_10_LossCTC_cu_88d8892b4cuda3std3__443_GLOBAL__N__c95f0927_10_LossCTC_cu_88d8892b6ignoreE)
_ZN41_INTERNAL_c95f0927_10_LossCTC_cu_88d8892b4cuda3std3__443_GLOBAL__N__c95f0927_10_LossCTC_cu_88d8892b6ignoreE:
	.zero		1
	.type		_ZN41_INTERNAL_c95f0927_10_LossCTC_cu_88d8892b4cuda3std6ranges3__45__cpo4sizeE,@object
	.size		_ZN41_INTERNAL_c95f0927_10_LossCTC_cu_88d8892b4cuda3std6ranges3__45__cpo4sizeE,(_ZN41_INTERNAL_c95f0927_10_LossCTC_cu_88d8892b4cuda3std3__45__cpo5beginE - _ZN41_INTERNAL_c95f0927_10_LossCTC_cu_88d8892b4cuda3std6ranges3__45__cpo4sizeE)
_ZN41_INTERNAL_c95f0927_10_LossCTC_cu_88d8892b4cuda3std6ranges3__45__cpo4sizeE:
	.zero		1
	.type		_ZN41_INTERNAL_c95f0927_10_LossCTC_cu_88d8892b4cuda3std3__45__cpo5beginE,@object
	.size		_ZN41_INTERNAL_c95f0927_10_LossCTC_cu_88d8892b4cuda3std3__45__cpo5beginE,(_ZN41_INTERNAL_c95f0927_10_LossCTC_cu_88d8892b4cuda3std6ranges3__45__cpo6cbeginE - _ZN41_INTERNAL_c95f0927_10_LossCTC_cu_88d8892b4cuda3std3__45__cpo5beginE)
_ZN41_INTERNAL_c95f0927_10_LossCTC_cu_88d8892b4cuda3std3__45__cpo5beginE:
	.zero		1
	.type		_ZN41_INTERNAL_c95f0927_10_LossCTC_cu_88d8892b4cuda3std6ranges3__45__cpo6cbeginE,@object
	.size		_ZN41_INTERNAL_c95f0927_10_LossCTC_cu_88d8892b4cuda3std6ranges3__45__cpo6cbeginE,(_ZN41_INTERNAL_c95f0927_10_LossCTC_cu_88d8892b4cuda3std3__45__cpo6rbeginE - _ZN41_INTERNAL_c95f0927_10_LossCTC_cu_88d8892b4cuda3std6ranges3__45__cpo6cbeginE)
_ZN41_INTERNAL_c95f0927_10_LossCTC_cu_88d8892b4cuda3std6ranges3__45__cpo6cbeginE:
	.zero		1
	.type		_ZN41_INTERNAL_c95f0927_10_LossCTC_cu_88d8892b4cuda3std3__45__cpo6rbeginE,@object
	.size		_ZN41_INTERNAL_c95f0927_10_LossCTC_cu_88d8892b4cuda3std3__45__cpo6rbeginE,(_ZN41_INTERNAL_c95f0927_10_LossCTC_cu_88d8892b4cuda3std6ranges3__45__cpo4nextE - _ZN41_INTERNAL_c95f0927_10_LossCTC_cu_88d8892b4cuda3std3__45__cpo6rbeginE)
_ZN41_INTERNAL_c95f0927_10_LossCTC_cu_88d8892b4cuda3std3__45__cpo6rbeginE:
	.zero		1
	.type		_ZN41_INTERNAL_c95f0927_10_LossCTC_cu_88d8892b4cuda3std6ranges3__45__cpo4nextE,@object
	.size		_ZN41_INTERNAL_c95f0927_10_LossCTC_cu_88d8892b4cuda3std6ranges3__45__cpo4nextE,(_ZN41_INTERNAL_c95f0927_10_LossCTC_cu_88d8892b4cuda3std6ranges3__45__cpo4swapE - _ZN41_INTERNAL_c95f0927_10_LossCTC_cu_88d8892b4cuda3std6ranges3__45__cpo4nextE)
_ZN41_INTERNAL_c95f0927_10_LossCTC_cu_88d8892b4cuda3std6ranges3__45__cpo4nextE:
	.zero		1
	.type		_ZN41_INTERNAL_c95f0927_10_LossCTC_cu_88d8892b4cuda3std6ranges3__45__cpo4swapE,@object
	.size		_ZN41_INTERNAL_c95f0927_10_LossCTC_cu_88d8892b4cuda3std6ranges3__45__cpo4swapE,(_ZN41_INTERNAL_c95f0927_10_LossCTC_cu_88d8892b4cuda3std3__420unreachable_sentinelE - _ZN41_INTERNAL_c95f0927_10_LossCTC_cu_88d8892b4cuda3std6ranges3__45__cpo4swapE)
_ZN41_INTERNAL_c95f0927_10_LossCTC_cu_88d8892b4cuda3std6ranges3__45__cpo4swapE:
	.zero		1
	.type		_ZN41_INTERNAL_c95f0927_10_LossCTC_cu_88d8892b4cuda3std3__420unreachable_sentinelE,@object
	.size		_ZN41_INTERNAL_c95f0927_10_LossCTC_cu_88d8892b4cuda3std3__420unreachable_sentinelE,(_ZN41_INTERNAL_c95f0927_10_LossCTC_cu_88d8892b6thrust24THRUST_300001_SM_1030_NS6system6detail10sequential3seqE - _ZN41_INTERNAL_c95f0927_10_LossCTC_cu_88d8892b4cuda3std3__420unreachable_sentinelE)
_ZN41_INTERNAL_c95f0927_10_LossCTC_cu_88d8892b4cuda3std3__420unreachable_sentinelE:
	.zero		1
	.type		_ZN41_INTERNAL_c95f0927_10_LossCTC_cu_88d8892b6thrust24THRUST_300001_SM_1030_NS6system6detail10sequential3seqE,@object
	.size		_ZN41_INTERNAL_c95f0927_10_LossCTC_cu_88d8892b6thrust24THRUST_300001_SM_1030_NS6system6detail10sequential3seqE,(_ZN41_INTERNAL_c95f0927_10_LossCTC_cu_88d8892b4cuda3std3__45__cpo4cendE - _ZN41_INTERNAL_c95f0927_10_LossCTC_cu_88d8892b6thrust24THRUST_300001_SM_1030_NS6system6detail10sequential3seqE)
_ZN41_INTERNAL_c95f0927_10_LossCTC_cu_88d8892b6thrust24THRUST_300001_SM_1030_NS6system6detail10sequential3seqE:
	.zero		1
	.type		_ZN41_INTERNAL_c95f0927_10_LossCTC_cu_88d8892b4cuda3std3__45__cpo4cendE,@object
	.size		_ZN41_INTERNAL_c95f0927_10_LossCTC_cu_88d8892b4cuda3std3__45__cpo4cendE,(_ZN41_INTERNAL_c95f0927_10_LossCTC_cu_88d8892b4cuda3std6ranges3__45__cpo9iter_swapE - _ZN41_INTERNAL_c95f0927_10_LossCTC_cu_88d8892b4cuda3std3__45__cpo4cendE)
_ZN41_INTERNAL_c95f0927_10_LossCTC_cu_88d8892b4cuda3std3__45__cpo4cendE:
	.zero		1
	.type		_ZN41_INTERNAL_c95f0927_10_LossCTC_cu_88d8892b4cuda3std6ranges3__45__cpo9iter_swapE,@object
	.size		_ZN41_INTERNAL_c95f0927_10_LossCTC_cu_88d8892b4cuda3std6ranges3__45__cpo9iter_swapE,(_ZN41_INTERNAL_c95f0927_10_LossCTC_cu_88d8892b4cuda3std3__45__cpo5crendE - _ZN41_INTERNAL_c95f0927_10_LossCTC_cu_88d8892b4cuda3std6ranges3__45__cpo9iter_swapE)
_ZN41_INTERNAL_c95f0927_10_LossCTC_cu_88d8892b4cuda3std6ranges3__45__cpo9iter_swapE:
	.zero		1
	.type		_ZN41_INTERNAL_c95f0927_10_LossCTC_cu_88d8892b4cuda3std3__45__cpo5crendE,@object
	.size		_ZN41_INTERNAL_c95f0927_10_LossCTC_cu_88d8892b4cuda3std3__45__cpo5crendE,(_ZN41_INTERNAL_c95f0927_10_LossCTC_cu_88d8892b4cuda3std6ranges3__45__cpo5cdataE - _ZN41_INTERNAL_c95f0927_10_LossCTC_cu_88d8892b4cuda3std3__45__cpo5crendE)
_ZN41_INTERNAL_c95f0927_10_LossCTC_cu_88d8892b4cuda3std3__45__cpo5crendE:
	.zero		1
	.type		_ZN41_INTERNAL_c95f0927_10_LossCTC_cu_88d8892b4cuda3std6ranges3__45__cpo5cdataE,@object
	.size		_ZN41_INTERNAL_c95f0927_10_LossCTC_cu_88d8892b4cuda3std6ranges3__45__cpo5cdataE,(_ZN41_INTERNAL_c95f0927_10_LossCTC_cu_88d8892b4cuda3std6ranges3__45__cpo3endE - _ZN41_INTERNAL_c95f0927_10_LossCTC_cu_88d8892b4cuda3std6ranges3__45__cpo5cdataE)
_ZN41_INTERNAL_c95f0927_10_LossCTC_cu_88d8892b4cuda3std6ranges3__45__cpo5cdataE:
	.zero		1
	.type		_ZN41_INTERNAL_c95f0927_10_LossCTC_cu_88d8892b4cuda3std6ranges3__45__cpo3endE,@object
	.size		_ZN41_INTERNAL_c95f0927_10_LossCTC_cu_88d8892b4cuda3std6ranges3__45__cpo3endE,(_ZN41_INTERNAL_c95f0927_10_LossCTC_cu_88d8892b4cuda3std3__419piecewise_constructE - _ZN41_INTERNAL_c95f0927_10_LossCTC_cu_88d8892b4cuda3std6ranges3__45__cpo3endE)
_ZN41_INTERNAL_c95f0927_10_LossCTC_cu_88d8892b4cuda3std6ranges3__45__cpo3endE:
	.zero		1
	.type		_ZN41_INTERNAL_c95f0927_10_LossCTC_cu_88d8892b4cuda3std3__419piecewise_constructE,@object
	.size		_ZN41_INTERNAL_c95f0927_10_LossCTC_cu_88d8892b4cuda3std3__419piecewise_constructE,(_ZN41_INTERNAL_c95f0927_10_LossCTC_cu_88d8892b4cuda3std6ranges3__45__cpo5ssizeE - _ZN41_INTERNAL_c95f0927_10_LossCTC_cu_88d8892b4cuda3std3__419piecewise_constructE)
_ZN41_INTERNAL_c95f0927_10_LossCTC_cu_88d8892b4cuda3std3__419piecewise_constructE:
	.zero		1
	.type		_ZN41_INTERNAL_c95f0927_10_LossCTC_cu_88d8892b4cuda3std6ranges3__45__cpo5ssizeE,@object
	.size		_ZN41_INTERNAL_c95f0927_10_LossCTC_cu_88d8892b4cuda3std6ranges3__45__cpo5ssizeE,(_ZN41_INTERNAL_c95f0927_10_LossCTC_cu_88d8892b4cuda3std3__45__cpo3endE - _ZN41_INTERNAL_c95f0927_10_LossCTC_cu_88d8892b4cuda3std6ranges3__45__cpo5ssizeE)
_ZN41_INTERNAL_c95f0927_10_LossCTC_cu_88d8892b4cuda3std6ranges3__45__cpo5ssizeE:
	.zero		1
	.type		_ZN41_INTERNAL_c95f0927_10_LossCTC_cu_88d8892b4cuda3std3__45__cpo3endE,@object
	.size		_ZN41_INTERNAL_c95f0927_10_LossCTC_cu_88d8892b4cuda3std3__45__cpo3endE,(_ZN41_INTERNAL_c95f0927_10_LossCTC_cu_88d8892b4cuda3std6ranges3__45__cpo4cendE - _ZN41_INTERNAL_c95f0927_10_LossCTC_cu_88d8892b4cuda3std3__45__cpo3endE)
_ZN41_INTERNAL_c95f0927_10_LossCTC_cu_88d8892b4cuda3std3__45__cpo3endE:
	.zero		1
	.type		_ZN41_INTERNAL_c95f0927_10_LossCTC_cu_88d8892b4cuda3std6ranges3__45__cpo4cendE,@object
	.size		_ZN41_INTERNAL_c95f0927_10_LossCTC_cu_88d8892b4cuda3std6ranges3__45__cpo4cendE,(_ZN41_INTERNAL_c95f0927_10_LossCTC_cu_88d8892b4cuda3std3__45__cpo4rendE - _ZN41_INTERNAL_c95f0927_10_LossCTC_cu_88d8892b4cuda3std6ranges3__45__cpo4cendE)
_ZN41_INTERNAL_c95f0927_10_LossCTC_cu_88d8892b4cuda3std6ranges3__45__cpo4cendE:
	.zero		1
	.type		_ZN41_INTERNAL_c95f0927_10_LossCTC_cu_88d8892b4cuda3std3__45__cpo4rendE,@object
	.size		_ZN41_INTERNAL_c95f0927_10_LossCTC_cu_88d8892b4cuda3std3__45__cpo4rendE,(_ZN41_INTERNAL_c95f0927_10_LossCTC_cu_88d8892b4cuda3std6ranges3__45__cpo4prevE - _ZN41_INTERNAL_c95f0927_10_LossCTC_cu_88d8892b4cuda3std3__45__cpo4rendE)
_ZN41_INTERNAL_c95f0927_10_LossCTC_cu_88d8892b4cuda3std3__45__cpo4rendE:
	.zero		1
	.type		_ZN41_INTERNAL_c95f0927_10_LossCTC_cu_88d8892b4cuda3std6ranges3__45__cpo4prevE,@object
	.size		_ZN41_INTERNAL_c95f0927_10_LossCTC_cu_88d8892b4cuda3std6ranges3__45__cpo4prevE,(_ZN41_INTERNAL_c95f0927_10_LossCTC_cu_88d8892b4cuda3std6ranges3__45__cpo9iter_moveE - _ZN41_INTERNAL_c95f0927_10_LossCTC_cu_88d8892b4cuda3std6ranges3__45__cpo4prevE)
_ZN41_INTERNAL_c95f0927_10_LossCTC_cu_88d8892b4cuda3std6ranges3__45__cpo4prevE:
	.zero		1
	.type		_ZN41_INTERNAL_c95f0927_10_LossCTC_cu_88d8892b4cuda3std6ranges3__45__cpo9iter_moveE,@object
	.size		_ZN41_INTERNAL_c95f0927_10_LossCTC_cu_88d8892b4cuda3std6ranges3__45__cpo9iter_moveE,(.L_13 - _ZN41_INTERNAL_c95f0927_10_LossCTC_cu_88d8892b4cuda3std6ranges3__45__cpo9iter_moveE)
_ZN41_INTERNAL_c95f0927_10_LossCTC_cu_88d8892b4cuda3std6ranges3__45__cpo9iter_moveE:
	.zero		1
.L_13:


//--------------------- .nv.constant0._ZN2at6native43_GLOBAL__N__c95f0927_10_LossCTC_cu_88d8892b36ctc_loss_backward_collect_gpu_kernelIfiEEvPT_PKS3_lS6_S6_S6_PKllPKT0_S8_lS6_llllllllllllS8_llllb --------------------------
	.section	.nv.constant0._ZN2at6native43_GLOBAL__N__c95f0927_10_LossCTC_cu_88d8892b36ctc_loss_backward_collect_gpu_kernelIfiEEvPT_PKS3_lS6_S6_S6_PKllPKT0_S8_lS6_llllllllllllS8_llllb,"a",@progbits
	.sectionflags	@""
	.align	4
.nv.constant0._ZN2at6native43_GLOBAL__N__c95f0927_10_LossCTC_cu_88d8892b36ctc_loss_backward_collect_gpu_kernelIfiEEvPT_PKS3_lS6_S6_S6_PKllPKT0_S8_lS6_llllllllllllS8_llllb:
	.zero		1129


//--------------------- .nv.constant0._ZN2at6native43_GLOBAL__N__c95f0927_10_LossCTC_cu_88d8892b45ctc_loss_backward_collect_nonblank_gpu_kernelIfiEEvPT_PKS3_lS6_S6_S6_PKlPKT0_S8_S6_llllllllllllS8_llb --------------------------
	.section	.nv.constant0._ZN2at6native43_GLOBAL__N__c95f0927_10_LossCTC_cu_88d8892b45ctc_loss_backward_collect_nonblank_gpu_kernelIfiEEvPT_PKS3_lS6_S6_S6_PKlPKT0_S8_S6_llllllllllllS8_llb,"a",@progbits
	.sectionflags	@""
	.align	4
.nv.constant0._ZN2at6native43_GLOBAL__N__c95f0927_10_LossCTC_cu_88d8892b45ctc_loss_backward_collect_nonblank_gpu_kernelIfiEEvPT_PKS3_lS6_S6_S6_PKlPKT0_S8_S6_llllllllllllS8_llb:
	.zero		1097


//--------------------- .nv.constant0._ZN2at6native43_GLOBAL__N__c95f0927_10_LossCTC_cu_88d8892b37ctc_loss_backward_log_beta_gpu_kernelIfiEEvPT_PKS3_PKllPKT0_S8_lllllllS8_lll --------------------------
	.section	.nv.constant0._ZN2at6native43_GLOBAL__N__c95f0927_10_LossCTC_cu_88d8892b37ctc_loss_backward_log_beta_gpu_kernelIfiEEvPT_PKS3_PKllPKT0_S8_lllllllS8_lll,"a",@progbits
	.sectionflags	@""
	.align	4
.nv.constant0._ZN2at6native43_GLOBAL__N__c95f0927_10_LossCTC_cu_88d8892b37ctc_loss_backward_log_beta_gpu_kernelIfiEEvPT_PKS3_PKllPKT0_S8_lllllllS8_lll:
	.zero		1032


//--------------------- .nv.constant0._ZN2at6native43_GLOBAL__N__c95f0927_10_LossCTC_cu_88d8892b30ctc_loss_zero_padded_gradientsIfEEvPT_PKlllllll --------------------------
	.section	.nv.constant0._ZN2at6native43_GLOBAL__N__c95f0927_10_LossCTC_cu_88d8892b30ctc_loss_zero_padded_gradientsIfEEvPT_PKlllllll,"a",@progbits
	.sectionflags	@""
	.align	4
.nv.constant0._ZN2at6native43_GLOBAL__N__c95f0927_10_LossCTC_cu_88d8892b30ctc_loss_zero_padded_gradientsIfEEvPT_PKlllllll:
	.zero		960


//--------------------- .nv.constant0._ZN2at6native43_GLOBAL__N__c95f0927_10_LossCTC_cu_88d8892b36ctc_loss_backward_collect_gpu_kernelIflEEvPT_PKS3_lS6_S6_S6_PKllPKT0_S8_lS6_llllllllllllS8_llllb --------------------------
	.section	.nv.constant0._ZN2at6native43_GLOBAL__N__c95f0927_10_LossCTC_cu_88d8892b36ctc_loss_backward_collect_gpu_kernelIflEEvPT_PKS3_lS6_S6_S6_PKllPKT0_S8_lS6_llllllllllllS8_llllb,"a",@progbits
	.sectionflags	@""
	.align	4
.nv.constant0._ZN2at6native43_GLOBAL__N__c95f0927_10_LossCTC_cu_88d8892b36ctc_loss_backward_collect_gpu_kernelIflEEvPT_PKS3_lS6_S6_S6_PKllPKT0_S8_lS6_llllllllllllS8_llllb:
	.zero		1129


//--------------------- .nv.constant0._ZN2at6native43_GLOBAL__N__c95f0927_10_LossCTC_cu_88d8892b45ctc_loss_backward_collect_nonblank_gpu_kernelIflEEvPT_PKS3_lS6_S6_S6_PKlPKT0_S8_S6_llllllllllllS8_llb --------------------------
	.section	.nv.constant0._ZN2at6native43_GLOBAL__N__c95f0927_10_LossCTC_cu_88d8892b45ctc_loss_backward_collect_nonblank_gpu_kernelIflEEvPT_PKS3_lS6_S6_S6_PKlPKT0_S8_S6_llllllllllllS8_llb,"a",@progbits
	.sectionflags	@""
	.align	4
.nv.constant0._ZN2at6native43_GLOBAL__N__c95f0927_10_LossCTC_cu_88d8892b45ctc_loss_backward_collect_nonblank_gpu_kernelIflEEvPT_PKS3_lS6_S6_S6_PKlPKT0_S8_S6_llllllllllllS8_llb:
	.zero		1097


//--------------------- .nv.constant0._ZN2at6native43_GLOBAL__N__c95f0927_10_LossCTC_cu_88d8892b37ctc_loss_backward_log_beta_gpu_kernelIflEEvPT_PKS3_PKllPKT0_S8_lllllllS8_lll --------------------------
	.section	.nv.constant0._ZN2at6native43_GLOBAL__N__c95f0927_10_LossCTC_cu_88d8892b37ctc_loss_backward_log_beta_gpu_kernelIflEEvPT_PKS3_PKllPKT0_S8_lllllllS8_lll,"a",@progbits
	.sectionflags	@""
	.align	4
.nv.constant0._ZN2at6native43_GLOBAL__N__c95f0927_10_LossCTC_cu_88d8892b37ctc_loss_backward_log_beta_gpu_kernelIflEEvPT_PKS3_PKllPKT0_S8_lllllllS8_lll:
	.zero		1032


//--------------------- .nv.constant0._ZN2at6native43_GLOBAL__N__c95f0927_10_LossCTC_cu_88d8892b36ctc_loss_backward_collect_gpu_kernelIdiEEvPT_PKS3_lS6_S6_S6_PKllPKT0_S8_lS6_llllllllllllS8_llllb --------------------------
	.section	.nv.constant0._ZN2at6native43_GLOBAL__N__c95f0927_10_LossCTC_cu_88d8892b36ctc_loss_backward_collect_gpu_kernelIdiEEvPT_PKS3_lS6_S6_S6_PKllPKT0_S8_lS6_llllllllllllS8_llllb,"a",@progbits
	.sectionflags	@""
	.align	4
.nv.constant0._ZN2at6native43_GLOBAL__N__c95f0927_10_LossCTC_cu_88d8892b36ctc_loss_backward_collect_gpu_kernelIdiEEvPT_PKS3_lS6_S6_S6_PKllPKT0_S8_lS6_llllllllllllS8_llllb:
	.zero		1129


//--------------------- .nv.constant0._ZN2at6native43_GLOBAL__N__c95f0927_10_LossCTC_cu_88d8892b45ctc_loss_backward_collect_nonblank_gpu_kernelIdiEEvPT_PKS3_lS6_S6_S6_PKlPKT0_S8_S6_llllllllllllS8_llb --------------------------
	.section	.nv.constant0._ZN2at6native43_GLOBAL__N__c95f0927_10_LossCTC_cu_88d8892b45ctc_loss_backward_collect_nonblank_gpu_kernelIdiEEvPT_PKS3_lS6_S6_S6_PKlPKT0_S8_S6_llllllllllllS8_llb,"a",@progbits
	.sectionflags	@""
	.align	4
.nv.constant0._ZN2at6native43_GLOBAL__N__c95f0927_10_LossCTC_cu_88d8892b45ctc_loss_backward_collect_nonblank_gpu_kernelIdiEEvPT_PKS3_lS6_S6_S6_PKlPKT0_S8_S6_llllllllllllS8_llb:
	.zero		1097


//--------------------- .nv.constant0._ZN2at6native43_GLOBAL__N__c95f0927_10_LossCTC_cu_88d8892b37ctc_loss_backward_log_beta_gpu_kernelIdiEEvPT_PKS3_PKllPKT0_S8_lllllllS8_lll --------------------------
	.section	.nv.constant0._ZN2at6native43_GLOBAL__N__c95f0927_10_LossCTC_cu_88d8892b37ctc_loss_backward_log_beta_gpu_kernelIdiEEvPT_PKS3_PKllPKT0_S8_lllllllS8_lll,"a",@progbits
	.sectionflags	@""
	.align	4
.nv.constant0._ZN2at6native43_GLOBAL__N__c95f0927_10_LossCTC_cu_88d8892b37ctc_loss_backward_log_beta_gpu_kernelIdiEEvPT_PKS3_PKllPKT0_S8_lllllllS8_lll:
	.zero		1032


//--------------------- .nv.constant0._ZN2at6native43_GLOBAL__N__c95f0927_10_LossCTC_cu_88d8892b30ctc_loss_zero_padded_gradientsIdEEvPT_PKlllllll --------------------------
	.section	.nv.constant0._ZN2at6native43_GLOBAL__N__c95f0927_10_LossCTC_cu_88d8892b30ctc_loss_zero_padded_gradientsIdEEvPT_PKlllllll,"a",@progbits
	.sectionflags	@""
	.align	4
.nv.constant0._ZN2at6native43_GLOBAL__N__c95f0927_10_LossCTC_cu_88d8892b30ctc_loss_zero_padded_gradientsIdEEvPT_PKlllllll:
	.zero		960


//--------------------- .nv.constant0._ZN2at6native43_GLOBAL__N__c95f0927_10_LossCTC_cu_88d8892b36ctc_loss_backward_collect_gpu_kernelIdlEEvPT_PKS3_lS6_S6_S6_PKllPKT0_S8_lS6_llllllllllllS8_llllb --------------------------
	.section	.nv.constant0._ZN2at6native43_GLOBAL__N__c95f0927_10_LossCTC_cu_88d8892b36ctc_loss_backward_collect_gpu_kernelIdlEEvPT_PKS3_lS6_S6_S6_PKllPKT0_S8_lS6_llllllllllllS8_llllb,"a",@progbits
	.sectionflags	@""
	.align	4
.nv.constant0._ZN2at6native43_GLOBAL__N__c95f0927_10_LossCTC_cu_88d8892b36ctc_loss_backward_collect_gpu_kernelIdlEEvPT_PKS3_lS6_S6_S6_PKllPKT0_S8_lS6_llllllllllllS8_llllb:
	.zero		1129


//--------------------- .nv.constant0._ZN2at6native43_GLOBAL__N__c95f0927_10_LossCTC_cu_88d8892b45ctc_loss_backward_collect_nonblank_gpu_kernelIdlEEvPT_PKS3_lS6_S6_S6_PKlPKT0_S8_S6_llllllllllllS8_llb --------------------------
	.section	.nv.constant0._ZN2at6native43_GLOBAL__N__c95f0927_10_LossCTC_cu_88d8892b45ctc_loss_backward_collect_nonblank_gpu_kernelIdlEEvPT_PKS3_lS6_S6_S6_PKlPKT0_S8_S6_llllllllllllS8_llb,"a",@progbits
	.sectionflags	@""
	.align	4
.nv.constant0._ZN2at6native43_GLOBAL__N__c95f0927_10_LossCTC_cu_88d8892b45ctc_loss_backward_collect_nonblank_gpu_kernelIdlEEvPT_PKS3_lS6_S6_S6_PKlPKT0_S8_S6_llllllllllllS8_llb:
	.zero		1097


//--------------------- .nv.constant0._ZN2at6native43_GLOBAL__N__c95f0927_10_LossCTC_cu_88d8892b37ctc_loss_backward_log_beta_gpu_kernelIdlEEvPT_PKS3_PKllPKT0_S8_lllllllS8_lll --------------------------
	.section	.nv.constant0._ZN2at6native43_GLOBAL__N__c95f0927_10_LossCTC_cu_88d8892b37ctc_loss_backward_log_beta_gpu_kernelIdlEEvPT_PKS3_PKllPKT0_S8_lllllllS8_lll,"a",@progbits
	.sectionflags	@""
	.align	4
.nv.constant0._ZN2at6native43_GLOBAL__N__c95f0927_10_LossCTC_cu_88d8892b37ctc_loss_backward_log_beta_gpu_kernelIdlEEvPT_PKS3_PKllPKT0_S8_lllllllS8_lll:
	.zero		1032


//--------------------- .nv.constant0._ZN2at6native43_GLOBAL__N__c95f0927_10_LossCTC_cu_88d8892b29ctc_loss_log_alpha_gpu_kernelIfiEEvPT_PKS3_PKllPKT0_S8_lS4_llllllS8_lll --------------------------
	.section	.nv.constant0._ZN2at6native43_GLOBAL__N__c95f0927_10_LossCTC_cu_88d8892b29ctc_loss_log_alpha_gpu_kernelIfiEEvPT_PKS3_PKllPKT0_S8_lS4_llllllS8_lll,"a",@progbits
	.sectionflags	@""
	.align	4
.nv.constant0._ZN2at6native43_GLOBAL__N__c95f0927_10_LossCTC_cu_88d8892b29ctc_loss_log_alpha_gpu_kernelIfiEEvPT_PKS3_PKllPKT0_S8_lS4_llllllS8_lll:
	.zero		1040


//--------------------- .nv.constant0._ZN2at6native43_GLOBAL__N__c95f0927_10_LossCTC_cu_88d8892b29ctc_loss_log_alpha_gpu_kernelIflEEvPT_PKS3_PKllPKT0_S8_lS4_llllllS8_lll --------------------------
	.section	.nv.constant0._ZN2at6native43_GLOBAL__N__c95f0927_10_LossCTC_cu_88d8892b29ctc_loss_log_alpha_gpu_kernelIflEEvPT_PKS3_PKllPKT0_S8_lS4_llllllS8_lll,"a",@progbits
	.sectionflags	@""
	.align	4
.nv.constant0._ZN2at6native43_GLOBAL__N__c95f0927_10_LossCTC_cu_88d8892b29ctc_loss_log_alpha_gpu_kernelIflEEvPT_PKS3_PKllPKT0_S8_lS4_llllllS8_lll:
	.zero		1040


//--------------------- .nv.constant0._ZN2at6native43_GLOBAL__N__c95f0927_10_LossCTC_cu_88d8892b29ctc_loss_log_alpha_gpu_kernelIdiEEvPT_PKS3_PKllPKT0_S8_lS4_llllllS8_lll --------------------------
	.section	.nv.constant0._ZN2at6native43_GLOBAL__N__c95f0927_10_LossCTC_cu_88d8892b29ctc_loss_log_alpha_gpu_kernelIdiEEvPT_PKS3_PKllPKT0_S8_lS4_llllllS8_lll,"a",@progbits
	.sectionflags	@""
	.align	4
.nv.constant0._ZN2at6native43_GLOBAL__N__c95f0927_10_LossCTC_cu_88d8892b29ctc_loss_log_alpha_gpu_kernelIdiEEvPT_PKS3_PKllPKT0_S8_lS4_llllllS8_lll:
	.zero		1040


//--------------------- .nv.constant0._ZN2at6native43_GLOBAL__N__c95f0927_10_LossCTC_cu_88d8892b29ctc_loss_log_alpha_gpu_kernelIdlEEvPT_PKS3_PKllPKT0_S8_lS4_llllllS8_lll --------------------------
	.section	.nv.constant0._ZN2at6native43_GLOBAL__N__c95f0927_10_LossCTC_cu_88d8892b29ctc_loss_log_alpha_gpu_kernelIdlEEvPT_PKS3_PKllPKT0_S8_lS4_llllllS8_lll,"a",@progbits
	.sectionflags	@""
	.align	4
.nv.constant0._ZN2at6native43_GLOBAL__N__c95f0927_10_LossCTC_cu_88d8892b29ctc_loss_log_alpha_gpu_kernelIdlEEvPT_PKS3_PKllPKT0_S8_lS4_llllllS8_lll:
	.zero		1040


//--------------------- SYMBOLS --------------------------

	.type		.nv.reservedSmem.offset0,@object
	.size		.nv.reservedSmem.offset0,0x4
